//
// Generated by NVIDIA NVVM Compiler
//
// Compiler Build ID: CL-36424714
// Cuda compilation tools, release 13.0, V13.0.88
// Based on NVVM 20.0.0
//

.version 9.0
.target sm_100
.address_size 64

	// .globl	_Z3fftPfS_
// _ZZ3fftPfS_E1S has been demoted
// _ZZ6fft_32PfS_E1S has been demoted
// _ZZ6fft_16PfS_E1S has been demoted
// _ZZ7fft_oldPfS_E1S has been demoted
.global .align 4 .b8 __cudart_i2opi_f[24] = {65, 144, 67, 60, 153, 149, 98, 219, 192, 221, 52, 245, 209, 87, 39, 252, 41, 21, 68, 78, 110, 131, 249, 162};

.visible .entry _Z3fftPfS_(
	.param .u64 .ptr .align 1 _Z3fftPfS__param_0,
	.param .u64 .ptr .align 1 _Z3fftPfS__param_1
)
{
	.local .align 4 .b8 	__local_depot0[28];
	.reg .b64 	%SP;
	.reg .b64 	%SPL;
	.reg .pred 	%p<99>;
	.reg .b32 	%r<506>;
	.reg .b32 	%f<566>;
	.reg .b64 	%rd<266>;
	.reg .b64 	%fd<29>;
	// demoted variable
	.shared .align 4 .b8 _ZZ3fftPfS_E1S[512];
	mov.u64 	%SPL, __local_depot0;
	ld.param.u64 	%rd102, [_Z3fftPfS__param_0];
	add.u64 	%rd1, %SPL, 0;
	add.u64 	%rd2, %SPL, 0;
	mov.u32 	%r1, %tid.x;
	mov.u32 	%r194, %tid.y;
	shl.b32 	%r195, %r1, 4;
	shl.b32 	%r196, %r194, 7;
	add.s32 	%r2, %r195, %r196;
	cvta.to.global.u64 	%rd105, %rd102;
	mul.wide.u32 	%rd106, %r2, 4;
	add.s64 	%rd107, %rd105, %rd106;
	ld.global.f32 	%f85, [%rd107];
	shl.b32 	%r197, %r2, 2;
	mov.u32 	%r198, _ZZ3fftPfS_E1S;
	add.s32 	%r3, %r198, %r197;
	st.shared.f32 	[%r3], %f85;
	ld.global.f32 	%f86, [%rd107+4];
	st.shared.f32 	[%r3+4], %f86;
	ld.global.f32 	%f87, [%rd107+8];
	st.shared.f32 	[%r3+8], %f87;
	ld.global.f32 	%f88, [%rd107+12];
	st.shared.f32 	[%r3+12], %f88;
	ld.global.f32 	%f89, [%rd107+16];
	st.shared.f32 	[%r3+16], %f89;
	ld.global.f32 	%f90, [%rd107+20];
	st.shared.f32 	[%r3+20], %f90;
	ld.global.f32 	%f91, [%rd107+24];
	st.shared.f32 	[%r3+24], %f91;
	ld.global.f32 	%f92, [%rd107+28];
	st.shared.f32 	[%r3+28], %f92;
	ld.global.f32 	%f93, [%rd107+32];
	st.shared.f32 	[%r3+32], %f93;
	ld.global.f32 	%f94, [%rd107+36];
	st.shared.f32 	[%r3+36], %f94;
	ld.global.f32 	%f95, [%rd107+40];
	st.shared.f32 	[%r3+40], %f95;
	ld.global.f32 	%f96, [%rd107+44];
	st.shared.f32 	[%r3+44], %f96;
	ld.global.f32 	%f97, [%rd107+48];
	st.shared.f32 	[%r3+48], %f97;
	ld.global.f32 	%f98, [%rd107+52];
	st.shared.f32 	[%r3+52], %f98;
	ld.global.f32 	%f99, [%rd107+56];
	st.shared.f32 	[%r3+56], %f99;
	ld.global.f32 	%f100, [%rd107+60];
	st.shared.f32 	[%r3+60], %f100;
	mad.lo.s32 	%r4, %r1, -56, %r3;
	ld.shared.f32 	%f101, [%r4];
	ld.shared.f32 	%f102, [%r4+256];
	add.f32 	%f103, %f101, %f102;
	ld.shared.f32 	%f104, [%r4+4];
	ld.shared.f32 	%f105, [%r4+260];
	add.f32 	%f106, %f104, %f105;
	sub.f32 	%f107, %f101, %f102;
	sub.f32 	%f108, %f104, %f105;
	ld.shared.f32 	%f109, [%r4+64];
	ld.shared.f32 	%f110, [%r4+320];
	add.f32 	%f111, %f109, %f110;
	ld.shared.f32 	%f112, [%r4+68];
	ld.shared.f32 	%f113, [%r4+324];
	add.f32 	%f114, %f112, %f113;
	sub.f32 	%f115, %f109, %f110;
	sub.f32 	%f116, %f112, %f113;
	ld.shared.f32 	%f117, [%r4+128];
	ld.shared.f32 	%f118, [%r4+384];
	add.f32 	%f119, %f117, %f118;
	ld.shared.f32 	%f120, [%r4+132];
	ld.shared.f32 	%f121, [%r4+388];
	add.f32 	%f122, %f120, %f121;
	sub.f32 	%f123, %f120, %f121;
	sub.f32 	%f124, %f118, %f117;
	ld.shared.f32 	%f125, [%r4+192];
	ld.shared.f32 	%f126, [%r4+448];
	add.f32 	%f127, %f125, %f126;
	ld.shared.f32 	%f128, [%r4+196];
	ld.shared.f32 	%f129, [%r4+452];
	add.f32 	%f130, %f128, %f129;
	sub.f32 	%f131, %f125, %f126;
	sub.f32 	%f132, %f128, %f129;
	mul.f32 	%f133, %f115, 0f3F3504F3;
	mul.f32 	%f134, %f116, 0f3F3504F3;
	add.f32 	%f135, %f133, %f134;
	sub.f32 	%f136, %f134, %f133;
	mul.f32 	%f137, %f131, 0f3F3504F3;
	mul.f32 	%f138, %f132, 0f3F3504F3;
	sub.f32 	%f139, %f138, %f137;
	neg.f32 	%f140, %f138;
	sub.f32 	%f141, %f140, %f137;
	add.f32 	%f142, %f103, %f119;
	add.f32 	%f143, %f106, %f122;
	sub.f32 	%f144, %f103, %f119;
	sub.f32 	%f145, %f106, %f122;
	add.f32 	%f146, %f111, %f127;
	add.f32 	%f147, %f114, %f130;
	sub.f32 	%f148, %f114, %f130;
	sub.f32 	%f149, %f127, %f111;
	add.f32 	%f150, %f107, %f123;
	add.f32 	%f151, %f108, %f124;
	sub.f32 	%f152, %f107, %f123;
	sub.f32 	%f153, %f108, %f124;
	add.f32 	%f154, %f135, %f139;
	add.f32 	%f155, %f136, %f141;
	sub.f32 	%f156, %f136, %f141;
	sub.f32 	%f157, %f139, %f135;
	add.f32 	%f158, %f142, %f146;
	add.f32 	%f159, %f143, %f147;
	add.f32 	%f1, %f150, %f154;
	st.shared.f32 	[%r3+8], %f1;
	add.f32 	%f2, %f151, %f155;
	st.shared.f32 	[%r3+12], %f2;
	add.f32 	%f3, %f144, %f148;
	st.shared.f32 	[%r3+16], %f3;
	add.f32 	%f4, %f145, %f149;
	st.shared.f32 	[%r3+20], %f4;
	add.f32 	%f5, %f152, %f156;
	st.shared.f32 	[%r3+24], %f5;
	add.f32 	%f6, %f153, %f157;
	st.shared.f32 	[%r3+28], %f6;
	sub.f32 	%f7, %f142, %f146;
	st.shared.f32 	[%r3+32], %f7;
	sub.f32 	%f8, %f143, %f147;
	st.shared.f32 	[%r3+36], %f8;
	sub.f32 	%f9, %f150, %f154;
	st.shared.f32 	[%r3+40], %f9;
	sub.f32 	%f10, %f151, %f155;
	st.shared.f32 	[%r3+44], %f10;
	sub.f32 	%f11, %f144, %f148;
	st.shared.f32 	[%r3+48], %f11;
	sub.f32 	%f12, %f145, %f149;
	st.shared.f32 	[%r3+52], %f12;
	sub.f32 	%f13, %f152, %f156;
	st.shared.f32 	[%r3+56], %f13;
	sub.f32 	%f14, %f153, %f157;
	st.shared.f32 	[%r3+60], %f14;
	cvt.rn.f32.u32 	%f160, %r1;
	mov.f32 	%f161, 0f00000000;
	mul.rn.f32 	%f162, %f161, %f161;
	add.f32 	%f163, %f162, 0f00000000;
	fma.rn.f32 	%f164, %f162, 0f37CBAC00, 0fBAB607ED;
	fma.rn.f32 	%f165, %f164, %f162, 0f3D2AAABB;
	fma.rn.f32 	%f166, %f165, %f162, 0fBEFFFFFF;
	fma.rn.f32 	%f167, %f166, %f163, 0f3F800000;
	fma.rn.f32 	%f168, %f162, 0f00000000, 0f00000000;
	fma.rn.f32 	%f169, %f162, 0fB94D4153, 0f3C0885E4;
	fma.rn.f32 	%f170, %f169, %f162, 0fBE2AAAA8;
	fma.rn.f32 	%f171, %f170, %f168, 0f00000000;
	mul.f32 	%f172, %f159, %f171;
	fma.rn.f32 	%f173, %f167, %f158, %f172;
	st.shared.f32 	[%r3], %f173;
	mul.f32 	%f174, %f167, %f159;
	mul.f32 	%f175, %f158, %f171;
	sub.f32 	%f176, %f174, %f175;
	st.shared.f32 	[%r3+4], %f176;
	mul.f32 	%f15, %f160, 0f3DC90FDB;
	mul.f32 	%f177, %f15, 0f3F22F983;
	cvt.rni.s32.f32 	%r457, %f177;
	cvt.rn.f32.s32 	%f178, %r457;
	fma.rn.f32 	%f179, %f178, 0fBFC90FDA, %f15;
	fma.rn.f32 	%f180, %f178, 0fB3A22168, %f179;
	fma.rn.f32 	%f553, %f178, 0fA7C234C5, %f180;
	abs.f32 	%f17, %f15;
	setp.ltu.f32 	%p1, %f17, 0f47CE4780;
	mov.u32 	%r453, %r457;
	mov.f32 	%f552, %f553;
	@%p1 bra 	$L__BB0_8;
	setp.eq.f32 	%p2, %f17, 0f7F800000;
	@%p2 bra 	$L__BB0_7;
	mov.b32 	%r6, %f15;
	shl.b32 	%r200, %r6, 8;
	or.b32  	%r7, %r200, -2147483648;
	mov.b64 	%rd226, 0;
	mov.b32 	%r450, 0;
	mov.u64 	%rd224, __cudart_i2opi_f;
	mov.u64 	%rd225, %rd2;
$L__BB0_3:
	.pragma "nounroll";
	ld.global.nc.u32 	%r201, [%rd224];
	mad.wide.u32 	%rd110, %r201, %r7, %rd226;
	shr.u64 	%rd226, %rd110, 32;
	st.local.u32 	[%rd225], %rd110;
	add.s32 	%r450, %r450, 1;
	add.s64 	%rd225, %rd225, 4;
	add.s64 	%rd224, %rd224, 4;
	setp.ne.s32 	%p3, %r450, 6;
	@%p3 bra 	$L__BB0_3;
	shr.u32 	%r202, %r6, 23;
	st.local.u32 	[%rd2+24], %rd226;
	and.b32  	%r10, %r202, 31;
	add.s32 	%r203, %r202, -128;
	shr.u32 	%r204, %r203, 5;
	mul.wide.u32 	%rd111, %r204, 4;
	sub.s64 	%rd9, %rd2, %rd111;
	ld.local.u32 	%r451, [%rd9+24];
	ld.local.u32 	%r452, [%rd9+20];
	setp.eq.s32 	%p4, %r10, 0;
	@%p4 bra 	$L__BB0_6;
	shf.l.wrap.b32 	%r451, %r452, %r451, %r10;
	ld.local.u32 	%r205, [%rd9+16];
	shf.l.wrap.b32 	%r452, %r205, %r452, %r10;
$L__BB0_6:
	shr.u32 	%r206, %r451, 30;
	shf.l.wrap.b32 	%r207, %r452, %r451, 2;
	shl.b32 	%r208, %r452, 2;
	shr.u32 	%r209, %r207, 31;
	add.s32 	%r453, %r209, %r206;
	shr.s32 	%r210, %r207, 31;
	xor.b32  	%r211, %r210, %r207;
	xor.b32  	%r212, %r210, %r208;
	cvt.u64.u32 	%rd112, %r211;
	shl.b64 	%rd113, %rd112, 32;
	cvt.u64.u32 	%rd114, %r212;
	or.b64  	%rd115, %rd113, %rd114;
	cvt.rn.f64.s64 	%fd1, %rd115;
	mul.f64 	%fd2, %fd1, 0d3BF921FB54442D19;
	cvt.rn.f32.f64 	%f181, %fd2;
	neg.f32 	%f182, %f181;
	setp.lt.s32 	%p5, %r207, 0;
	selp.f32 	%f552, %f182, %f181, %p5;
	bra.uni 	$L__BB0_8;
$L__BB0_7:
	mov.f32 	%f183, 0f00000000;
	mul.rn.f32 	%f552, %f15, %f183;
	mov.b32 	%r453, 0;
$L__BB0_8:
	add.s32 	%r214, %r453, 1;
	mul.rn.f32 	%f184, %f552, %f552;
	and.b32  	%r215, %r453, 1;
	setp.eq.b32 	%p7, %r215, 1;
	selp.f32 	%f185, %f552, 0f3F800000, %p7;
	fma.rn.f32 	%f186, %f184, %f185, 0f00000000;
	fma.rn.f32 	%f187, %f184, 0f37CBAC00, 0fBAB607ED;
	selp.f32 	%f188, 0fB94D4153, %f187, %p7;
	selp.f32 	%f189, 0f3C0885E4, 0f3D2AAABB, %p7;
	fma.rn.f32 	%f190, %f188, %f184, %f189;
	selp.f32 	%f191, 0fBE2AAAA8, 0fBEFFFFFF, %p7;
	fma.rn.f32 	%f192, %f190, %f184, %f191;
	fma.rn.f32 	%f193, %f192, %f186, %f185;
	and.b32  	%r216, %r214, 2;
	setp.eq.s32 	%p8, %r216, 0;
	mov.f32 	%f194, 0f00000000;
	sub.f32 	%f195, %f194, %f193;
	selp.f32 	%f21, %f193, %f195, %p8;
	@%p1 bra 	$L__BB0_16;
	setp.eq.f32 	%p9, %f17, 0f7F800000;
	@%p9 bra 	$L__BB0_15;
	mov.b32 	%r19, %f15;
	shl.b32 	%r218, %r19, 8;
	or.b32  	%r20, %r218, -2147483648;
	mov.b64 	%rd229, 0;
	mov.b32 	%r454, 0;
	mov.u64 	%rd227, __cudart_i2opi_f;
	mov.u64 	%rd228, %rd1;
$L__BB0_11:
	.pragma "nounroll";
	ld.global.nc.u32 	%r219, [%rd227];
	mad.wide.u32 	%rd118, %r219, %r20, %rd229;
	shr.u64 	%rd229, %rd118, 32;
	st.local.u32 	[%rd228], %rd118;
	add.s32 	%r454, %r454, 1;
	add.s64 	%rd228, %rd228, 4;
	add.s64 	%rd227, %rd227, 4;
	setp.ne.s32 	%p10, %r454, 6;
	@%p10 bra 	$L__BB0_11;
	shr.u32 	%r220, %r19, 23;
	st.local.u32 	[%rd1+24], %rd229;
	and.b32  	%r23, %r220, 31;
	add.s32 	%r221, %r220, -128;
	shr.u32 	%r222, %r221, 5;
	mul.wide.u32 	%rd119, %r222, 4;
	sub.s64 	%rd16, %rd1, %rd119;
	ld.local.u32 	%r455, [%rd16+24];
	ld.local.u32 	%r456, [%rd16+20];
	setp.eq.s32 	%p11, %r23, 0;
	@%p11 bra 	$L__BB0_14;
	shf.l.wrap.b32 	%r455, %r456, %r455, %r23;
	ld.local.u32 	%r223, [%rd16+16];
	shf.l.wrap.b32 	%r456, %r223, %r456, %r23;
$L__BB0_14:
	shr.u32 	%r224, %r455, 30;
	shf.l.wrap.b32 	%r225, %r456, %r455, 2;
	shl.b32 	%r226, %r456, 2;
	shr.u32 	%r227, %r225, 31;
	add.s32 	%r457, %r227, %r224;
	shr.s32 	%r228, %r225, 31;
	xor.b32  	%r229, %r228, %r225;
	xor.b32  	%r230, %r228, %r226;
	cvt.u64.u32 	%rd120, %r229;
	shl.b64 	%rd121, %rd120, 32;
	cvt.u64.u32 	%rd122, %r230;
	or.b64  	%rd123, %rd121, %rd122;
	cvt.rn.f64.s64 	%fd3, %rd123;
	mul.f64 	%fd4, %fd3, 0d3BF921FB54442D19;
	cvt.rn.f32.f64 	%f196, %fd4;
	neg.f32 	%f197, %f196;
	setp.lt.s32 	%p12, %r225, 0;
	selp.f32 	%f553, %f197, %f196, %p12;
	bra.uni 	$L__BB0_16;
$L__BB0_15:
	mov.f32 	%f198, 0f00000000;
	mul.rn.f32 	%f553, %f15, %f198;
	mov.b32 	%r457, 0;
$L__BB0_16:
	mul.rn.f32 	%f199, %f553, %f553;
	and.b32  	%r232, %r457, 1;
	setp.eq.b32 	%p13, %r232, 1;
	selp.f32 	%f200, 0f3F800000, %f553, %p13;
	fma.rn.f32 	%f201, %f199, %f200, 0f00000000;
	fma.rn.f32 	%f202, %f199, 0f37CBAC00, 0fBAB607ED;
	selp.f32 	%f203, %f202, 0fB94D4153, %p13;
	selp.f32 	%f204, 0f3D2AAABB, 0f3C0885E4, %p13;
	fma.rn.f32 	%f205, %f203, %f199, %f204;
	selp.f32 	%f206, 0fBEFFFFFF, 0fBE2AAAA8, %p13;
	fma.rn.f32 	%f207, %f205, %f199, %f206;
	fma.rn.f32 	%f208, %f207, %f201, %f200;
	and.b32  	%r233, %r457, 2;
	setp.eq.s32 	%p14, %r233, 0;
	mov.f32 	%f209, 0f00000000;
	sub.f32 	%f210, %f209, %f208;
	selp.f32 	%f211, %f208, %f210, %p14;
	mul.f32 	%f212, %f2, %f211;
	fma.rn.f32 	%f213, %f21, %f1, %f212;
	st.shared.f32 	[%r3+8], %f213;
	mul.f32 	%f214, %f21, %f2;
	mul.f32 	%f215, %f1, %f211;
	sub.f32 	%f216, %f214, %f215;
	st.shared.f32 	[%r3+12], %f216;
	shl.b32 	%r234, %r1, 1;
	cvt.rn.f32.u32 	%f217, %r234;
	mul.f32 	%f25, %f217, 0f3DC90FDB;
	mul.f32 	%f218, %f25, 0f3F22F983;
	cvt.rni.s32.f32 	%r465, %f218;
	cvt.rn.f32.s32 	%f219, %r465;
	fma.rn.f32 	%f220, %f219, 0fBFC90FDA, %f25;
	fma.rn.f32 	%f221, %f219, 0fB3A22168, %f220;
	fma.rn.f32 	%f555, %f219, 0fA7C234C5, %f221;
	abs.f32 	%f27, %f25;
	setp.ltu.f32 	%p15, %f27, 0f47CE4780;
	mov.u32 	%r461, %r465;
	mov.f32 	%f554, %f555;
	@%p15 bra 	$L__BB0_24;
	setp.eq.f32 	%p16, %f27, 0f7F800000;
	@%p16 bra 	$L__BB0_23;
	mov.b32 	%r33, %f25;
	shl.b32 	%r236, %r33, 8;
	or.b32  	%r34, %r236, -2147483648;
	mov.b64 	%rd232, 0;
	mov.b32 	%r458, 0;
	mov.u64 	%rd230, __cudart_i2opi_f;
	mov.u64 	%rd231, %rd2;
$L__BB0_19:
	.pragma "nounroll";
	ld.global.nc.u32 	%r237, [%rd230];
	mad.wide.u32 	%rd126, %r237, %r34, %rd232;
	shr.u64 	%rd232, %rd126, 32;
	st.local.u32 	[%rd231], %rd126;
	add.s32 	%r458, %r458, 1;
	add.s64 	%rd231, %rd231, 4;
	add.s64 	%rd230, %rd230, 4;
	setp.ne.s32 	%p17, %r458, 6;
	@%p17 bra 	$L__BB0_19;
	shr.u32 	%r238, %r33, 23;
	st.local.u32 	[%rd2+24], %rd232;
	and.b32  	%r37, %r238, 31;
	add.s32 	%r239, %r238, -128;
	shr.u32 	%r240, %r239, 5;
	mul.wide.u32 	%rd127, %r240, 4;
	sub.s64 	%rd23, %rd2, %rd127;
	ld.local.u32 	%r459, [%rd23+24];
	ld.local.u32 	%r460, [%rd23+20];
	setp.eq.s32 	%p18, %r37, 0;
	@%p18 bra 	$L__BB0_22;
	shf.l.wrap.b32 	%r459, %r460, %r459, %r37;
	ld.local.u32 	%r241, [%rd23+16];
	shf.l.wrap.b32 	%r460, %r241, %r460, %r37;
$L__BB0_22:
	shr.u32 	%r242, %r459, 30;
	shf.l.wrap.b32 	%r243, %r460, %r459, 2;
	shl.b32 	%r244, %r460, 2;
	shr.u32 	%r245, %r243, 31;
	add.s32 	%r461, %r245, %r242;
	shr.s32 	%r246, %r243, 31;
	xor.b32  	%r247, %r246, %r243;
	xor.b32  	%r248, %r246, %r244;
	cvt.u64.u32 	%rd128, %r247;
	shl.b64 	%rd129, %rd128, 32;
	cvt.u64.u32 	%rd130, %r248;
	or.b64  	%rd131, %rd129, %rd130;
	cvt.rn.f64.s64 	%fd5, %rd131;
	mul.f64 	%fd6, %fd5, 0d3BF921FB54442D19;
	cvt.rn.f32.f64 	%f222, %fd6;
	neg.f32 	%f223, %f222;
	setp.lt.s32 	%p19, %r243, 0;
	selp.f32 	%f554, %f223, %f222, %p19;
	bra.uni 	$L__BB0_24;
$L__BB0_23:
	mov.f32 	%f224, 0f00000000;
	mul.rn.f32 	%f554, %f25, %f224;
	mov.b32 	%r461, 0;
$L__BB0_24:
	setp.ltu.f32 	%p20, %f27, 0f47CE4780;
	add.s32 	%r250, %r461, 1;
	mul.rn.f32 	%f225, %f554, %f554;
	and.b32  	%r251, %r461, 1;
	setp.eq.b32 	%p21, %r251, 1;
	selp.f32 	%f226, %f554, 0f3F800000, %p21;
	fma.rn.f32 	%f227, %f225, %f226, 0f00000000;
	fma.rn.f32 	%f228, %f225, 0f37CBAC00, 0fBAB607ED;
	selp.f32 	%f229, 0fB94D4153, %f228, %p21;
	selp.f32 	%f230, 0f3C0885E4, 0f3D2AAABB, %p21;
	fma.rn.f32 	%f231, %f229, %f225, %f230;
	selp.f32 	%f232, 0fBE2AAAA8, 0fBEFFFFFF, %p21;
	fma.rn.f32 	%f233, %f231, %f225, %f232;
	fma.rn.f32 	%f234, %f233, %f227, %f226;
	and.b32  	%r252, %r250, 2;
	setp.eq.s32 	%p22, %r252, 0;
	mov.f32 	%f235, 0f00000000;
	sub.f32 	%f236, %f235, %f234;
	selp.f32 	%f31, %f234, %f236, %p22;
	@%p20 bra 	$L__BB0_32;
	setp.eq.f32 	%p23, %f27, 0f7F800000;
	@%p23 bra 	$L__BB0_31;
	mov.b32 	%r46, %f25;
	shl.b32 	%r254, %r46, 8;
	or.b32  	%r47, %r254, -2147483648;
	mov.b64 	%rd235, 0;
	mov.b32 	%r462, 0;
	mov.u64 	%rd233, __cudart_i2opi_f;
	mov.u64 	%rd234, %rd1;
$L__BB0_27:
	.pragma "nounroll";
	ld.global.nc.u32 	%r255, [%rd233];
	mad.wide.u32 	%rd134, %r255, %r47, %rd235;
	shr.u64 	%rd235, %rd134, 32;
	st.local.u32 	[%rd234], %rd134;
	add.s32 	%r462, %r462, 1;
	add.s64 	%rd234, %rd234, 4;
	add.s64 	%rd233, %rd233, 4;
	setp.ne.s32 	%p24, %r462, 6;
	@%p24 bra 	$L__BB0_27;
	shr.u32 	%r256, %r46, 23;
	st.local.u32 	[%rd1+24], %rd235;
	and.b32  	%r50, %r256, 31;
	add.s32 	%r257, %r256, -128;
	shr.u32 	%r258, %r257, 5;
	mul.wide.u32 	%rd135, %r258, 4;
	sub.s64 	%rd30, %rd1, %rd135;
	ld.local.u32 	%r463, [%rd30+24];
	ld.local.u32 	%r464, [%rd30+20];
	setp.eq.s32 	%p25, %r50, 0;
	@%p25 bra 	$L__BB0_30;
	shf.l.wrap.b32 	%r463, %r464, %r463, %r50;
	ld.local.u32 	%r259, [%rd30+16];
	shf.l.wrap.b32 	%r464, %r259, %r464, %r50;
$L__BB0_30:
	shr.u32 	%r260, %r463, 30;
	shf.l.wrap.b32 	%r261, %r464, %r463, 2;
	shl.b32 	%r262, %r464, 2;
	shr.u32 	%r263, %r261, 31;
	add.s32 	%r465, %r263, %r260;
	shr.s32 	%r264, %r261, 31;
	xor.b32  	%r265, %r264, %r261;
	xor.b32  	%r266, %r264, %r262;
	cvt.u64.u32 	%rd136, %r265;
	shl.b64 	%rd137, %rd136, 32;
	cvt.u64.u32 	%rd138, %r266;
	or.b64  	%rd139, %rd137, %rd138;
	cvt.rn.f64.s64 	%fd7, %rd139;
	mul.f64 	%fd8, %fd7, 0d3BF921FB54442D19;
	cvt.rn.f32.f64 	%f237, %fd8;
	neg.f32 	%f238, %f237;
	setp.lt.s32 	%p26, %r261, 0;
	selp.f32 	%f555, %f238, %f237, %p26;
	bra.uni 	$L__BB0_32;
$L__BB0_31:
	mov.f32 	%f239, 0f00000000;
	mul.rn.f32 	%f555, %f25, %f239;
	mov.b32 	%r465, 0;
$L__BB0_32:
	mul.rn.f32 	%f240, %f555, %f555;
	and.b32  	%r268, %r465, 1;
	setp.eq.b32 	%p27, %r268, 1;
	selp.f32 	%f241, 0f3F800000, %f555, %p27;
	fma.rn.f32 	%f242, %f240, %f241, 0f00000000;
	fma.rn.f32 	%f243, %f240, 0f37CBAC00, 0fBAB607ED;
	selp.f32 	%f244, %f243, 0fB94D4153, %p27;
	selp.f32 	%f245, 0f3D2AAABB, 0f3C0885E4, %p27;
	fma.rn.f32 	%f246, %f244, %f240, %f245;
	selp.f32 	%f247, 0fBEFFFFFF, 0fBE2AAAA8, %p27;
	fma.rn.f32 	%f248, %f246, %f240, %f247;
	fma.rn.f32 	%f249, %f248, %f242, %f241;
	and.b32  	%r269, %r465, 2;
	setp.eq.s32 	%p28, %r269, 0;
	mov.f32 	%f250, 0f00000000;
	sub.f32 	%f251, %f250, %f249;
	selp.f32 	%f252, %f249, %f251, %p28;
	mul.f32 	%f253, %f4, %f252;
	fma.rn.f32 	%f254, %f31, %f3, %f253;
	st.shared.f32 	[%r3+16], %f254;
	mul.f32 	%f255, %f31, %f4;
	mul.f32 	%f256, %f3, %f252;
	sub.f32 	%f257, %f255, %f256;
	st.shared.f32 	[%r3+20], %f257;
	mul.lo.s32 	%r270, %r1, 3;
	cvt.rn.f32.u32 	%f258, %r270;
	mul.f32 	%f35, %f258, 0f3DC90FDB;
	mul.f32 	%f259, %f35, 0f3F22F983;
	cvt.rni.s32.f32 	%r473, %f259;
	cvt.rn.f32.s32 	%f260, %r473;
	fma.rn.f32 	%f261, %f260, 0fBFC90FDA, %f35;
	fma.rn.f32 	%f262, %f260, 0fB3A22168, %f261;
	fma.rn.f32 	%f557, %f260, 0fA7C234C5, %f262;
	abs.f32 	%f37, %f35;
	setp.ltu.f32 	%p29, %f37, 0f47CE4780;
	mov.u32 	%r469, %r473;
	mov.f32 	%f556, %f557;
	@%p29 bra 	$L__BB0_40;
	setp.eq.f32 	%p30, %f37, 0f7F800000;
	@%p30 bra 	$L__BB0_39;
	mov.b32 	%r60, %f35;
	shl.b32 	%r272, %r60, 8;
	or.b32  	%r61, %r272, -2147483648;
	mov.b64 	%rd238, 0;
	mov.b32 	%r466, 0;
	mov.u64 	%rd236, __cudart_i2opi_f;
	mov.u64 	%rd237, %rd2;
$L__BB0_35:
	.pragma "nounroll";
	ld.global.nc.u32 	%r273, [%rd236];
	mad.wide.u32 	%rd142, %r273, %r61, %rd238;
	shr.u64 	%rd238, %rd142, 32;
	st.local.u32 	[%rd237], %rd142;
	add.s32 	%r466, %r466, 1;
	add.s64 	%rd237, %rd237, 4;
	add.s64 	%rd236, %rd236, 4;
	setp.ne.s32 	%p31, %r466, 6;
	@%p31 bra 	$L__BB0_35;
	shr.u32 	%r274, %r60, 23;
	st.local.u32 	[%rd2+24], %rd238;
	and.b32  	%r64, %r274, 31;
	add.s32 	%r275, %r274, -128;
	shr.u32 	%r276, %r275, 5;
	mul.wide.u32 	%rd143, %r276, 4;
	sub.s64 	%rd37, %rd2, %rd143;
	ld.local.u32 	%r467, [%rd37+24];
	ld.local.u32 	%r468, [%rd37+20];
	setp.eq.s32 	%p32, %r64, 0;
	@%p32 bra 	$L__BB0_38;
	shf.l.wrap.b32 	%r467, %r468, %r467, %r64;
	ld.local.u32 	%r277, [%rd37+16];
	shf.l.wrap.b32 	%r468, %r277, %r468, %r64;
$L__BB0_38:
	shr.u32 	%r278, %r467, 30;
	shf.l.wrap.b32 	%r279, %r468, %r467, 2;
	shl.b32 	%r280, %r468, 2;
	shr.u32 	%r281, %r279, 31;
	add.s32 	%r469, %r281, %r278;
	shr.s32 	%r282, %r279, 31;
	xor.b32  	%r283, %r282, %r279;
	xor.b32  	%r284, %r282, %r280;
	cvt.u64.u32 	%rd144, %r283;
	shl.b64 	%rd145, %rd144, 32;
	cvt.u64.u32 	%rd146, %r284;
	or.b64  	%rd147, %rd145, %rd146;
	cvt.rn.f64.s64 	%fd9, %rd147;
	mul.f64 	%fd10, %fd9, 0d3BF921FB54442D19;
	cvt.rn.f32.f64 	%f263, %fd10;
	neg.f32 	%f264, %f263;
	setp.lt.s32 	%p33, %r279, 0;
	selp.f32 	%f556, %f264, %f263, %p33;
	bra.uni 	$L__BB0_40;
$L__BB0_39:
	mov.f32 	%f265, 0f00000000;
	mul.rn.f32 	%f556, %f35, %f265;
	mov.b32 	%r469, 0;
$L__BB0_40:
	setp.ltu.f32 	%p34, %f37, 0f47CE4780;
	add.s32 	%r286, %r469, 1;
	mul.rn.f32 	%f266, %f556, %f556;
	and.b32  	%r287, %r469, 1;
	setp.eq.b32 	%p35, %r287, 1;
	selp.f32 	%f267, %f556, 0f3F800000, %p35;
	fma.rn.f32 	%f268, %f266, %f267, 0f00000000;
	fma.rn.f32 	%f269, %f266, 0f37CBAC00, 0fBAB607ED;
	selp.f32 	%f270, 0fB94D4153, %f269, %p35;
	selp.f32 	%f271, 0f3C0885E4, 0f3D2AAABB, %p35;
	fma.rn.f32 	%f272, %f270, %f266, %f271;
	selp.f32 	%f273, 0fBE2AAAA8, 0fBEFFFFFF, %p35;
	fma.rn.f32 	%f274, %f272, %f266, %f273;
	fma.rn.f32 	%f275, %f274, %f268, %f267;
	and.b32  	%r288, %r286, 2;
	setp.eq.s32 	%p36, %r288, 0;
	mov.f32 	%f276, 0f00000000;
	sub.f32 	%f277, %f276, %f275;
	selp.f32 	%f41, %f275, %f277, %p36;
	@%p34 bra 	$L__BB0_48;
	setp.eq.f32 	%p37, %f37, 0f7F800000;
	@%p37 bra 	$L__BB0_47;
	mov.b32 	%r73, %f35;
	shl.b32 	%r290, %r73, 8;
	or.b32  	%r74, %r290, -2147483648;
	mov.b64 	%rd241, 0;
	mov.b32 	%r470, 0;
	mov.u64 	%rd239, __cudart_i2opi_f;
	mov.u64 	%rd240, %rd1;
$L__BB0_43:
	.pragma "nounroll";
	ld.global.nc.u32 	%r291, [%rd239];
	mad.wide.u32 	%rd150, %r291, %r74, %rd241;
	shr.u64 	%rd241, %rd150, 32;
	st.local.u32 	[%rd240], %rd150;
	add.s32 	%r470, %r470, 1;
	add.s64 	%rd240, %rd240, 4;
	add.s64 	%rd239, %rd239, 4;
	setp.ne.s32 	%p38, %r470, 6;
	@%p38 bra 	$L__BB0_43;
	shr.u32 	%r292, %r73, 23;
	st.local.u32 	[%rd1+24], %rd241;
	and.b32  	%r77, %r292, 31;
	add.s32 	%r293, %r292, -128;
	shr.u32 	%r294, %r293, 5;
	mul.wide.u32 	%rd151, %r294, 4;
	sub.s64 	%rd44, %rd1, %rd151;
	ld.local.u32 	%r471, [%rd44+24];
	ld.local.u32 	%r472, [%rd44+20];
	setp.eq.s32 	%p39, %r77, 0;
	@%p39 bra 	$L__BB0_46;
	shf.l.wrap.b32 	%r471, %r472, %r471, %r77;
	ld.local.u32 	%r295, [%rd44+16];
	shf.l.wrap.b32 	%r472, %r295, %r472, %r77;
$L__BB0_46:
	shr.u32 	%r296, %r471, 30;
	shf.l.wrap.b32 	%r297, %r472, %r471, 2;
	shl.b32 	%r298, %r472, 2;
	shr.u32 	%r299, %r297, 31;
	add.s32 	%r473, %r299, %r296;
	shr.s32 	%r300, %r297, 31;
	xor.b32  	%r301, %r300, %r297;
	xor.b32  	%r302, %r300, %r298;
	cvt.u64.u32 	%rd152, %r301;
	shl.b64 	%rd153, %rd152, 32;
	cvt.u64.u32 	%rd154, %r302;
	or.b64  	%rd155, %rd153, %rd154;
	cvt.rn.f64.s64 	%fd11, %rd155;
	mul.f64 	%fd12, %fd11, 0d3BF921FB54442D19;
	cvt.rn.f32.f64 	%f278, %fd12;
	neg.f32 	%f279, %f278;
	setp.lt.s32 	%p40, %r297, 0;
	selp.f32 	%f557, %f279, %f278, %p40;
	bra.uni 	$L__BB0_48;
$L__BB0_47:
	mov.f32 	%f280, 0f00000000;
	mul.rn.f32 	%f557, %f35, %f280;
	mov.b32 	%r473, 0;
$L__BB0_48:
	mul.rn.f32 	%f281, %f557, %f557;
	and.b32  	%r304, %r473, 1;
	setp.eq.b32 	%p41, %r304, 1;
	selp.f32 	%f282, 0f3F800000, %f557, %p41;
	fma.rn.f32 	%f283, %f281, %f282, 0f00000000;
	fma.rn.f32 	%f284, %f281, 0f37CBAC00, 0fBAB607ED;
	selp.f32 	%f285, %f284, 0fB94D4153, %p41;
	selp.f32 	%f286, 0f3D2AAABB, 0f3C0885E4, %p41;
	fma.rn.f32 	%f287, %f285, %f281, %f286;
	selp.f32 	%f288, 0fBEFFFFFF, 0fBE2AAAA8, %p41;
	fma.rn.f32 	%f289, %f287, %f281, %f288;
	fma.rn.f32 	%f290, %f289, %f283, %f282;
	and.b32  	%r305, %r473, 2;
	setp.eq.s32 	%p42, %r305, 0;
	mov.f32 	%f291, 0f00000000;
	sub.f32 	%f292, %f291, %f290;
	selp.f32 	%f293, %f290, %f292, %p42;
	mul.f32 	%f294, %f6, %f293;
	fma.rn.f32 	%f295, %f41, %f5, %f294;
	st.shared.f32 	[%r3+24], %f295;
	mul.f32 	%f296, %f41, %f6;
	mul.f32 	%f297, %f5, %f293;
	sub.f32 	%f298, %f296, %f297;
	st.shared.f32 	[%r3+28], %f298;
	shl.b32 	%r306, %r1, 2;
	cvt.rn.f32.u32 	%f299, %r306;
	mul.f32 	%f45, %f299, 0f3DC90FDB;
	mul.f32 	%f300, %f45, 0f3F22F983;
	cvt.rni.s32.f32 	%r481, %f300;
	cvt.rn.f32.s32 	%f301, %r481;
	fma.rn.f32 	%f302, %f301, 0fBFC90FDA, %f45;
	fma.rn.f32 	%f303, %f301, 0fB3A22168, %f302;
	fma.rn.f32 	%f559, %f301, 0fA7C234C5, %f303;
	abs.f32 	%f47, %f45;
	setp.ltu.f32 	%p43, %f47, 0f47CE4780;
	mov.u32 	%r477, %r481;
	mov.f32 	%f558, %f559;
	@%p43 bra 	$L__BB0_56;
	setp.eq.f32 	%p44, %f47, 0f7F800000;
	@%p44 bra 	$L__BB0_55;
	mov.b32 	%r87, %f45;
	shl.b32 	%r308, %r87, 8;
	or.b32  	%r88, %r308, -2147483648;
	mov.b64 	%rd244, 0;
	mov.b32 	%r474, 0;
	mov.u64 	%rd242, __cudart_i2opi_f;
	mov.u64 	%rd243, %rd2;
$L__BB0_51:
	.pragma "nounroll";
	ld.global.nc.u32 	%r309, [%rd242];
	mad.wide.u32 	%rd158, %r309, %r88, %rd244;
	shr.u64 	%rd244, %rd158, 32;
	st.local.u32 	[%rd243], %rd158;
	add.s32 	%r474, %r474, 1;
	add.s64 	%rd243, %rd243, 4;
	add.s64 	%rd242, %rd242, 4;
	setp.ne.s32 	%p45, %r474, 6;
	@%p45 bra 	$L__BB0_51;
	shr.u32 	%r310, %r87, 23;
	st.local.u32 	[%rd2+24], %rd244;
	and.b32  	%r91, %r310, 31;
	add.s32 	%r311, %r310, -128;
	shr.u32 	%r312, %r311, 5;
	mul.wide.u32 	%rd159, %r312, 4;
	sub.s64 	%rd51, %rd2, %rd159;
	ld.local.u32 	%r475, [%rd51+24];
	ld.local.u32 	%r476, [%rd51+20];
	setp.eq.s32 	%p46, %r91, 0;
	@%p46 bra 	$L__BB0_54;
	shf.l.wrap.b32 	%r475, %r476, %r475, %r91;
	ld.local.u32 	%r313, [%rd51+16];
	shf.l.wrap.b32 	%r476, %r313, %r476, %r91;
$L__BB0_54:
	shr.u32 	%r314, %r475, 30;
	shf.l.wrap.b32 	%r315, %r476, %r475, 2;
	shl.b32 	%r316, %r476, 2;
	shr.u32 	%r317, %r315, 31;
	add.s32 	%r477, %r317, %r314;
	shr.s32 	%r318, %r315, 31;
	xor.b32  	%r319, %r318, %r315;
	xor.b32  	%r320, %r318, %r316;
	cvt.u64.u32 	%rd160, %r319;
	shl.b64 	%rd161, %rd160, 32;
	cvt.u64.u32 	%rd162, %r320;
	or.b64  	%rd163, %rd161, %rd162;
	cvt.rn.f64.s64 	%fd13, %rd163;
	mul.f64 	%fd14, %fd13, 0d3BF921FB54442D19;
	cvt.rn.f32.f64 	%f304, %fd14;
	neg.f32 	%f305, %f304;
	setp.lt.s32 	%p47, %r315, 0;
	selp.f32 	%f558, %f305, %f304, %p47;
	bra.uni 	$L__BB0_56;
$L__BB0_55:
	mov.f32 	%f306, 0f00000000;
	mul.rn.f32 	%f558, %f45, %f306;
	mov.b32 	%r477, 0;
$L__BB0_56:
	setp.ltu.f32 	%p48, %f47, 0f47CE4780;
	add.s32 	%r322, %r477, 1;
	mul.rn.f32 	%f307, %f558, %f558;
	and.b32  	%r323, %r477, 1;
	setp.eq.b32 	%p49, %r323, 1;
	selp.f32 	%f308, %f558, 0f3F800000, %p49;
	fma.rn.f32 	%f309, %f307, %f308, 0f00000000;
	fma.rn.f32 	%f310, %f307, 0f37CBAC00, 0fBAB607ED;
	selp.f32 	%f311, 0fB94D4153, %f310, %p49;
	selp.f32 	%f312, 0f3C0885E4, 0f3D2AAABB, %p49;
	fma.rn.f32 	%f313, %f311, %f307, %f312;
	selp.f32 	%f314, 0fBE2AAAA8, 0fBEFFFFFF, %p49;
	fma.rn.f32 	%f315, %f313, %f307, %f314;
	fma.rn.f32 	%f316, %f315, %f309, %f308;
	and.b32  	%r324, %r322, 2;
	setp.eq.s32 	%p50, %r324, 0;
	mov.f32 	%f317, 0f00000000;
	sub.f32 	%f318, %f317, %f316;
	selp.f32 	%f51, %f316, %f318, %p50;
	@%p48 bra 	$L__BB0_64;
	setp.eq.f32 	%p51, %f47, 0f7F800000;
	@%p51 bra 	$L__BB0_63;
	mov.b32 	%r100, %f45;
	shl.b32 	%r326, %r100, 8;
	or.b32  	%r101, %r326, -2147483648;
	mov.b64 	%rd247, 0;
	mov.b32 	%r478, 0;
	mov.u64 	%rd245, __cudart_i2opi_f;
	mov.u64 	%rd246, %rd1;
$L__BB0_59:
	.pragma "nounroll";
	ld.global.nc.u32 	%r327, [%rd245];
	mad.wide.u32 	%rd166, %r327, %r101, %rd247;
	shr.u64 	%rd247, %rd166, 32;
	st.local.u32 	[%rd246], %rd166;
	add.s32 	%r478, %r478, 1;
	add.s64 	%rd246, %rd246, 4;
	add.s64 	%rd245, %rd245, 4;
	setp.ne.s32 	%p52, %r478, 6;
	@%p52 bra 	$L__BB0_59;
	shr.u32 	%r328, %r100, 23;
	st.local.u32 	[%rd1+24], %rd247;
	and.b32  	%r104, %r328, 31;
	add.s32 	%r329, %r328, -128;
	shr.u32 	%r330, %r329, 5;
	mul.wide.u32 	%rd167, %r330, 4;
	sub.s64 	%rd58, %rd1, %rd167;
	ld.local.u32 	%r479, [%rd58+24];
	ld.local.u32 	%r480, [%rd58+20];
	setp.eq.s32 	%p53, %r104, 0;
	@%p53 bra 	$L__BB0_62;
	shf.l.wrap.b32 	%r479, %r480, %r479, %r104;
	ld.local.u32 	%r331, [%rd58+16];
	shf.l.wrap.b32 	%r480, %r331, %r480, %r104;
$L__BB0_62:
	shr.u32 	%r332, %r479, 30;
	shf.l.wrap.b32 	%r333, %r480, %r479, 2;
	shl.b32 	%r334, %r480, 2;
	shr.u32 	%r335, %r333, 31;
	add.s32 	%r481, %r335, %r332;
	shr.s32 	%r336, %r333, 31;
	xor.b32  	%r337, %r336, %r333;
	xor.b32  	%r338, %r336, %r334;
	cvt.u64.u32 	%rd168, %r337;
	shl.b64 	%rd169, %rd168, 32;
	cvt.u64.u32 	%rd170, %r338;
	or.b64  	%rd171, %rd169, %rd170;
	cvt.rn.f64.s64 	%fd15, %rd171;
	mul.f64 	%fd16, %fd15, 0d3BF921FB54442D19;
	cvt.rn.f32.f64 	%f319, %fd16;
	neg.f32 	%f320, %f319;
	setp.lt.s32 	%p54, %r333, 0;
	selp.f32 	%f559, %f320, %f319, %p54;
	bra.uni 	$L__BB0_64;
$L__BB0_63:
	mov.f32 	%f321, 0f00000000;
	mul.rn.f32 	%f559, %f45, %f321;
	mov.b32 	%r481, 0;
$L__BB0_64:
	mul.rn.f32 	%f322, %f559, %f559;
	and.b32  	%r340, %r481, 1;
	setp.eq.b32 	%p55, %r340, 1;
	selp.f32 	%f323, 0f3F800000, %f559, %p55;
	fma.rn.f32 	%f324, %f322, %f323, 0f00000000;
	fma.rn.f32 	%f325, %f322, 0f37CBAC00, 0fBAB607ED;
	selp.f32 	%f326, %f325, 0fB94D4153, %p55;
	selp.f32 	%f327, 0f3D2AAABB, 0f3C0885E4, %p55;
	fma.rn.f32 	%f328, %f326, %f322, %f327;
	selp.f32 	%f329, 0fBEFFFFFF, 0fBE2AAAA8, %p55;
	fma.rn.f32 	%f330, %f328, %f322, %f329;
	fma.rn.f32 	%f331, %f330, %f324, %f323;
	and.b32  	%r341, %r481, 2;
	setp.eq.s32 	%p56, %r341, 0;
	mov.f32 	%f332, 0f00000000;
	sub.f32 	%f333, %f332, %f331;
	selp.f32 	%f334, %f331, %f333, %p56;
	mul.f32 	%f335, %f8, %f334;
	fma.rn.f32 	%f336, %f51, %f7, %f335;
	st.shared.f32 	[%r3+32], %f336;
	mul.f32 	%f337, %f51, %f8;
	mul.f32 	%f338, %f7, %f334;
	sub.f32 	%f339, %f337, %f338;
	st.shared.f32 	[%r3+36], %f339;
	mul.lo.s32 	%r342, %r1, 5;
	cvt.rn.f32.u32 	%f340, %r342;
	mul.f32 	%f55, %f340, 0f3DC90FDB;
	mul.f32 	%f341, %f55, 0f3F22F983;
	cvt.rni.s32.f32 	%r489, %f341;
	cvt.rn.f32.s32 	%f342, %r489;
	fma.rn.f32 	%f343, %f342, 0fBFC90FDA, %f55;
	fma.rn.f32 	%f344, %f342, 0fB3A22168, %f343;
	fma.rn.f32 	%f561, %f342, 0fA7C234C5, %f344;
	abs.f32 	%f57, %f55;
	setp.ltu.f32 	%p57, %f57, 0f47CE4780;
	mov.u32 	%r485, %r489;
	mov.f32 	%f560, %f561;
	@%p57 bra 	$L__BB0_72;
	setp.eq.f32 	%p58, %f57, 0f7F800000;
	@%p58 bra 	$L__BB0_71;
	mov.b32 	%r114, %f55;
	shl.b32 	%r344, %r114, 8;
	or.b32  	%r115, %r344, -2147483648;
	mov.b64 	%rd250, 0;
	mov.b32 	%r482, 0;
	mov.u64 	%rd248, __cudart_i2opi_f;
	mov.u64 	%rd249, %rd2;
$L__BB0_67:
	.pragma "nounroll";
	ld.global.nc.u32 	%r345, [%rd248];
	mad.wide.u32 	%rd174, %r345, %r115, %rd250;
	shr.u64 	%rd250, %rd174, 32;
	st.local.u32 	[%rd249], %rd174;
	add.s32 	%r482, %r482, 1;
	add.s64 	%rd249, %rd249, 4;
	add.s64 	%rd248, %rd248, 4;
	setp.ne.s32 	%p59, %r482, 6;
	@%p59 bra 	$L__BB0_67;
	shr.u32 	%r346, %r114, 23;
	st.local.u32 	[%rd2+24], %rd250;
	and.b32  	%r118, %r346, 31;
	add.s32 	%r347, %r346, -128;
	shr.u32 	%r348, %r347, 5;
	mul.wide.u32 	%rd175, %r348, 4;
	sub.s64 	%rd65, %rd2, %rd175;
	ld.local.u32 	%r483, [%rd65+24];
	ld.local.u32 	%r484, [%rd65+20];
	setp.eq.s32 	%p60, %r118, 0;
	@%p60 bra 	$L__BB0_70;
	shf.l.wrap.b32 	%r483, %r484, %r483, %r118;
	ld.local.u32 	%r349, [%rd65+16];
	shf.l.wrap.b32 	%r484, %r349, %r484, %r118;
$L__BB0_70:
	shr.u32 	%r350, %r483, 30;
	shf.l.wrap.b32 	%r351, %r484, %r483, 2;
	shl.b32 	%r352, %r484, 2;
	shr.u32 	%r353, %r351, 31;
	add.s32 	%r485, %r353, %r350;
	shr.s32 	%r354, %r351, 31;
	xor.b32  	%r355, %r354, %r351;
	xor.b32  	%r356, %r354, %r352;
	cvt.u64.u32 	%rd176, %r355;
	shl.b64 	%rd177, %rd176, 32;
	cvt.u64.u32 	%rd178, %r356;
	or.b64  	%rd179, %rd177, %rd178;
	cvt.rn.f64.s64 	%fd17, %rd179;
	mul.f64 	%fd18, %fd17, 0d3BF921FB54442D19;
	cvt.rn.f32.f64 	%f345, %fd18;
	neg.f32 	%f346, %f345;
	setp.lt.s32 	%p61, %r351, 0;
	selp.f32 	%f560, %f346, %f345, %p61;
	bra.uni 	$L__BB0_72;
$L__BB0_71:
	mov.f32 	%f347, 0f00000000;
	mul.rn.f32 	%f560, %f55, %f347;
	mov.b32 	%r485, 0;
$L__BB0_72:
	setp.ltu.f32 	%p62, %f57, 0f47CE4780;
	add.s32 	%r358, %r485, 1;
	mul.rn.f32 	%f348, %f560, %f560;
	and.b32  	%r359, %r485, 1;
	setp.eq.b32 	%p63, %r359, 1;
	selp.f32 	%f349, %f560, 0f3F800000, %p63;
	fma.rn.f32 	%f350, %f348, %f349, 0f00000000;
	fma.rn.f32 	%f351, %f348, 0f37CBAC00, 0fBAB607ED;
	selp.f32 	%f352, 0fB94D4153, %f351, %p63;
	selp.f32 	%f353, 0f3C0885E4, 0f3D2AAABB, %p63;
	fma.rn.f32 	%f354, %f352, %f348, %f353;
	selp.f32 	%f355, 0fBE2AAAA8, 0fBEFFFFFF, %p63;
	fma.rn.f32 	%f356, %f354, %f348, %f355;
	fma.rn.f32 	%f357, %f356, %f350, %f349;
	and.b32  	%r360, %r358, 2;
	setp.eq.s32 	%p64, %r360, 0;
	mov.f32 	%f358, 0f00000000;
	sub.f32 	%f359, %f358, %f357;
	selp.f32 	%f61, %f357, %f359, %p64;
	@%p62 bra 	$L__BB0_80;
	setp.eq.f32 	%p65, %f57, 0f7F800000;
	@%p65 bra 	$L__BB0_79;
	mov.b32 	%r127, %f55;
	shl.b32 	%r362, %r127, 8;
	or.b32  	%r128, %r362, -2147483648;
	mov.b64 	%rd253, 0;
	mov.b32 	%r486, 0;
	mov.u64 	%rd251, __cudart_i2opi_f;
	mov.u64 	%rd252, %rd1;
$L__BB0_75:
	.pragma "nounroll";
	ld.global.nc.u32 	%r363, [%rd251];
	mad.wide.u32 	%rd182, %r363, %r128, %rd253;
	shr.u64 	%rd253, %rd182, 32;
	st.local.u32 	[%rd252], %rd182;
	add.s32 	%r486, %r486, 1;
	add.s64 	%rd252, %rd252, 4;
	add.s64 	%rd251, %rd251, 4;
	setp.ne.s32 	%p66, %r486, 6;
	@%p66 bra 	$L__BB0_75;
	shr.u32 	%r364, %r127, 23;
	st.local.u32 	[%rd1+24], %rd253;
	and.b32  	%r131, %r364, 31;
	add.s32 	%r365, %r364, -128;
	shr.u32 	%r366, %r365, 5;
	mul.wide.u32 	%rd183, %r366, 4;
	sub.s64 	%rd72, %rd1, %rd183;
	ld.local.u32 	%r487, [%rd72+24];
	ld.local.u32 	%r488, [%rd72+20];
	setp.eq.s32 	%p67, %r131, 0;
	@%p67 bra 	$L__BB0_78;
	shf.l.wrap.b32 	%r487, %r488, %r487, %r131;
	ld.local.u32 	%r367, [%rd72+16];
	shf.l.wrap.b32 	%r488, %r367, %r488, %r131;
$L__BB0_78:
	shr.u32 	%r368, %r487, 30;
	shf.l.wrap.b32 	%r369, %r488, %r487, 2;
	shl.b32 	%r370, %r488, 2;
	shr.u32 	%r371, %r369, 31;
	add.s32 	%r489, %r371, %r368;
	shr.s32 	%r372, %r369, 31;
	xor.b32  	%r373, %r372, %r369;
	xor.b32  	%r374, %r372, %r370;
	cvt.u64.u32 	%rd184, %r373;
	shl.b64 	%rd185, %rd184, 32;
	cvt.u64.u32 	%rd186, %r374;
	or.b64  	%rd187, %rd185, %rd186;
	cvt.rn.f64.s64 	%fd19, %rd187;
	mul.f64 	%fd20, %fd19, 0d3BF921FB54442D19;
	cvt.rn.f32.f64 	%f360, %fd20;
	neg.f32 	%f361, %f360;
	setp.lt.s32 	%p68, %r369, 0;
	selp.f32 	%f561, %f361, %f360, %p68;
	bra.uni 	$L__BB0_80;
$L__BB0_79:
	mov.f32 	%f362, 0f00000000;
	mul.rn.f32 	%f561, %f55, %f362;
	mov.b32 	%r489, 0;
$L__BB0_80:
	mul.rn.f32 	%f363, %f561, %f561;
	and.b32  	%r376, %r489, 1;
	setp.eq.b32 	%p69, %r376, 1;
	selp.f32 	%f364, 0f3F800000, %f561, %p69;
	fma.rn.f32 	%f365, %f363, %f364, 0f00000000;
	fma.rn.f32 	%f366, %f363, 0f37CBAC00, 0fBAB607ED;
	selp.f32 	%f367, %f366, 0fB94D4153, %p69;
	selp.f32 	%f368, 0f3D2AAABB, 0f3C0885E4, %p69;
	fma.rn.f32 	%f369, %f367, %f363, %f368;
	selp.f32 	%f370, 0fBEFFFFFF, 0fBE2AAAA8, %p69;
	fma.rn.f32 	%f371, %f369, %f363, %f370;
	fma.rn.f32 	%f372, %f371, %f365, %f364;
	and.b32  	%r377, %r489, 2;
	setp.eq.s32 	%p70, %r377, 0;
	mov.f32 	%f373, 0f00000000;
	sub.f32 	%f374, %f373, %f372;
	selp.f32 	%f375, %f372, %f374, %p70;
	mul.f32 	%f376, %f10, %f375;
	fma.rn.f32 	%f377, %f61, %f9, %f376;
	st.shared.f32 	[%r3+40], %f377;
	mul.f32 	%f378, %f61, %f10;
	mul.f32 	%f379, %f9, %f375;
	sub.f32 	%f380, %f378, %f379;
	st.shared.f32 	[%r3+44], %f380;
	mul.lo.s32 	%r378, %r1, 6;
	cvt.rn.f32.u32 	%f381, %r378;
	mul.f32 	%f65, %f381, 0f3DC90FDB;
	mul.f32 	%f382, %f65, 0f3F22F983;
	cvt.rni.s32.f32 	%r497, %f382;
	cvt.rn.f32.s32 	%f383, %r497;
	fma.rn.f32 	%f384, %f383, 0fBFC90FDA, %f65;
	fma.rn.f32 	%f385, %f383, 0fB3A22168, %f384;
	fma.rn.f32 	%f563, %f383, 0fA7C234C5, %f385;
	abs.f32 	%f67, %f65;
	setp.ltu.f32 	%p71, %f67, 0f47CE4780;
	mov.u32 	%r493, %r497;
	mov.f32 	%f562, %f563;
	@%p71 bra 	$L__BB0_88;
	setp.eq.f32 	%p72, %f67, 0f7F800000;
	@%p72 bra 	$L__BB0_87;
	mov.b32 	%r141, %f65;
	shl.b32 	%r380, %r141, 8;
	or.b32  	%r142, %r380, -2147483648;
	mov.b64 	%rd256, 0;
	mov.b32 	%r490, 0;
	mov.u64 	%rd254, __cudart_i2opi_f;
	mov.u64 	%rd255, %rd2;
$L__BB0_83:
	.pragma "nounroll";
	ld.global.nc.u32 	%r381, [%rd254];
	mad.wide.u32 	%rd190, %r381, %r142, %rd256;
	shr.u64 	%rd256, %rd190, 32;
	st.local.u32 	[%rd255], %rd190;
	add.s32 	%r490, %r490, 1;
	add.s64 	%rd255, %rd255, 4;
	add.s64 	%rd254, %rd254, 4;
	setp.ne.s32 	%p73, %r490, 6;
	@%p73 bra 	$L__BB0_83;
	shr.u32 	%r382, %r141, 23;
	st.local.u32 	[%rd2+24], %rd256;
	and.b32  	%r145, %r382, 31;
	add.s32 	%r383, %r382, -128;
	shr.u32 	%r384, %r383, 5;
	mul.wide.u32 	%rd191, %r384, 4;
	sub.s64 	%rd79, %rd2, %rd191;
	ld.local.u32 	%r491, [%rd79+24];
	ld.local.u32 	%r492, [%rd79+20];
	setp.eq.s32 	%p74, %r145, 0;
	@%p74 bra 	$L__BB0_86;
	shf.l.wrap.b32 	%r491, %r492, %r491, %r145;
	ld.local.u32 	%r385, [%rd79+16];
	shf.l.wrap.b32 	%r492, %r385, %r492, %r145;
$L__BB0_86:
	shr.u32 	%r386, %r491, 30;
	shf.l.wrap.b32 	%r387, %r492, %r491, 2;
	shl.b32 	%r388, %r492, 2;
	shr.u32 	%r389, %r387, 31;
	add.s32 	%r493, %r389, %r386;
	shr.s32 	%r390, %r387, 31;
	xor.b32  	%r391, %r390, %r387;
	xor.b32  	%r392, %r390, %r388;
	cvt.u64.u32 	%rd192, %r391;
	shl.b64 	%rd193, %rd192, 32;
	cvt.u64.u32 	%rd194, %r392;
	or.b64  	%rd195, %rd193, %rd194;
	cvt.rn.f64.s64 	%fd21, %rd195;
	mul.f64 	%fd22, %fd21, 0d3BF921FB54442D19;
	cvt.rn.f32.f64 	%f386, %fd22;
	neg.f32 	%f387, %f386;
	setp.lt.s32 	%p75, %r387, 0;
	selp.f32 	%f562, %f387, %f386, %p75;
	bra.uni 	$L__BB0_88;
$L__BB0_87:
	mov.f32 	%f388, 0f00000000;
	mul.rn.f32 	%f562, %f65, %f388;
	mov.b32 	%r493, 0;
$L__BB0_88:
	setp.ltu.f32 	%p76, %f67, 0f47CE4780;
	add.s32 	%r394, %r493, 1;
	mul.rn.f32 	%f389, %f562, %f562;
	and.b32  	%r395, %r493, 1;
	setp.eq.b32 	%p77, %r395, 1;
	selp.f32 	%f390, %f562, 0f3F800000, %p77;
	fma.rn.f32 	%f391, %f389, %f390, 0f00000000;
	fma.rn.f32 	%f392, %f389, 0f37CBAC00, 0fBAB607ED;
	selp.f32 	%f393, 0fB94D4153, %f392, %p77;
	selp.f32 	%f394, 0f3C0885E4, 0f3D2AAABB, %p77;
	fma.rn.f32 	%f395, %f393, %f389, %f394;
	selp.f32 	%f396, 0fBE2AAAA8, 0fBEFFFFFF, %p77;
	fma.rn.f32 	%f397, %f395, %f389, %f396;
	fma.rn.f32 	%f398, %f397, %f391, %f390;
	and.b32  	%r396, %r394, 2;
	setp.eq.s32 	%p78, %r396, 0;
	mov.f32 	%f399, 0f00000000;
	sub.f32 	%f400, %f399, %f398;
	selp.f32 	%f71, %f398, %f400, %p78;
	@%p76 bra 	$L__BB0_96;
	setp.eq.f32 	%p79, %f67, 0f7F800000;
	@%p79 bra 	$L__BB0_95;
	mov.b32 	%r154, %f65;
	shl.b32 	%r398, %r154, 8;
	or.b32  	%r155, %r398, -2147483648;
	mov.b64 	%rd259, 0;
	mov.b32 	%r494, 0;
	mov.u64 	%rd257, __cudart_i2opi_f;
	mov.u64 	%rd258, %rd1;
$L__BB0_91:
	.pragma "nounroll";
	ld.global.nc.u32 	%r399, [%rd257];
	mad.wide.u32 	%rd198, %r399, %r155, %rd259;
	shr.u64 	%rd259, %rd198, 32;
	st.local.u32 	[%rd258], %rd198;
	add.s32 	%r494, %r494, 1;
	add.s64 	%rd258, %rd258, 4;
	add.s64 	%rd257, %rd257, 4;
	setp.ne.s32 	%p80, %r494, 6;
	@%p80 bra 	$L__BB0_91;
	shr.u32 	%r400, %r154, 23;
	st.local.u32 	[%rd1+24], %rd259;
	and.b32  	%r158, %r400, 31;
	add.s32 	%r401, %r400, -128;
	shr.u32 	%r402, %r401, 5;
	mul.wide.u32 	%rd199, %r402, 4;
	sub.s64 	%rd86, %rd1, %rd199;
	ld.local.u32 	%r495, [%rd86+24];
	ld.local.u32 	%r496, [%rd86+20];
	setp.eq.s32 	%p81, %r158, 0;
	@%p81 bra 	$L__BB0_94;
	shf.l.wrap.b32 	%r495, %r496, %r495, %r158;
	ld.local.u32 	%r403, [%rd86+16];
	shf.l.wrap.b32 	%r496, %r403, %r496, %r158;
$L__BB0_94:
	shr.u32 	%r404, %r495, 30;
	shf.l.wrap.b32 	%r405, %r496, %r495, 2;
	shl.b32 	%r406, %r496, 2;
	shr.u32 	%r407, %r405, 31;
	add.s32 	%r497, %r407, %r404;
	shr.s32 	%r408, %r405, 31;
	xor.b32  	%r409, %r408, %r405;
	xor.b32  	%r410, %r408, %r406;
	cvt.u64.u32 	%rd200, %r409;
	shl.b64 	%rd201, %rd200, 32;
	cvt.u64.u32 	%rd202, %r410;
	or.b64  	%rd203, %rd201, %rd202;
	cvt.rn.f64.s64 	%fd23, %rd203;
	mul.f64 	%fd24, %fd23, 0d3BF921FB54442D19;
	cvt.rn.f32.f64 	%f401, %fd24;
	neg.f32 	%f402, %f401;
	setp.lt.s32 	%p82, %r405, 0;
	selp.f32 	%f563, %f402, %f401, %p82;
	bra.uni 	$L__BB0_96;
$L__BB0_95:
	mov.f32 	%f403, 0f00000000;
	mul.rn.f32 	%f563, %f65, %f403;
	mov.b32 	%r497, 0;
$L__BB0_96:
	mul.rn.f32 	%f404, %f563, %f563;
	and.b32  	%r412, %r497, 1;
	setp.eq.b32 	%p83, %r412, 1;
	selp.f32 	%f405, 0f3F800000, %f563, %p83;
	fma.rn.f32 	%f406, %f404, %f405, 0f00000000;
	fma.rn.f32 	%f407, %f404, 0f37CBAC00, 0fBAB607ED;
	selp.f32 	%f408, %f407, 0fB94D4153, %p83;
	selp.f32 	%f409, 0f3D2AAABB, 0f3C0885E4, %p83;
	fma.rn.f32 	%f410, %f408, %f404, %f409;
	selp.f32 	%f411, 0fBEFFFFFF, 0fBE2AAAA8, %p83;
	fma.rn.f32 	%f412, %f410, %f404, %f411;
	fma.rn.f32 	%f413, %f412, %f406, %f405;
	and.b32  	%r413, %r497, 2;
	setp.eq.s32 	%p84, %r413, 0;
	mov.f32 	%f414, 0f00000000;
	sub.f32 	%f415, %f414, %f413;
	selp.f32 	%f416, %f413, %f415, %p84;
	mul.f32 	%f417, %f12, %f416;
	fma.rn.f32 	%f418, %f71, %f11, %f417;
	st.shared.f32 	[%r3+48], %f418;
	mul.f32 	%f419, %f71, %f12;
	mul.f32 	%f420, %f11, %f416;
	sub.f32 	%f421, %f419, %f420;
	st.shared.f32 	[%r3+52], %f421;
	mul.lo.s32 	%r414, %r1, 7;
	cvt.rn.f32.u32 	%f422, %r414;
	mul.f32 	%f75, %f422, 0f3DC90FDB;
	mul.f32 	%f423, %f75, 0f3F22F983;
	cvt.rni.s32.f32 	%r505, %f423;
	cvt.rn.f32.s32 	%f424, %r505;
	fma.rn.f32 	%f425, %f424, 0fBFC90FDA, %f75;
	fma.rn.f32 	%f426, %f424, 0fB3A22168, %f425;
	fma.rn.f32 	%f565, %f424, 0fA7C234C5, %f426;
	abs.f32 	%f77, %f75;
	setp.ltu.f32 	%p85, %f77, 0f47CE4780;
	mov.u32 	%r501, %r505;
	mov.f32 	%f564, %f565;
	@%p85 bra 	$L__BB0_104;
	setp.eq.f32 	%p86, %f77, 0f7F800000;
	@%p86 bra 	$L__BB0_103;
	mov.b32 	%r168, %f75;
	shl.b32 	%r416, %r168, 8;
	or.b32  	%r169, %r416, -2147483648;
	mov.b64 	%rd262, 0;
	mov.b32 	%r498, 0;
	mov.u64 	%rd260, __cudart_i2opi_f;
	mov.u64 	%rd261, %rd2;
$L__BB0_99:
	.pragma "nounroll";
	ld.global.nc.u32 	%r417, [%rd260];
	mad.wide.u32 	%rd206, %r417, %r169, %rd262;
	shr.u64 	%rd262, %rd206, 32;
	st.local.u32 	[%rd261], %rd206;
	add.s32 	%r498, %r498, 1;
	add.s64 	%rd261, %rd261, 4;
	add.s64 	%rd260, %rd260, 4;
	setp.ne.s32 	%p87, %r498, 6;
	@%p87 bra 	$L__BB0_99;
	shr.u32 	%r418, %r168, 23;
	st.local.u32 	[%rd2+24], %rd262;
	and.b32  	%r172, %r418, 31;
	add.s32 	%r419, %r418, -128;
	shr.u32 	%r420, %r419, 5;
	mul.wide.u32 	%rd207, %r420, 4;
	sub.s64 	%rd93, %rd2, %rd207;
	ld.local.u32 	%r499, [%rd93+24];
	ld.local.u32 	%r500, [%rd93+20];
	setp.eq.s32 	%p88, %r172, 0;
	@%p88 bra 	$L__BB0_102;
	shf.l.wrap.b32 	%r499, %r500, %r499, %r172;
	ld.local.u32 	%r421, [%rd93+16];
	shf.l.wrap.b32 	%r500, %r421, %r500, %r172;
$L__BB0_102:
	shr.u32 	%r422, %r499, 30;
	shf.l.wrap.b32 	%r423, %r500, %r499, 2;
	shl.b32 	%r424, %r500, 2;
	shr.u32 	%r425, %r423, 31;
	add.s32 	%r501, %r425, %r422;
	shr.s32 	%r426, %r423, 31;
	xor.b32  	%r427, %r426, %r423;
	xor.b32  	%r428, %r426, %r424;
	cvt.u64.u32 	%rd208, %r427;
	shl.b64 	%rd209, %rd208, 32;
	cvt.u64.u32 	%rd210, %r428;
	or.b64  	%rd211, %rd209, %rd210;
	cvt.rn.f64.s64 	%fd25, %rd211;
	mul.f64 	%fd26, %fd25, 0d3BF921FB54442D19;
	cvt.rn.f32.f64 	%f427, %fd26;
	neg.f32 	%f428, %f427;
	setp.lt.s32 	%p89, %r423, 0;
	selp.f32 	%f564, %f428, %f427, %p89;
	bra.uni 	$L__BB0_104;
$L__BB0_103:
	mov.f32 	%f429, 0f00000000;
	mul.rn.f32 	%f564, %f75, %f429;
	mov.b32 	%r501, 0;
$L__BB0_104:
	setp.ltu.f32 	%p90, %f77, 0f47CE4780;
	add.s32 	%r430, %r501, 1;
	mul.rn.f32 	%f430, %f564, %f564;
	and.b32  	%r431, %r501, 1;
	setp.eq.b32 	%p91, %r431, 1;
	selp.f32 	%f431, %f564, 0f3F800000, %p91;
	fma.rn.f32 	%f432, %f430, %f431, 0f00000000;
	fma.rn.f32 	%f433, %f430, 0f37CBAC00, 0fBAB607ED;
	selp.f32 	%f434, 0fB94D4153, %f433, %p91;
	selp.f32 	%f435, 0f3C0885E4, 0f3D2AAABB, %p91;
	fma.rn.f32 	%f436, %f434, %f430, %f435;
	selp.f32 	%f437, 0fBE2AAAA8, 0fBEFFFFFF, %p91;
	fma.rn.f32 	%f438, %f436, %f430, %f437;
	fma.rn.f32 	%f439, %f438, %f432, %f431;
	and.b32  	%r432, %r430, 2;
	setp.eq.s32 	%p92, %r432, 0;
	mov.f32 	%f440, 0f00000000;
	sub.f32 	%f441, %f440, %f439;
	selp.f32 	%f81, %f439, %f441, %p92;
	@%p90 bra 	$L__BB0_112;
	setp.eq.f32 	%p93, %f77, 0f7F800000;
	@%p93 bra 	$L__BB0_111;
	mov.b32 	%r181, %f75;
	shl.b32 	%r434, %r181, 8;
	or.b32  	%r182, %r434, -2147483648;
	mov.b64 	%rd265, 0;
	mov.b32 	%r502, 0;
	mov.u64 	%rd263, __cudart_i2opi_f;
	mov.u64 	%rd264, %rd1;
$L__BB0_107:
	.pragma "nounroll";
	ld.global.nc.u32 	%r435, [%rd263];
	mad.wide.u32 	%rd214, %r435, %r182, %rd265;
	shr.u64 	%rd265, %rd214, 32;
	st.local.u32 	[%rd264], %rd214;
	add.s32 	%r502, %r502, 1;
	add.s64 	%rd264, %rd264, 4;
	add.s64 	%rd263, %rd263, 4;
	setp.ne.s32 	%p94, %r502, 6;
	@%p94 bra 	$L__BB0_107;
	shr.u32 	%r436, %r181, 23;
	st.local.u32 	[%rd1+24], %rd265;
	and.b32  	%r185, %r436, 31;
	add.s32 	%r437, %r436, -128;
	shr.u32 	%r438, %r437, 5;
	mul.wide.u32 	%rd215, %r438, 4;
	sub.s64 	%rd100, %rd1, %rd215;
	ld.local.u32 	%r503, [%rd100+24];
	ld.local.u32 	%r504, [%rd100+20];
	setp.eq.s32 	%p95, %r185, 0;
	@%p95 bra 	$L__BB0_110;
	shf.l.wrap.b32 	%r503, %r504, %r503, %r185;
	ld.local.u32 	%r439, [%rd100+16];
	shf.l.wrap.b32 	%r504, %r439, %r504, %r185;
$L__BB0_110:
	shr.u32 	%r440, %r503, 30;
	shf.l.wrap.b32 	%r441, %r504, %r503, 2;
	shl.b32 	%r442, %r504, 2;
	shr.u32 	%r443, %r441, 31;
	add.s32 	%r505, %r443, %r440;
	shr.s32 	%r444, %r441, 31;
	xor.b32  	%r445, %r444, %r441;
	xor.b32  	%r446, %r444, %r442;
	cvt.u64.u32 	%rd216, %r445;
	shl.b64 	%rd217, %rd216, 32;
	cvt.u64.u32 	%rd218, %r446;
	or.b64  	%rd219, %rd217, %rd218;
	cvt.rn.f64.s64 	%fd27, %rd219;
	mul.f64 	%fd28, %fd27, 0d3BF921FB54442D19;
	cvt.rn.f32.f64 	%f442, %fd28;
	neg.f32 	%f443, %f442;
	setp.lt.s32 	%p96, %r441, 0;
	selp.f32 	%f565, %f443, %f442, %p96;
	bra.uni 	$L__BB0_112;
$L__BB0_111:
	mov.f32 	%f444, 0f00000000;
	mul.rn.f32 	%f565, %f75, %f444;
	mov.b32 	%r505, 0;
$L__BB0_112:
	ld.param.u64 	%rd223, [_Z3fftPfS__param_1];
	mul.rn.f32 	%f445, %f565, %f565;
	and.b32  	%r448, %r505, 1;
	setp.eq.b32 	%p97, %r448, 1;
	selp.f32 	%f446, 0f3F800000, %f565, %p97;
	fma.rn.f32 	%f447, %f445, %f446, 0f00000000;
	fma.rn.f32 	%f448, %f445, 0f37CBAC00, 0fBAB607ED;
	selp.f32 	%f449, %f448, 0fB94D4153, %p97;
	selp.f32 	%f450, 0f3D2AAABB, 0f3C0885E4, %p97;
	fma.rn.f32 	%f451, %f449, %f445, %f450;
	selp.f32 	%f452, 0fBEFFFFFF, 0fBE2AAAA8, %p97;
	fma.rn.f32 	%f453, %f451, %f445, %f452;
	fma.rn.f32 	%f454, %f453, %f447, %f446;
	and.b32  	%r449, %r505, 2;
	setp.eq.s32 	%p98, %r449, 0;
	mov.f32 	%f455, 0f00000000;
	sub.f32 	%f456, %f455, %f454;
	selp.f32 	%f457, %f454, %f456, %p98;
	mul.f32 	%f458, %f14, %f457;
	fma.rn.f32 	%f459, %f81, %f13, %f458;
	st.shared.f32 	[%r3+56], %f459;
	mul.f32 	%f460, %f81, %f14;
	mul.f32 	%f461, %f13, %f457;
	sub.f32 	%f462, %f460, %f461;
	st.shared.f32 	[%r3+60], %f462;
	ld.shared.f32 	%f463, [%r4];
	ld.shared.f32 	%f464, [%r4+256];
	add.f32 	%f465, %f463, %f464;
	ld.shared.f32 	%f466, [%r4+4];
	ld.shared.f32 	%f467, [%r4+260];
	add.f32 	%f468, %f466, %f467;
	sub.f32 	%f469, %f463, %f464;
	sub.f32 	%f470, %f466, %f467;
	ld.shared.f32 	%f471, [%r4+64];
	ld.shared.f32 	%f472, [%r4+320];
	add.f32 	%f473, %f471, %f472;
	ld.shared.f32 	%f474, [%r4+68];
	ld.shared.f32 	%f475, [%r4+324];
	add.f32 	%f476, %f474, %f475;
	sub.f32 	%f477, %f471, %f472;
	sub.f32 	%f478, %f474, %f475;
	ld.shared.f32 	%f479, [%r4+128];
	ld.shared.f32 	%f480, [%r4+384];
	add.f32 	%f481, %f479, %f480;
	ld.shared.f32 	%f482, [%r4+132];
	ld.shared.f32 	%f483, [%r4+388];
	add.f32 	%f484, %f482, %f483;
	sub.f32 	%f485, %f482, %f483;
	sub.f32 	%f486, %f480, %f479;
	ld.shared.f32 	%f487, [%r4+192];
	ld.shared.f32 	%f488, [%r4+448];
	add.f32 	%f489, %f487, %f488;
	ld.shared.f32 	%f490, [%r4+196];
	ld.shared.f32 	%f491, [%r4+452];
	add.f32 	%f492, %f490, %f491;
	sub.f32 	%f493, %f487, %f488;
	sub.f32 	%f494, %f490, %f491;
	mul.f32 	%f495, %f477, 0f3F3504F3;
	mul.f32 	%f496, %f478, 0f3F3504F3;
	add.f32 	%f497, %f495, %f496;
	sub.f32 	%f498, %f496, %f495;
	mul.f32 	%f499, %f493, 0f3F3504F3;
	mul.f32 	%f500, %f494, 0f3F3504F3;
	sub.f32 	%f501, %f500, %f499;
	neg.f32 	%f502, %f500;
	sub.f32 	%f503, %f502, %f499;
	add.f32 	%f504, %f465, %f481;
	add.f32 	%f505, %f468, %f484;
	sub.f32 	%f506, %f465, %f481;
	sub.f32 	%f507, %f468, %f484;
	add.f32 	%f508, %f473, %f489;
	add.f32 	%f509, %f476, %f492;
	sub.f32 	%f510, %f476, %f492;
	sub.f32 	%f511, %f489, %f473;
	add.f32 	%f512, %f469, %f485;
	add.f32 	%f513, %f470, %f486;
	sub.f32 	%f514, %f469, %f485;
	sub.f32 	%f515, %f470, %f486;
	add.f32 	%f516, %f497, %f501;
	add.f32 	%f517, %f498, %f503;
	sub.f32 	%f518, %f498, %f503;
	sub.f32 	%f519, %f501, %f497;
	add.f32 	%f520, %f504, %f508;
	st.shared.f32 	[%r4], %f520;
	add.f32 	%f521, %f505, %f509;
	st.shared.f32 	[%r4+4], %f521;
	add.f32 	%f522, %f512, %f516;
	st.shared.f32 	[%r4+64], %f522;
	add.f32 	%f523, %f513, %f517;
	st.shared.f32 	[%r4+68], %f523;
	add.f32 	%f524, %f506, %f510;
	st.shared.f32 	[%r4+128], %f524;
	add.f32 	%f525, %f507, %f511;
	st.shared.f32 	[%r4+132], %f525;
	add.f32 	%f526, %f514, %f518;
	st.shared.f32 	[%r4+192], %f526;
	add.f32 	%f527, %f515, %f519;
	st.shared.f32 	[%r4+196], %f527;
	sub.f32 	%f528, %f504, %f508;
	st.shared.f32 	[%r4+256], %f528;
	sub.f32 	%f529, %f505, %f509;
	st.shared.f32 	[%r4+260], %f529;
	sub.f32 	%f530, %f512, %f516;
	st.shared.f32 	[%r4+320], %f530;
	sub.f32 	%f531, %f513, %f517;
	st.shared.f32 	[%r4+324], %f531;
	sub.f32 	%f532, %f506, %f510;
	st.shared.f32 	[%r4+384], %f532;
	sub.f32 	%f533, %f507, %f511;
	st.shared.f32 	[%r4+388], %f533;
	sub.f32 	%f534, %f514, %f518;
	st.shared.f32 	[%r4+448], %f534;
	sub.f32 	%f535, %f515, %f519;
	st.shared.f32 	[%r4+452], %f535;
	cvta.to.global.u64 	%rd220, %rd223;
	ld.shared.f32 	%f536, [%r3];
	mul.wide.u32 	%rd221, %r2, 4;
	add.s64 	%rd222, %rd220, %rd221;
	st.global.f32 	[%rd222], %f536;
	ld.shared.f32 	%f537, [%r3+4];
	st.global.f32 	[%rd222+4], %f537;
	ld.shared.f32 	%f538, [%r3+8];
	st.global.f32 	[%rd222+8], %f538;
	ld.shared.f32 	%f539, [%r3+12];
	st.global.f32 	[%rd222+12], %f539;
	ld.shared.f32 	%f540, [%r3+16];
	st.global.f32 	[%rd222+16], %f540;
	ld.shared.f32 	%f541, [%r3+20];
	st.global.f32 	[%rd222+20], %f541;
	ld.shared.f32 	%f542, [%r3+24];
	st.global.f32 	[%rd222+24], %f542;
	ld.shared.f32 	%f543, [%r3+28];
	st.global.f32 	[%rd222+28], %f543;
	ld.shared.f32 	%f544, [%r3+32];
	st.global.f32 	[%rd222+32], %f544;
	ld.shared.f32 	%f545, [%r3+36];
	st.global.f32 	[%rd222+36], %f545;
	ld.shared.f32 	%f546, [%r3+40];
	st.global.f32 	[%rd222+40], %f546;
	ld.shared.f32 	%f547, [%r3+44];
	st.global.f32 	[%rd222+44], %f547;
	ld.shared.f32 	%f548, [%r3+48];
	st.global.f32 	[%rd222+48], %f548;
	ld.shared.f32 	%f549, [%r3+52];
	st.global.f32 	[%rd222+52], %f549;
	ld.shared.f32 	%f550, [%r3+56];
	st.global.f32 	[%rd222+56], %f550;
	ld.shared.f32 	%f551, [%r3+60];
	st.global.f32 	[%rd222+60], %f551;
	ret;

}
	// .globl	_Z6fft_32PfS_
.visible .entry _Z6fft_32PfS_(
	.param .u64 .ptr .align 1 _Z6fft_32PfS__param_0,
	.param .u64 .ptr .align 1 _Z6fft_32PfS__param_1
)
{
	.local .align 4 .b8 	__local_depot1[28];
	.reg .b64 	%SP;
	.reg .b64 	%SPL;
	.reg .pred 	%p<99>;
	.reg .b32 	%r<510>;
	.reg .b32 	%f<557>;
	.reg .b64 	%rd<266>;
	.reg .b64 	%fd<29>;
	// demoted variable
	.shared .align 4 .b8 _ZZ6fft_32PfS_E1S[512];
	mov.u64 	%SPL, __local_depot1;
	ld.param.u64 	%rd102, [_Z6fft_32PfS__param_0];
	add.u64 	%rd1, %SPL, 0;
	add.u64 	%rd2, %SPL, 0;
	mov.u32 	%r1, %tid.x;
	mov.u32 	%r195, %tid.y;
	shl.b32 	%r196, %r1, 4;
	shl.b32 	%r197, %r195, 7;
	add.s32 	%r2, %r196, %r197;
	cvta.to.global.u64 	%rd105, %rd102;
	mul.wide.u32 	%rd106, %r2, 4;
	add.s64 	%rd107, %rd105, %rd106;
	ld.global.f32 	%f71, [%rd107];
	shl.b32 	%r198, %r2, 2;
	mov.u32 	%r199, _ZZ6fft_32PfS_E1S;
	add.s32 	%r3, %r199, %r198;
	st.shared.f32 	[%r3], %f71;
	ld.global.f32 	%f72, [%rd107+4];
	st.shared.f32 	[%r3+4], %f72;
	ld.global.f32 	%f73, [%rd107+8];
	st.shared.f32 	[%r3+8], %f73;
	ld.global.f32 	%f74, [%rd107+12];
	st.shared.f32 	[%r3+12], %f74;
	ld.global.f32 	%f75, [%rd107+16];
	st.shared.f32 	[%r3+16], %f75;
	ld.global.f32 	%f76, [%rd107+20];
	st.shared.f32 	[%r3+20], %f76;
	ld.global.f32 	%f77, [%rd107+24];
	st.shared.f32 	[%r3+24], %f77;
	ld.global.f32 	%f78, [%rd107+28];
	st.shared.f32 	[%r3+28], %f78;
	ld.global.f32 	%f79, [%rd107+32];
	st.shared.f32 	[%r3+32], %f79;
	ld.global.f32 	%f80, [%rd107+36];
	st.shared.f32 	[%r3+36], %f80;
	ld.global.f32 	%f81, [%rd107+40];
	st.shared.f32 	[%r3+40], %f81;
	ld.global.f32 	%f82, [%rd107+44];
	st.shared.f32 	[%r3+44], %f82;
	ld.global.f32 	%f83, [%rd107+48];
	st.shared.f32 	[%r3+48], %f83;
	ld.global.f32 	%f84, [%rd107+52];
	st.shared.f32 	[%r3+52], %f84;
	ld.global.f32 	%f85, [%rd107+56];
	st.shared.f32 	[%r3+56], %f85;
	ld.global.f32 	%f86, [%rd107+60];
	st.shared.f32 	[%r3+60], %f86;
	mad.lo.s32 	%r4, %r1, -56, %r3;
	ld.shared.f32 	%f87, [%r4];
	ld.shared.f32 	%f88, [%r4+128];
	add.f32 	%f89, %f87, %f88;
	ld.shared.f32 	%f90, [%r4+4];
	ld.shared.f32 	%f91, [%r4+132];
	add.f32 	%f92, %f90, %f91;
	sub.f32 	%f93, %f87, %f88;
	sub.f32 	%f94, %f90, %f91;
	ld.shared.f32 	%f95, [%r4+32];
	ld.shared.f32 	%f96, [%r4+160];
	add.f32 	%f97, %f95, %f96;
	ld.shared.f32 	%f98, [%r4+36];
	ld.shared.f32 	%f99, [%r4+164];
	add.f32 	%f100, %f98, %f99;
	sub.f32 	%f101, %f95, %f96;
	sub.f32 	%f102, %f98, %f99;
	ld.shared.f32 	%f103, [%r4+64];
	ld.shared.f32 	%f104, [%r4+192];
	add.f32 	%f105, %f103, %f104;
	ld.shared.f32 	%f106, [%r4+68];
	ld.shared.f32 	%f107, [%r4+196];
	add.f32 	%f108, %f106, %f107;
	sub.f32 	%f109, %f106, %f107;
	sub.f32 	%f110, %f104, %f103;
	ld.shared.f32 	%f111, [%r4+96];
	ld.shared.f32 	%f112, [%r4+224];
	add.f32 	%f113, %f111, %f112;
	ld.shared.f32 	%f114, [%r4+100];
	ld.shared.f32 	%f115, [%r4+228];
	add.f32 	%f116, %f114, %f115;
	sub.f32 	%f117, %f111, %f112;
	sub.f32 	%f118, %f114, %f115;
	mul.f32 	%f119, %f101, 0f3F3504F3;
	mul.f32 	%f120, %f102, 0f3F3504F3;
	add.f32 	%f121, %f119, %f120;
	sub.f32 	%f122, %f120, %f119;
	mul.f32 	%f123, %f117, 0f3F3504F3;
	mul.f32 	%f124, %f118, 0f3F3504F3;
	sub.f32 	%f125, %f124, %f123;
	neg.f32 	%f126, %f124;
	sub.f32 	%f127, %f126, %f123;
	add.f32 	%f128, %f89, %f105;
	add.f32 	%f129, %f92, %f108;
	sub.f32 	%f130, %f89, %f105;
	sub.f32 	%f131, %f92, %f108;
	add.f32 	%f132, %f97, %f113;
	add.f32 	%f133, %f100, %f116;
	sub.f32 	%f134, %f100, %f116;
	sub.f32 	%f135, %f113, %f97;
	add.f32 	%f136, %f93, %f109;
	add.f32 	%f137, %f94, %f110;
	sub.f32 	%f138, %f93, %f109;
	sub.f32 	%f139, %f94, %f110;
	add.f32 	%f140, %f121, %f125;
	add.f32 	%f141, %f122, %f127;
	sub.f32 	%f142, %f122, %f127;
	sub.f32 	%f143, %f125, %f121;
	add.f32 	%f144, %f128, %f132;
	st.shared.f32 	[%r3], %f144;
	add.f32 	%f145, %f129, %f133;
	st.shared.f32 	[%r3+4], %f145;
	add.f32 	%f146, %f136, %f140;
	st.shared.f32 	[%r3+8], %f146;
	add.f32 	%f147, %f137, %f141;
	st.shared.f32 	[%r3+12], %f147;
	add.f32 	%f148, %f130, %f134;
	st.shared.f32 	[%r3+16], %f148;
	add.f32 	%f149, %f131, %f135;
	st.shared.f32 	[%r3+20], %f149;
	add.f32 	%f150, %f138, %f142;
	st.shared.f32 	[%r3+24], %f150;
	add.f32 	%f151, %f139, %f143;
	st.shared.f32 	[%r3+28], %f151;
	sub.f32 	%f152, %f128, %f132;
	st.shared.f32 	[%r3+32], %f152;
	sub.f32 	%f153, %f129, %f133;
	st.shared.f32 	[%r3+36], %f153;
	sub.f32 	%f154, %f136, %f140;
	st.shared.f32 	[%r3+40], %f154;
	sub.f32 	%f155, %f137, %f141;
	st.shared.f32 	[%r3+44], %f155;
	sub.f32 	%f156, %f130, %f134;
	st.shared.f32 	[%r3+48], %f156;
	sub.f32 	%f157, %f131, %f135;
	st.shared.f32 	[%r3+52], %f157;
	sub.f32 	%f158, %f138, %f142;
	st.shared.f32 	[%r3+56], %f158;
	sub.f32 	%f159, %f139, %f143;
	st.shared.f32 	[%r3+60], %f159;
	cvt.rn.f32.u32 	%f160, %r1;
	shl.b32 	%r200, %r195, 6;
	sub.s32 	%r201, %r2, %r200;
	mov.f32 	%f161, 0f00000000;
	mul.rn.f32 	%f162, %f161, %f161;
	add.f32 	%f163, %f162, 0f00000000;
	fma.rn.f32 	%f164, %f162, 0f37CBAC00, 0fBAB607ED;
	fma.rn.f32 	%f165, %f164, %f162, 0f3D2AAABB;
	fma.rn.f32 	%f166, %f165, %f162, 0fBEFFFFFF;
	fma.rn.f32 	%f167, %f166, %f163, 0f3F800000;
	fma.rn.f32 	%f168, %f162, 0f00000000, 0f00000000;
	fma.rn.f32 	%f169, %f162, 0fB94D4153, 0f3C0885E4;
	fma.rn.f32 	%f170, %f169, %f162, 0fBE2AAAA8;
	fma.rn.f32 	%f171, %f170, %f168, 0f00000000;
	shl.b32 	%r202, %r201, 2;
	add.s32 	%r5, %r199, %r202;
	ld.shared.f32 	%f172, [%r5];
	ld.shared.f32 	%f173, [%r5+4];
	mul.f32 	%f174, %f173, %f171;
	fma.rn.f32 	%f175, %f167, %f172, %f174;
	st.shared.f32 	[%r5], %f175;
	mul.f32 	%f176, %f167, %f173;
	mul.f32 	%f177, %f172, %f171;
	sub.f32 	%f178, %f176, %f177;
	st.shared.f32 	[%r5+4], %f178;
	mul.f32 	%f1, %f160, 0f3E490FDB;
	mul.f32 	%f179, %f1, 0f3F22F983;
	cvt.rni.s32.f32 	%r461, %f179;
	cvt.rn.f32.s32 	%f180, %r461;
	fma.rn.f32 	%f181, %f180, 0fBFC90FDA, %f1;
	fma.rn.f32 	%f182, %f180, 0fB3A22168, %f181;
	fma.rn.f32 	%f544, %f180, 0fA7C234C5, %f182;
	abs.f32 	%f3, %f1;
	setp.ltu.f32 	%p1, %f3, 0f47CE4780;
	mov.u32 	%r457, %r461;
	mov.f32 	%f543, %f544;
	@%p1 bra 	$L__BB1_8;
	setp.eq.f32 	%p2, %f3, 0f7F800000;
	@%p2 bra 	$L__BB1_7;
	mov.b32 	%r7, %f1;
	shl.b32 	%r204, %r7, 8;
	or.b32  	%r8, %r204, -2147483648;
	mov.b64 	%rd226, 0;
	mov.b32 	%r454, 0;
	mov.u64 	%rd224, __cudart_i2opi_f;
	mov.u64 	%rd225, %rd2;
$L__BB1_3:
	.pragma "nounroll";
	ld.global.nc.u32 	%r205, [%rd224];
	mad.wide.u32 	%rd110, %r205, %r8, %rd226;
	shr.u64 	%rd226, %rd110, 32;
	st.local.u32 	[%rd225], %rd110;
	add.s32 	%r454, %r454, 1;
	add.s64 	%rd225, %rd225, 4;
	add.s64 	%rd224, %rd224, 4;
	setp.ne.s32 	%p3, %r454, 6;
	@%p3 bra 	$L__BB1_3;
	shr.u32 	%r206, %r7, 23;
	st.local.u32 	[%rd2+24], %rd226;
	and.b32  	%r11, %r206, 31;
	add.s32 	%r207, %r206, -128;
	shr.u32 	%r208, %r207, 5;
	mul.wide.u32 	%rd111, %r208, 4;
	sub.s64 	%rd9, %rd2, %rd111;
	ld.local.u32 	%r455, [%rd9+24];
	ld.local.u32 	%r456, [%rd9+20];
	setp.eq.s32 	%p4, %r11, 0;
	@%p4 bra 	$L__BB1_6;
	shf.l.wrap.b32 	%r455, %r456, %r455, %r11;
	ld.local.u32 	%r209, [%rd9+16];
	shf.l.wrap.b32 	%r456, %r209, %r456, %r11;
$L__BB1_6:
	shr.u32 	%r210, %r455, 30;
	shf.l.wrap.b32 	%r211, %r456, %r455, 2;
	shl.b32 	%r212, %r456, 2;
	shr.u32 	%r213, %r211, 31;
	add.s32 	%r457, %r213, %r210;
	shr.s32 	%r214, %r211, 31;
	xor.b32  	%r215, %r214, %r211;
	xor.b32  	%r216, %r214, %r212;
	cvt.u64.u32 	%rd112, %r215;
	shl.b64 	%rd113, %rd112, 32;
	cvt.u64.u32 	%rd114, %r216;
	or.b64  	%rd115, %rd113, %rd114;
	cvt.rn.f64.s64 	%fd1, %rd115;
	mul.f64 	%fd2, %fd1, 0d3BF921FB54442D19;
	cvt.rn.f32.f64 	%f183, %fd2;
	neg.f32 	%f184, %f183;
	setp.lt.s32 	%p5, %r211, 0;
	selp.f32 	%f543, %f184, %f183, %p5;
	bra.uni 	$L__BB1_8;
$L__BB1_7:
	mov.f32 	%f185, 0f00000000;
	mul.rn.f32 	%f543, %f1, %f185;
	mov.b32 	%r457, 0;
$L__BB1_8:
	setp.ltu.f32 	%p6, %f3, 0f47CE4780;
	add.s32 	%r218, %r457, 1;
	mul.rn.f32 	%f186, %f543, %f543;
	and.b32  	%r219, %r457, 1;
	setp.eq.b32 	%p7, %r219, 1;
	selp.f32 	%f187, %f543, 0f3F800000, %p7;
	fma.rn.f32 	%f188, %f186, %f187, 0f00000000;
	fma.rn.f32 	%f189, %f186, 0f37CBAC00, 0fBAB607ED;
	selp.f32 	%f190, 0fB94D4153, %f189, %p7;
	selp.f32 	%f191, 0f3C0885E4, 0f3D2AAABB, %p7;
	fma.rn.f32 	%f192, %f190, %f186, %f191;
	selp.f32 	%f193, 0fBE2AAAA8, 0fBEFFFFFF, %p7;
	fma.rn.f32 	%f194, %f192, %f186, %f193;
	fma.rn.f32 	%f195, %f194, %f188, %f187;
	and.b32  	%r220, %r218, 2;
	setp.eq.s32 	%p8, %r220, 0;
	mov.f32 	%f196, 0f00000000;
	sub.f32 	%f197, %f196, %f195;
	selp.f32 	%f7, %f195, %f197, %p8;
	@%p6 bra 	$L__BB1_16;
	setp.eq.f32 	%p9, %f3, 0f7F800000;
	@%p9 bra 	$L__BB1_15;
	mov.b32 	%r20, %f1;
	shl.b32 	%r222, %r20, 8;
	or.b32  	%r21, %r222, -2147483648;
	mov.b64 	%rd229, 0;
	mov.b32 	%r458, 0;
	mov.u64 	%rd227, __cudart_i2opi_f;
	mov.u64 	%rd228, %rd1;
$L__BB1_11:
	.pragma "nounroll";
	ld.global.nc.u32 	%r223, [%rd227];
	mad.wide.u32 	%rd118, %r223, %r21, %rd229;
	shr.u64 	%rd229, %rd118, 32;
	st.local.u32 	[%rd228], %rd118;
	add.s32 	%r458, %r458, 1;
	add.s64 	%rd228, %rd228, 4;
	add.s64 	%rd227, %rd227, 4;
	setp.ne.s32 	%p10, %r458, 6;
	@%p10 bra 	$L__BB1_11;
	shr.u32 	%r224, %r20, 23;
	st.local.u32 	[%rd1+24], %rd229;
	and.b32  	%r24, %r224, 31;
	add.s32 	%r225, %r224, -128;
	shr.u32 	%r226, %r225, 5;
	mul.wide.u32 	%rd119, %r226, 4;
	sub.s64 	%rd16, %rd1, %rd119;
	ld.local.u32 	%r459, [%rd16+24];
	ld.local.u32 	%r460, [%rd16+20];
	setp.eq.s32 	%p11, %r24, 0;
	@%p11 bra 	$L__BB1_14;
	shf.l.wrap.b32 	%r459, %r460, %r459, %r24;
	ld.local.u32 	%r227, [%rd16+16];
	shf.l.wrap.b32 	%r460, %r227, %r460, %r24;
$L__BB1_14:
	shr.u32 	%r228, %r459, 30;
	shf.l.wrap.b32 	%r229, %r460, %r459, 2;
	shl.b32 	%r230, %r460, 2;
	shr.u32 	%r231, %r229, 31;
	add.s32 	%r461, %r231, %r228;
	shr.s32 	%r232, %r229, 31;
	xor.b32  	%r233, %r232, %r229;
	xor.b32  	%r234, %r232, %r230;
	cvt.u64.u32 	%rd120, %r233;
	shl.b64 	%rd121, %rd120, 32;
	cvt.u64.u32 	%rd122, %r234;
	or.b64  	%rd123, %rd121, %rd122;
	cvt.rn.f64.s64 	%fd3, %rd123;
	mul.f64 	%fd4, %fd3, 0d3BF921FB54442D19;
	cvt.rn.f32.f64 	%f198, %fd4;
	neg.f32 	%f199, %f198;
	setp.lt.s32 	%p12, %r229, 0;
	selp.f32 	%f544, %f199, %f198, %p12;
	bra.uni 	$L__BB1_16;
$L__BB1_15:
	mov.f32 	%f200, 0f00000000;
	mul.rn.f32 	%f544, %f1, %f200;
	mov.b32 	%r461, 0;
$L__BB1_16:
	mul.rn.f32 	%f201, %f544, %f544;
	and.b32  	%r236, %r461, 1;
	setp.eq.b32 	%p13, %r236, 1;
	selp.f32 	%f202, 0f3F800000, %f544, %p13;
	fma.rn.f32 	%f203, %f201, %f202, 0f00000000;
	fma.rn.f32 	%f204, %f201, 0f37CBAC00, 0fBAB607ED;
	selp.f32 	%f205, %f204, 0fB94D4153, %p13;
	selp.f32 	%f206, 0f3D2AAABB, 0f3C0885E4, %p13;
	fma.rn.f32 	%f207, %f205, %f201, %f206;
	selp.f32 	%f208, 0fBEFFFFFF, 0fBE2AAAA8, %p13;
	fma.rn.f32 	%f209, %f207, %f201, %f208;
	fma.rn.f32 	%f210, %f209, %f203, %f202;
	and.b32  	%r237, %r461, 2;
	setp.eq.s32 	%p14, %r237, 0;
	mov.f32 	%f211, 0f00000000;
	sub.f32 	%f212, %f211, %f210;
	selp.f32 	%f213, %f210, %f212, %p14;
	ld.shared.f32 	%f214, [%r5+8];
	ld.shared.f32 	%f215, [%r5+12];
	mul.f32 	%f216, %f215, %f213;
	fma.rn.f32 	%f217, %f7, %f214, %f216;
	st.shared.f32 	[%r5+8], %f217;
	mul.f32 	%f218, %f7, %f215;
	mul.f32 	%f219, %f214, %f213;
	sub.f32 	%f220, %f218, %f219;
	st.shared.f32 	[%r5+12], %f220;
	shl.b32 	%r238, %r1, 1;
	cvt.rn.f32.u32 	%f221, %r238;
	mul.f32 	%f11, %f221, 0f3E490FDB;
	mul.f32 	%f222, %f11, 0f3F22F983;
	cvt.rni.s32.f32 	%r469, %f222;
	cvt.rn.f32.s32 	%f223, %r469;
	fma.rn.f32 	%f224, %f223, 0fBFC90FDA, %f11;
	fma.rn.f32 	%f225, %f223, 0fB3A22168, %f224;
	fma.rn.f32 	%f546, %f223, 0fA7C234C5, %f225;
	abs.f32 	%f13, %f11;
	setp.ltu.f32 	%p15, %f13, 0f47CE4780;
	mov.u32 	%r465, %r469;
	mov.f32 	%f545, %f546;
	@%p15 bra 	$L__BB1_24;
	setp.eq.f32 	%p16, %f13, 0f7F800000;
	@%p16 bra 	$L__BB1_23;
	mov.b32 	%r34, %f11;
	shl.b32 	%r240, %r34, 8;
	or.b32  	%r35, %r240, -2147483648;
	mov.b64 	%rd232, 0;
	mov.b32 	%r462, 0;
	mov.u64 	%rd230, __cudart_i2opi_f;
	mov.u64 	%rd231, %rd2;
$L__BB1_19:
	.pragma "nounroll";
	ld.global.nc.u32 	%r241, [%rd230];
	mad.wide.u32 	%rd126, %r241, %r35, %rd232;
	shr.u64 	%rd232, %rd126, 32;
	st.local.u32 	[%rd231], %rd126;
	add.s32 	%r462, %r462, 1;
	add.s64 	%rd231, %rd231, 4;
	add.s64 	%rd230, %rd230, 4;
	setp.ne.s32 	%p17, %r462, 6;
	@%p17 bra 	$L__BB1_19;
	shr.u32 	%r242, %r34, 23;
	st.local.u32 	[%rd2+24], %rd232;
	and.b32  	%r38, %r242, 31;
	add.s32 	%r243, %r242, -128;
	shr.u32 	%r244, %r243, 5;
	mul.wide.u32 	%rd127, %r244, 4;
	sub.s64 	%rd23, %rd2, %rd127;
	ld.local.u32 	%r463, [%rd23+24];
	ld.local.u32 	%r464, [%rd23+20];
	setp.eq.s32 	%p18, %r38, 0;
	@%p18 bra 	$L__BB1_22;
	shf.l.wrap.b32 	%r463, %r464, %r463, %r38;
	ld.local.u32 	%r245, [%rd23+16];
	shf.l.wrap.b32 	%r464, %r245, %r464, %r38;
$L__BB1_22:
	shr.u32 	%r246, %r463, 30;
	shf.l.wrap.b32 	%r247, %r464, %r463, 2;
	shl.b32 	%r248, %r464, 2;
	shr.u32 	%r249, %r247, 31;
	add.s32 	%r465, %r249, %r246;
	shr.s32 	%r250, %r247, 31;
	xor.b32  	%r251, %r250, %r247;
	xor.b32  	%r252, %r250, %r248;
	cvt.u64.u32 	%rd128, %r251;
	shl.b64 	%rd129, %rd128, 32;
	cvt.u64.u32 	%rd130, %r252;
	or.b64  	%rd131, %rd129, %rd130;
	cvt.rn.f64.s64 	%fd5, %rd131;
	mul.f64 	%fd6, %fd5, 0d3BF921FB54442D19;
	cvt.rn.f32.f64 	%f226, %fd6;
	neg.f32 	%f227, %f226;
	setp.lt.s32 	%p19, %r247, 0;
	selp.f32 	%f545, %f227, %f226, %p19;
	bra.uni 	$L__BB1_24;
$L__BB1_23:
	mov.f32 	%f228, 0f00000000;
	mul.rn.f32 	%f545, %f11, %f228;
	mov.b32 	%r465, 0;
$L__BB1_24:
	setp.ltu.f32 	%p20, %f13, 0f47CE4780;
	add.s32 	%r254, %r465, 1;
	mul.rn.f32 	%f229, %f545, %f545;
	and.b32  	%r255, %r465, 1;
	setp.eq.b32 	%p21, %r255, 1;
	selp.f32 	%f230, %f545, 0f3F800000, %p21;
	fma.rn.f32 	%f231, %f229, %f230, 0f00000000;
	fma.rn.f32 	%f232, %f229, 0f37CBAC00, 0fBAB607ED;
	selp.f32 	%f233, 0fB94D4153, %f232, %p21;
	selp.f32 	%f234, 0f3C0885E4, 0f3D2AAABB, %p21;
	fma.rn.f32 	%f235, %f233, %f229, %f234;
	selp.f32 	%f236, 0fBE2AAAA8, 0fBEFFFFFF, %p21;
	fma.rn.f32 	%f237, %f235, %f229, %f236;
	fma.rn.f32 	%f238, %f237, %f231, %f230;
	and.b32  	%r256, %r254, 2;
	setp.eq.s32 	%p22, %r256, 0;
	mov.f32 	%f239, 0f00000000;
	sub.f32 	%f240, %f239, %f238;
	selp.f32 	%f17, %f238, %f240, %p22;
	@%p20 bra 	$L__BB1_32;
	setp.eq.f32 	%p23, %f13, 0f7F800000;
	@%p23 bra 	$L__BB1_31;
	mov.b32 	%r47, %f11;
	shl.b32 	%r258, %r47, 8;
	or.b32  	%r48, %r258, -2147483648;
	mov.b64 	%rd235, 0;
	mov.b32 	%r466, 0;
	mov.u64 	%rd233, __cudart_i2opi_f;
	mov.u64 	%rd234, %rd1;
$L__BB1_27:
	.pragma "nounroll";
	ld.global.nc.u32 	%r259, [%rd233];
	mad.wide.u32 	%rd134, %r259, %r48, %rd235;
	shr.u64 	%rd235, %rd134, 32;
	st.local.u32 	[%rd234], %rd134;
	add.s32 	%r466, %r466, 1;
	add.s64 	%rd234, %rd234, 4;
	add.s64 	%rd233, %rd233, 4;
	setp.ne.s32 	%p24, %r466, 6;
	@%p24 bra 	$L__BB1_27;
	shr.u32 	%r260, %r47, 23;
	st.local.u32 	[%rd1+24], %rd235;
	and.b32  	%r51, %r260, 31;
	add.s32 	%r261, %r260, -128;
	shr.u32 	%r262, %r261, 5;
	mul.wide.u32 	%rd135, %r262, 4;
	sub.s64 	%rd30, %rd1, %rd135;
	ld.local.u32 	%r467, [%rd30+24];
	ld.local.u32 	%r468, [%rd30+20];
	setp.eq.s32 	%p25, %r51, 0;
	@%p25 bra 	$L__BB1_30;
	shf.l.wrap.b32 	%r467, %r468, %r467, %r51;
	ld.local.u32 	%r263, [%rd30+16];
	shf.l.wrap.b32 	%r468, %r263, %r468, %r51;
$L__BB1_30:
	shr.u32 	%r264, %r467, 30;
	shf.l.wrap.b32 	%r265, %r468, %r467, 2;
	shl.b32 	%r266, %r468, 2;
	shr.u32 	%r267, %r265, 31;
	add.s32 	%r469, %r267, %r264;
	shr.s32 	%r268, %r265, 31;
	xor.b32  	%r269, %r268, %r265;
	xor.b32  	%r270, %r268, %r266;
	cvt.u64.u32 	%rd136, %r269;
	shl.b64 	%rd137, %rd136, 32;
	cvt.u64.u32 	%rd138, %r270;
	or.b64  	%rd139, %rd137, %rd138;
	cvt.rn.f64.s64 	%fd7, %rd139;
	mul.f64 	%fd8, %fd7, 0d3BF921FB54442D19;
	cvt.rn.f32.f64 	%f241, %fd8;
	neg.f32 	%f242, %f241;
	setp.lt.s32 	%p26, %r265, 0;
	selp.f32 	%f546, %f242, %f241, %p26;
	bra.uni 	$L__BB1_32;
$L__BB1_31:
	mov.f32 	%f243, 0f00000000;
	mul.rn.f32 	%f546, %f11, %f243;
	mov.b32 	%r469, 0;
$L__BB1_32:
	mul.rn.f32 	%f244, %f546, %f546;
	and.b32  	%r272, %r469, 1;
	setp.eq.b32 	%p27, %r272, 1;
	selp.f32 	%f245, 0f3F800000, %f546, %p27;
	fma.rn.f32 	%f246, %f244, %f245, 0f00000000;
	fma.rn.f32 	%f247, %f244, 0f37CBAC00, 0fBAB607ED;
	selp.f32 	%f248, %f247, 0fB94D4153, %p27;
	selp.f32 	%f249, 0f3D2AAABB, 0f3C0885E4, %p27;
	fma.rn.f32 	%f250, %f248, %f244, %f249;
	selp.f32 	%f251, 0fBEFFFFFF, 0fBE2AAAA8, %p27;
	fma.rn.f32 	%f252, %f250, %f244, %f251;
	fma.rn.f32 	%f253, %f252, %f246, %f245;
	and.b32  	%r273, %r469, 2;
	setp.eq.s32 	%p28, %r273, 0;
	mov.f32 	%f254, 0f00000000;
	sub.f32 	%f255, %f254, %f253;
	selp.f32 	%f256, %f253, %f255, %p28;
	ld.shared.f32 	%f257, [%r5+16];
	ld.shared.f32 	%f258, [%r5+20];
	mul.f32 	%f259, %f258, %f256;
	fma.rn.f32 	%f260, %f17, %f257, %f259;
	st.shared.f32 	[%r5+16], %f260;
	mul.f32 	%f261, %f17, %f258;
	mul.f32 	%f262, %f257, %f256;
	sub.f32 	%f263, %f261, %f262;
	st.shared.f32 	[%r5+20], %f263;
	mul.lo.s32 	%r274, %r1, 3;
	cvt.rn.f32.u32 	%f264, %r274;
	mul.f32 	%f21, %f264, 0f3E490FDB;
	mul.f32 	%f265, %f21, 0f3F22F983;
	cvt.rni.s32.f32 	%r477, %f265;
	cvt.rn.f32.s32 	%f266, %r477;
	fma.rn.f32 	%f267, %f266, 0fBFC90FDA, %f21;
	fma.rn.f32 	%f268, %f266, 0fB3A22168, %f267;
	fma.rn.f32 	%f548, %f266, 0fA7C234C5, %f268;
	abs.f32 	%f23, %f21;
	setp.ltu.f32 	%p29, %f23, 0f47CE4780;
	mov.u32 	%r473, %r477;
	mov.f32 	%f547, %f548;
	@%p29 bra 	$L__BB1_40;
	setp.eq.f32 	%p30, %f23, 0f7F800000;
	@%p30 bra 	$L__BB1_39;
	mov.b32 	%r61, %f21;
	shl.b32 	%r276, %r61, 8;
	or.b32  	%r62, %r276, -2147483648;
	mov.b64 	%rd238, 0;
	mov.b32 	%r470, 0;
	mov.u64 	%rd236, __cudart_i2opi_f;
	mov.u64 	%rd237, %rd2;
$L__BB1_35:
	.pragma "nounroll";
	ld.global.nc.u32 	%r277, [%rd236];
	mad.wide.u32 	%rd142, %r277, %r62, %rd238;
	shr.u64 	%rd238, %rd142, 32;
	st.local.u32 	[%rd237], %rd142;
	add.s32 	%r470, %r470, 1;
	add.s64 	%rd237, %rd237, 4;
	add.s64 	%rd236, %rd236, 4;
	setp.ne.s32 	%p31, %r470, 6;
	@%p31 bra 	$L__BB1_35;
	shr.u32 	%r278, %r61, 23;
	st.local.u32 	[%rd2+24], %rd238;
	and.b32  	%r65, %r278, 31;
	add.s32 	%r279, %r278, -128;
	shr.u32 	%r280, %r279, 5;
	mul.wide.u32 	%rd143, %r280, 4;
	sub.s64 	%rd37, %rd2, %rd143;
	ld.local.u32 	%r471, [%rd37+24];
	ld.local.u32 	%r472, [%rd37+20];
	setp.eq.s32 	%p32, %r65, 0;
	@%p32 bra 	$L__BB1_38;
	shf.l.wrap.b32 	%r471, %r472, %r471, %r65;
	ld.local.u32 	%r281, [%rd37+16];
	shf.l.wrap.b32 	%r472, %r281, %r472, %r65;
$L__BB1_38:
	shr.u32 	%r282, %r471, 30;
	shf.l.wrap.b32 	%r283, %r472, %r471, 2;
	shl.b32 	%r284, %r472, 2;
	shr.u32 	%r285, %r283, 31;
	add.s32 	%r473, %r285, %r282;
	shr.s32 	%r286, %r283, 31;
	xor.b32  	%r287, %r286, %r283;
	xor.b32  	%r288, %r286, %r284;
	cvt.u64.u32 	%rd144, %r287;
	shl.b64 	%rd145, %rd144, 32;
	cvt.u64.u32 	%rd146, %r288;
	or.b64  	%rd147, %rd145, %rd146;
	cvt.rn.f64.s64 	%fd9, %rd147;
	mul.f64 	%fd10, %fd9, 0d3BF921FB54442D19;
	cvt.rn.f32.f64 	%f269, %fd10;
	neg.f32 	%f270, %f269;
	setp.lt.s32 	%p33, %r283, 0;
	selp.f32 	%f547, %f270, %f269, %p33;
	bra.uni 	$L__BB1_40;
$L__BB1_39:
	mov.f32 	%f271, 0f00000000;
	mul.rn.f32 	%f547, %f21, %f271;
	mov.b32 	%r473, 0;
$L__BB1_40:
	setp.ltu.f32 	%p34, %f23, 0f47CE4780;
	add.s32 	%r290, %r473, 1;
	mul.rn.f32 	%f272, %f547, %f547;
	and.b32  	%r291, %r473, 1;
	setp.eq.b32 	%p35, %r291, 1;
	selp.f32 	%f273, %f547, 0f3F800000, %p35;
	fma.rn.f32 	%f274, %f272, %f273, 0f00000000;
	fma.rn.f32 	%f275, %f272, 0f37CBAC00, 0fBAB607ED;
	selp.f32 	%f276, 0fB94D4153, %f275, %p35;
	selp.f32 	%f277, 0f3C0885E4, 0f3D2AAABB, %p35;
	fma.rn.f32 	%f278, %f276, %f272, %f277;
	selp.f32 	%f279, 0fBE2AAAA8, 0fBEFFFFFF, %p35;
	fma.rn.f32 	%f280, %f278, %f272, %f279;
	fma.rn.f32 	%f281, %f280, %f274, %f273;
	and.b32  	%r292, %r290, 2;
	setp.eq.s32 	%p36, %r292, 0;
	mov.f32 	%f282, 0f00000000;
	sub.f32 	%f283, %f282, %f281;
	selp.f32 	%f27, %f281, %f283, %p36;
	@%p34 bra 	$L__BB1_48;
	setp.eq.f32 	%p37, %f23, 0f7F800000;
	@%p37 bra 	$L__BB1_47;
	mov.b32 	%r74, %f21;
	shl.b32 	%r294, %r74, 8;
	or.b32  	%r75, %r294, -2147483648;
	mov.b64 	%rd241, 0;
	mov.b32 	%r474, 0;
	mov.u64 	%rd239, __cudart_i2opi_f;
	mov.u64 	%rd240, %rd1;
$L__BB1_43:
	.pragma "nounroll";
	ld.global.nc.u32 	%r295, [%rd239];
	mad.wide.u32 	%rd150, %r295, %r75, %rd241;
	shr.u64 	%rd241, %rd150, 32;
	st.local.u32 	[%rd240], %rd150;
	add.s32 	%r474, %r474, 1;
	add.s64 	%rd240, %rd240, 4;
	add.s64 	%rd239, %rd239, 4;
	setp.ne.s32 	%p38, %r474, 6;
	@%p38 bra 	$L__BB1_43;
	shr.u32 	%r296, %r74, 23;
	st.local.u32 	[%rd1+24], %rd241;
	and.b32  	%r78, %r296, 31;
	add.s32 	%r297, %r296, -128;
	shr.u32 	%r298, %r297, 5;
	mul.wide.u32 	%rd151, %r298, 4;
	sub.s64 	%rd44, %rd1, %rd151;
	ld.local.u32 	%r475, [%rd44+24];
	ld.local.u32 	%r476, [%rd44+20];
	setp.eq.s32 	%p39, %r78, 0;
	@%p39 bra 	$L__BB1_46;
	shf.l.wrap.b32 	%r475, %r476, %r475, %r78;
	ld.local.u32 	%r299, [%rd44+16];
	shf.l.wrap.b32 	%r476, %r299, %r476, %r78;
$L__BB1_46:
	shr.u32 	%r300, %r475, 30;
	shf.l.wrap.b32 	%r301, %r476, %r475, 2;
	shl.b32 	%r302, %r476, 2;
	shr.u32 	%r303, %r301, 31;
	add.s32 	%r477, %r303, %r300;
	shr.s32 	%r304, %r301, 31;
	xor.b32  	%r305, %r304, %r301;
	xor.b32  	%r306, %r304, %r302;
	cvt.u64.u32 	%rd152, %r305;
	shl.b64 	%rd153, %rd152, 32;
	cvt.u64.u32 	%rd154, %r306;
	or.b64  	%rd155, %rd153, %rd154;
	cvt.rn.f64.s64 	%fd11, %rd155;
	mul.f64 	%fd12, %fd11, 0d3BF921FB54442D19;
	cvt.rn.f32.f64 	%f284, %fd12;
	neg.f32 	%f285, %f284;
	setp.lt.s32 	%p40, %r301, 0;
	selp.f32 	%f548, %f285, %f284, %p40;
	bra.uni 	$L__BB1_48;
$L__BB1_47:
	mov.f32 	%f286, 0f00000000;
	mul.rn.f32 	%f548, %f21, %f286;
	mov.b32 	%r477, 0;
$L__BB1_48:
	mul.rn.f32 	%f287, %f548, %f548;
	and.b32  	%r308, %r477, 1;
	setp.eq.b32 	%p41, %r308, 1;
	selp.f32 	%f288, 0f3F800000, %f548, %p41;
	fma.rn.f32 	%f289, %f287, %f288, 0f00000000;
	fma.rn.f32 	%f290, %f287, 0f37CBAC00, 0fBAB607ED;
	selp.f32 	%f291, %f290, 0fB94D4153, %p41;
	selp.f32 	%f292, 0f3D2AAABB, 0f3C0885E4, %p41;
	fma.rn.f32 	%f293, %f291, %f287, %f292;
	selp.f32 	%f294, 0fBEFFFFFF, 0fBE2AAAA8, %p41;
	fma.rn.f32 	%f295, %f293, %f287, %f294;
	fma.rn.f32 	%f296, %f295, %f289, %f288;
	and.b32  	%r309, %r477, 2;
	setp.eq.s32 	%p42, %r309, 0;
	mov.f32 	%f297, 0f00000000;
	sub.f32 	%f298, %f297, %f296;
	selp.f32 	%f299, %f296, %f298, %p42;
	ld.shared.f32 	%f300, [%r5+24];
	ld.shared.f32 	%f301, [%r5+28];
	mul.f32 	%f302, %f301, %f299;
	fma.rn.f32 	%f303, %f27, %f300, %f302;
	st.shared.f32 	[%r5+24], %f303;
	mul.f32 	%f304, %f27, %f301;
	mul.f32 	%f305, %f300, %f299;
	sub.f32 	%f306, %f304, %f305;
	st.shared.f32 	[%r5+28], %f306;
	shl.b32 	%r310, %r1, 2;
	cvt.rn.f32.u32 	%f307, %r310;
	mul.f32 	%f31, %f307, 0f3E490FDB;
	mul.f32 	%f308, %f31, 0f3F22F983;
	cvt.rni.s32.f32 	%r485, %f308;
	cvt.rn.f32.s32 	%f309, %r485;
	fma.rn.f32 	%f310, %f309, 0fBFC90FDA, %f31;
	fma.rn.f32 	%f311, %f309, 0fB3A22168, %f310;
	fma.rn.f32 	%f550, %f309, 0fA7C234C5, %f311;
	abs.f32 	%f33, %f31;
	setp.ltu.f32 	%p43, %f33, 0f47CE4780;
	mov.u32 	%r481, %r485;
	mov.f32 	%f549, %f550;
	@%p43 bra 	$L__BB1_56;
	setp.eq.f32 	%p44, %f33, 0f7F800000;
	@%p44 bra 	$L__BB1_55;
	mov.b32 	%r88, %f31;
	shl.b32 	%r312, %r88, 8;
	or.b32  	%r89, %r312, -2147483648;
	mov.b64 	%rd244, 0;
	mov.b32 	%r478, 0;
	mov.u64 	%rd242, __cudart_i2opi_f;
	mov.u64 	%rd243, %rd2;
$L__BB1_51:
	.pragma "nounroll";
	ld.global.nc.u32 	%r313, [%rd242];
	mad.wide.u32 	%rd158, %r313, %r89, %rd244;
	shr.u64 	%rd244, %rd158, 32;
	st.local.u32 	[%rd243], %rd158;
	add.s32 	%r478, %r478, 1;
	add.s64 	%rd243, %rd243, 4;
	add.s64 	%rd242, %rd242, 4;
	setp.ne.s32 	%p45, %r478, 6;
	@%p45 bra 	$L__BB1_51;
	shr.u32 	%r314, %r88, 23;
	st.local.u32 	[%rd2+24], %rd244;
	and.b32  	%r92, %r314, 31;
	add.s32 	%r315, %r314, -128;
	shr.u32 	%r316, %r315, 5;
	mul.wide.u32 	%rd159, %r316, 4;
	sub.s64 	%rd51, %rd2, %rd159;
	ld.local.u32 	%r479, [%rd51+24];
	ld.local.u32 	%r480, [%rd51+20];
	setp.eq.s32 	%p46, %r92, 0;
	@%p46 bra 	$L__BB1_54;
	shf.l.wrap.b32 	%r479, %r480, %r479, %r92;
	ld.local.u32 	%r317, [%rd51+16];
	shf.l.wrap.b32 	%r480, %r317, %r480, %r92;
$L__BB1_54:
	shr.u32 	%r318, %r479, 30;
	shf.l.wrap.b32 	%r319, %r480, %r479, 2;
	shl.b32 	%r320, %r480, 2;
	shr.u32 	%r321, %r319, 31;
	add.s32 	%r481, %r321, %r318;
	shr.s32 	%r322, %r319, 31;
	xor.b32  	%r323, %r322, %r319;
	xor.b32  	%r324, %r322, %r320;
	cvt.u64.u32 	%rd160, %r323;
	shl.b64 	%rd161, %rd160, 32;
	cvt.u64.u32 	%rd162, %r324;
	or.b64  	%rd163, %rd161, %rd162;
	cvt.rn.f64.s64 	%fd13, %rd163;
	mul.f64 	%fd14, %fd13, 0d3BF921FB54442D19;
	cvt.rn.f32.f64 	%f312, %fd14;
	neg.f32 	%f313, %f312;
	setp.lt.s32 	%p47, %r319, 0;
	selp.f32 	%f549, %f313, %f312, %p47;
	bra.uni 	$L__BB1_56;
$L__BB1_55:
	mov.f32 	%f314, 0f00000000;
	mul.rn.f32 	%f549, %f31, %f314;
	mov.b32 	%r481, 0;
$L__BB1_56:
	setp.ltu.f32 	%p48, %f33, 0f47CE4780;
	add.s32 	%r326, %r481, 1;
	mul.rn.f32 	%f315, %f549, %f549;
	and.b32  	%r327, %r481, 1;
	setp.eq.b32 	%p49, %r327, 1;
	selp.f32 	%f316, %f549, 0f3F800000, %p49;
	fma.rn.f32 	%f317, %f315, %f316, 0f00000000;
	fma.rn.f32 	%f318, %f315, 0f37CBAC00, 0fBAB607ED;
	selp.f32 	%f319, 0fB94D4153, %f318, %p49;
	selp.f32 	%f320, 0f3C0885E4, 0f3D2AAABB, %p49;
	fma.rn.f32 	%f321, %f319, %f315, %f320;
	selp.f32 	%f322, 0fBE2AAAA8, 0fBEFFFFFF, %p49;
	fma.rn.f32 	%f323, %f321, %f315, %f322;
	fma.rn.f32 	%f324, %f323, %f317, %f316;
	and.b32  	%r328, %r326, 2;
	setp.eq.s32 	%p50, %r328, 0;
	mov.f32 	%f325, 0f00000000;
	sub.f32 	%f326, %f325, %f324;
	selp.f32 	%f37, %f324, %f326, %p50;
	@%p48 bra 	$L__BB1_64;
	setp.eq.f32 	%p51, %f33, 0f7F800000;
	@%p51 bra 	$L__BB1_63;
	mov.b32 	%r101, %f31;
	shl.b32 	%r330, %r101, 8;
	or.b32  	%r102, %r330, -2147483648;
	mov.b64 	%rd247, 0;
	mov.b32 	%r482, 0;
	mov.u64 	%rd245, __cudart_i2opi_f;
	mov.u64 	%rd246, %rd1;
$L__BB1_59:
	.pragma "nounroll";
	ld.global.nc.u32 	%r331, [%rd245];
	mad.wide.u32 	%rd166, %r331, %r102, %rd247;
	shr.u64 	%rd247, %rd166, 32;
	st.local.u32 	[%rd246], %rd166;
	add.s32 	%r482, %r482, 1;
	add.s64 	%rd246, %rd246, 4;
	add.s64 	%rd245, %rd245, 4;
	setp.ne.s32 	%p52, %r482, 6;
	@%p52 bra 	$L__BB1_59;
	shr.u32 	%r332, %r101, 23;
	st.local.u32 	[%rd1+24], %rd247;
	and.b32  	%r105, %r332, 31;
	add.s32 	%r333, %r332, -128;
	shr.u32 	%r334, %r333, 5;
	mul.wide.u32 	%rd167, %r334, 4;
	sub.s64 	%rd58, %rd1, %rd167;
	ld.local.u32 	%r483, [%rd58+24];
	ld.local.u32 	%r484, [%rd58+20];
	setp.eq.s32 	%p53, %r105, 0;
	@%p53 bra 	$L__BB1_62;
	shf.l.wrap.b32 	%r483, %r484, %r483, %r105;
	ld.local.u32 	%r335, [%rd58+16];
	shf.l.wrap.b32 	%r484, %r335, %r484, %r105;
$L__BB1_62:
	shr.u32 	%r336, %r483, 30;
	shf.l.wrap.b32 	%r337, %r484, %r483, 2;
	shl.b32 	%r338, %r484, 2;
	shr.u32 	%r339, %r337, 31;
	add.s32 	%r485, %r339, %r336;
	shr.s32 	%r340, %r337, 31;
	xor.b32  	%r341, %r340, %r337;
	xor.b32  	%r342, %r340, %r338;
	cvt.u64.u32 	%rd168, %r341;
	shl.b64 	%rd169, %rd168, 32;
	cvt.u64.u32 	%rd170, %r342;
	or.b64  	%rd171, %rd169, %rd170;
	cvt.rn.f64.s64 	%fd15, %rd171;
	mul.f64 	%fd16, %fd15, 0d3BF921FB54442D19;
	cvt.rn.f32.f64 	%f327, %fd16;
	neg.f32 	%f328, %f327;
	setp.lt.s32 	%p54, %r337, 0;
	selp.f32 	%f550, %f328, %f327, %p54;
	bra.uni 	$L__BB1_64;
$L__BB1_63:
	mov.f32 	%f329, 0f00000000;
	mul.rn.f32 	%f550, %f31, %f329;
	mov.b32 	%r485, 0;
$L__BB1_64:
	mul.rn.f32 	%f330, %f550, %f550;
	and.b32  	%r344, %r485, 1;
	setp.eq.b32 	%p55, %r344, 1;
	selp.f32 	%f331, 0f3F800000, %f550, %p55;
	fma.rn.f32 	%f332, %f330, %f331, 0f00000000;
	fma.rn.f32 	%f333, %f330, 0f37CBAC00, 0fBAB607ED;
	selp.f32 	%f334, %f333, 0fB94D4153, %p55;
	selp.f32 	%f335, 0f3D2AAABB, 0f3C0885E4, %p55;
	fma.rn.f32 	%f336, %f334, %f330, %f335;
	selp.f32 	%f337, 0fBEFFFFFF, 0fBE2AAAA8, %p55;
	fma.rn.f32 	%f338, %f336, %f330, %f337;
	fma.rn.f32 	%f339, %f338, %f332, %f331;
	and.b32  	%r345, %r485, 2;
	setp.eq.s32 	%p56, %r345, 0;
	mov.f32 	%f340, 0f00000000;
	sub.f32 	%f341, %f340, %f339;
	selp.f32 	%f342, %f339, %f341, %p56;
	ld.shared.f32 	%f343, [%r5+32];
	ld.shared.f32 	%f344, [%r5+36];
	mul.f32 	%f345, %f344, %f342;
	fma.rn.f32 	%f346, %f37, %f343, %f345;
	st.shared.f32 	[%r5+32], %f346;
	mul.f32 	%f347, %f37, %f344;
	mul.f32 	%f348, %f343, %f342;
	sub.f32 	%f349, %f347, %f348;
	st.shared.f32 	[%r5+36], %f349;
	mul.lo.s32 	%r346, %r1, 5;
	cvt.rn.f32.u32 	%f350, %r346;
	mul.f32 	%f41, %f350, 0f3E490FDB;
	mul.f32 	%f351, %f41, 0f3F22F983;
	cvt.rni.s32.f32 	%r493, %f351;
	cvt.rn.f32.s32 	%f352, %r493;
	fma.rn.f32 	%f353, %f352, 0fBFC90FDA, %f41;
	fma.rn.f32 	%f354, %f352, 0fB3A22168, %f353;
	fma.rn.f32 	%f552, %f352, 0fA7C234C5, %f354;
	abs.f32 	%f43, %f41;
	setp.ltu.f32 	%p57, %f43, 0f47CE4780;
	mov.u32 	%r489, %r493;
	mov.f32 	%f551, %f552;
	@%p57 bra 	$L__BB1_72;
	setp.eq.f32 	%p58, %f43, 0f7F800000;
	@%p58 bra 	$L__BB1_71;
	mov.b32 	%r115, %f41;
	shl.b32 	%r348, %r115, 8;
	or.b32  	%r116, %r348, -2147483648;
	mov.b64 	%rd250, 0;
	mov.b32 	%r486, 0;
	mov.u64 	%rd248, __cudart_i2opi_f;
	mov.u64 	%rd249, %rd2;
$L__BB1_67:
	.pragma "nounroll";
	ld.global.nc.u32 	%r349, [%rd248];
	mad.wide.u32 	%rd174, %r349, %r116, %rd250;
	shr.u64 	%rd250, %rd174, 32;
	st.local.u32 	[%rd249], %rd174;
	add.s32 	%r486, %r486, 1;
	add.s64 	%rd249, %rd249, 4;
	add.s64 	%rd248, %rd248, 4;
	setp.ne.s32 	%p59, %r486, 6;
	@%p59 bra 	$L__BB1_67;
	shr.u32 	%r350, %r115, 23;
	st.local.u32 	[%rd2+24], %rd250;
	and.b32  	%r119, %r350, 31;
	add.s32 	%r351, %r350, -128;
	shr.u32 	%r352, %r351, 5;
	mul.wide.u32 	%rd175, %r352, 4;
	sub.s64 	%rd65, %rd2, %rd175;
	ld.local.u32 	%r487, [%rd65+24];
	ld.local.u32 	%r488, [%rd65+20];
	setp.eq.s32 	%p60, %r119, 0;
	@%p60 bra 	$L__BB1_70;
	shf.l.wrap.b32 	%r487, %r488, %r487, %r119;
	ld.local.u32 	%r353, [%rd65+16];
	shf.l.wrap.b32 	%r488, %r353, %r488, %r119;
$L__BB1_70:
	shr.u32 	%r354, %r487, 30;
	shf.l.wrap.b32 	%r355, %r488, %r487, 2;
	shl.b32 	%r356, %r488, 2;
	shr.u32 	%r357, %r355, 31;
	add.s32 	%r489, %r357, %r354;
	shr.s32 	%r358, %r355, 31;
	xor.b32  	%r359, %r358, %r355;
	xor.b32  	%r360, %r358, %r356;
	cvt.u64.u32 	%rd176, %r359;
	shl.b64 	%rd177, %rd176, 32;
	cvt.u64.u32 	%rd178, %r360;
	or.b64  	%rd179, %rd177, %rd178;
	cvt.rn.f64.s64 	%fd17, %rd179;
	mul.f64 	%fd18, %fd17, 0d3BF921FB54442D19;
	cvt.rn.f32.f64 	%f355, %fd18;
	neg.f32 	%f356, %f355;
	setp.lt.s32 	%p61, %r355, 0;
	selp.f32 	%f551, %f356, %f355, %p61;
	bra.uni 	$L__BB1_72;
$L__BB1_71:
	mov.f32 	%f357, 0f00000000;
	mul.rn.f32 	%f551, %f41, %f357;
	mov.b32 	%r489, 0;
$L__BB1_72:
	setp.ltu.f32 	%p62, %f43, 0f47CE4780;
	add.s32 	%r362, %r489, 1;
	mul.rn.f32 	%f358, %f551, %f551;
	and.b32  	%r363, %r489, 1;
	setp.eq.b32 	%p63, %r363, 1;
	selp.f32 	%f359, %f551, 0f3F800000, %p63;
	fma.rn.f32 	%f360, %f358, %f359, 0f00000000;
	fma.rn.f32 	%f361, %f358, 0f37CBAC00, 0fBAB607ED;
	selp.f32 	%f362, 0fB94D4153, %f361, %p63;
	selp.f32 	%f363, 0f3C0885E4, 0f3D2AAABB, %p63;
	fma.rn.f32 	%f364, %f362, %f358, %f363;
	selp.f32 	%f365, 0fBE2AAAA8, 0fBEFFFFFF, %p63;
	fma.rn.f32 	%f366, %f364, %f358, %f365;
	fma.rn.f32 	%f367, %f366, %f360, %f359;
	and.b32  	%r364, %r362, 2;
	setp.eq.s32 	%p64, %r364, 0;
	mov.f32 	%f368, 0f00000000;
	sub.f32 	%f369, %f368, %f367;
	selp.f32 	%f47, %f367, %f369, %p64;
	@%p62 bra 	$L__BB1_80;
	setp.eq.f32 	%p65, %f43, 0f7F800000;
	@%p65 bra 	$L__BB1_79;
	mov.b32 	%r128, %f41;
	shl.b32 	%r366, %r128, 8;
	or.b32  	%r129, %r366, -2147483648;
	mov.b64 	%rd253, 0;
	mov.b32 	%r490, 0;
	mov.u64 	%rd251, __cudart_i2opi_f;
	mov.u64 	%rd252, %rd1;
$L__BB1_75:
	.pragma "nounroll";
	ld.global.nc.u32 	%r367, [%rd251];
	mad.wide.u32 	%rd182, %r367, %r129, %rd253;
	shr.u64 	%rd253, %rd182, 32;
	st.local.u32 	[%rd252], %rd182;
	add.s32 	%r490, %r490, 1;
	add.s64 	%rd252, %rd252, 4;
	add.s64 	%rd251, %rd251, 4;
	setp.ne.s32 	%p66, %r490, 6;
	@%p66 bra 	$L__BB1_75;
	shr.u32 	%r368, %r128, 23;
	st.local.u32 	[%rd1+24], %rd253;
	and.b32  	%r132, %r368, 31;
	add.s32 	%r369, %r368, -128;
	shr.u32 	%r370, %r369, 5;
	mul.wide.u32 	%rd183, %r370, 4;
	sub.s64 	%rd72, %rd1, %rd183;
	ld.local.u32 	%r491, [%rd72+24];
	ld.local.u32 	%r492, [%rd72+20];
	setp.eq.s32 	%p67, %r132, 0;
	@%p67 bra 	$L__BB1_78;
	shf.l.wrap.b32 	%r491, %r492, %r491, %r132;
	ld.local.u32 	%r371, [%rd72+16];
	shf.l.wrap.b32 	%r492, %r371, %r492, %r132;
$L__BB1_78:
	shr.u32 	%r372, %r491, 30;
	shf.l.wrap.b32 	%r373, %r492, %r491, 2;
	shl.b32 	%r374, %r492, 2;
	shr.u32 	%r375, %r373, 31;
	add.s32 	%r493, %r375, %r372;
	shr.s32 	%r376, %r373, 31;
	xor.b32  	%r377, %r376, %r373;
	xor.b32  	%r378, %r376, %r374;
	cvt.u64.u32 	%rd184, %r377;
	shl.b64 	%rd185, %rd184, 32;
	cvt.u64.u32 	%rd186, %r378;
	or.b64  	%rd187, %rd185, %rd186;
	cvt.rn.f64.s64 	%fd19, %rd187;
	mul.f64 	%fd20, %fd19, 0d3BF921FB54442D19;
	cvt.rn.f32.f64 	%f370, %fd20;
	neg.f32 	%f371, %f370;
	setp.lt.s32 	%p68, %r373, 0;
	selp.f32 	%f552, %f371, %f370, %p68;
	bra.uni 	$L__BB1_80;
$L__BB1_79:
	mov.f32 	%f372, 0f00000000;
	mul.rn.f32 	%f552, %f41, %f372;
	mov.b32 	%r493, 0;
$L__BB1_80:
	mul.rn.f32 	%f373, %f552, %f552;
	and.b32  	%r380, %r493, 1;
	setp.eq.b32 	%p69, %r380, 1;
	selp.f32 	%f374, 0f3F800000, %f552, %p69;
	fma.rn.f32 	%f375, %f373, %f374, 0f00000000;
	fma.rn.f32 	%f376, %f373, 0f37CBAC00, 0fBAB607ED;
	selp.f32 	%f377, %f376, 0fB94D4153, %p69;
	selp.f32 	%f378, 0f3D2AAABB, 0f3C0885E4, %p69;
	fma.rn.f32 	%f379, %f377, %f373, %f378;
	selp.f32 	%f380, 0fBEFFFFFF, 0fBE2AAAA8, %p69;
	fma.rn.f32 	%f381, %f379, %f373, %f380;
	fma.rn.f32 	%f382, %f381, %f375, %f374;
	and.b32  	%r381, %r493, 2;
	setp.eq.s32 	%p70, %r381, 0;
	mov.f32 	%f383, 0f00000000;
	sub.f32 	%f384, %f383, %f382;
	selp.f32 	%f385, %f382, %f384, %p70;
	ld.shared.f32 	%f386, [%r5+40];
	ld.shared.f32 	%f387, [%r5+44];
	mul.f32 	%f388, %f387, %f385;
	fma.rn.f32 	%f389, %f47, %f386, %f388;
	st.shared.f32 	[%r5+40], %f389;
	mul.f32 	%f390, %f47, %f387;
	mul.f32 	%f391, %f386, %f385;
	sub.f32 	%f392, %f390, %f391;
	st.shared.f32 	[%r5+44], %f392;
	mul.lo.s32 	%r382, %r1, 6;
	cvt.rn.f32.u32 	%f393, %r382;
	mul.f32 	%f51, %f393, 0f3E490FDB;
	mul.f32 	%f394, %f51, 0f3F22F983;
	cvt.rni.s32.f32 	%r501, %f394;
	cvt.rn.f32.s32 	%f395, %r501;
	fma.rn.f32 	%f396, %f395, 0fBFC90FDA, %f51;
	fma.rn.f32 	%f397, %f395, 0fB3A22168, %f396;
	fma.rn.f32 	%f554, %f395, 0fA7C234C5, %f397;
	abs.f32 	%f53, %f51;
	setp.ltu.f32 	%p71, %f53, 0f47CE4780;
	mov.u32 	%r497, %r501;
	mov.f32 	%f553, %f554;
	@%p71 bra 	$L__BB1_88;
	setp.eq.f32 	%p72, %f53, 0f7F800000;
	@%p72 bra 	$L__BB1_87;
	mov.b32 	%r142, %f51;
	shl.b32 	%r384, %r142, 8;
	or.b32  	%r143, %r384, -2147483648;
	mov.b64 	%rd256, 0;
	mov.b32 	%r494, 0;
	mov.u64 	%rd254, __cudart_i2opi_f;
	mov.u64 	%rd255, %rd2;
$L__BB1_83:
	.pragma "nounroll";
	ld.global.nc.u32 	%r385, [%rd254];
	mad.wide.u32 	%rd190, %r385, %r143, %rd256;
	shr.u64 	%rd256, %rd190, 32;
	st.local.u32 	[%rd255], %rd190;
	add.s32 	%r494, %r494, 1;
	add.s64 	%rd255, %rd255, 4;
	add.s64 	%rd254, %rd254, 4;
	setp.ne.s32 	%p73, %r494, 6;
	@%p73 bra 	$L__BB1_83;
	shr.u32 	%r386, %r142, 23;
	st.local.u32 	[%rd2+24], %rd256;
	and.b32  	%r146, %r386, 31;
	add.s32 	%r387, %r386, -128;
	shr.u32 	%r388, %r387, 5;
	mul.wide.u32 	%rd191, %r388, 4;
	sub.s64 	%rd79, %rd2, %rd191;
	ld.local.u32 	%r495, [%rd79+24];
	ld.local.u32 	%r496, [%rd79+20];
	setp.eq.s32 	%p74, %r146, 0;
	@%p74 bra 	$L__BB1_86;
	shf.l.wrap.b32 	%r495, %r496, %r495, %r146;
	ld.local.u32 	%r389, [%rd79+16];
	shf.l.wrap.b32 	%r496, %r389, %r496, %r146;
$L__BB1_86:
	shr.u32 	%r390, %r495, 30;
	shf.l.wrap.b32 	%r391, %r496, %r495, 2;
	shl.b32 	%r392, %r496, 2;
	shr.u32 	%r393, %r391, 31;
	add.s32 	%r497, %r393, %r390;
	shr.s32 	%r394, %r391, 31;
	xor.b32  	%r395, %r394, %r391;
	xor.b32  	%r396, %r394, %r392;
	cvt.u64.u32 	%rd192, %r395;
	shl.b64 	%rd193, %rd192, 32;
	cvt.u64.u32 	%rd194, %r396;
	or.b64  	%rd195, %rd193, %rd194;
	cvt.rn.f64.s64 	%fd21, %rd195;
	mul.f64 	%fd22, %fd21, 0d3BF921FB54442D19;
	cvt.rn.f32.f64 	%f398, %fd22;
	neg.f32 	%f399, %f398;
	setp.lt.s32 	%p75, %r391, 0;
	selp.f32 	%f553, %f399, %f398, %p75;
	bra.uni 	$L__BB1_88;
$L__BB1_87:
	mov.f32 	%f400, 0f00000000;
	mul.rn.f32 	%f553, %f51, %f400;
	mov.b32 	%r497, 0;
$L__BB1_88:
	setp.ltu.f32 	%p76, %f53, 0f47CE4780;
	add.s32 	%r398, %r497, 1;
	mul.rn.f32 	%f401, %f553, %f553;
	and.b32  	%r399, %r497, 1;
	setp.eq.b32 	%p77, %r399, 1;
	selp.f32 	%f402, %f553, 0f3F800000, %p77;
	fma.rn.f32 	%f403, %f401, %f402, 0f00000000;
	fma.rn.f32 	%f404, %f401, 0f37CBAC00, 0fBAB607ED;
	selp.f32 	%f405, 0fB94D4153, %f404, %p77;
	selp.f32 	%f406, 0f3C0885E4, 0f3D2AAABB, %p77;
	fma.rn.f32 	%f407, %f405, %f401, %f406;
	selp.f32 	%f408, 0fBE2AAAA8, 0fBEFFFFFF, %p77;
	fma.rn.f32 	%f409, %f407, %f401, %f408;
	fma.rn.f32 	%f410, %f409, %f403, %f402;
	and.b32  	%r400, %r398, 2;
	setp.eq.s32 	%p78, %r400, 0;
	mov.f32 	%f411, 0f00000000;
	sub.f32 	%f412, %f411, %f410;
	selp.f32 	%f57, %f410, %f412, %p78;
	@%p76 bra 	$L__BB1_96;
	setp.eq.f32 	%p79, %f53, 0f7F800000;
	@%p79 bra 	$L__BB1_95;
	mov.b32 	%r155, %f51;
	shl.b32 	%r402, %r155, 8;
	or.b32  	%r156, %r402, -2147483648;
	mov.b64 	%rd259, 0;
	mov.b32 	%r498, 0;
	mov.u64 	%rd257, __cudart_i2opi_f;
	mov.u64 	%rd258, %rd1;
$L__BB1_91:
	.pragma "nounroll";
	ld.global.nc.u32 	%r403, [%rd257];
	mad.wide.u32 	%rd198, %r403, %r156, %rd259;
	shr.u64 	%rd259, %rd198, 32;
	st.local.u32 	[%rd258], %rd198;
	add.s32 	%r498, %r498, 1;
	add.s64 	%rd258, %rd258, 4;
	add.s64 	%rd257, %rd257, 4;
	setp.ne.s32 	%p80, %r498, 6;
	@%p80 bra 	$L__BB1_91;
	shr.u32 	%r404, %r155, 23;
	st.local.u32 	[%rd1+24], %rd259;
	and.b32  	%r159, %r404, 31;
	add.s32 	%r405, %r404, -128;
	shr.u32 	%r406, %r405, 5;
	mul.wide.u32 	%rd199, %r406, 4;
	sub.s64 	%rd86, %rd1, %rd199;
	ld.local.u32 	%r499, [%rd86+24];
	ld.local.u32 	%r500, [%rd86+20];
	setp.eq.s32 	%p81, %r159, 0;
	@%p81 bra 	$L__BB1_94;
	shf.l.wrap.b32 	%r499, %r500, %r499, %r159;
	ld.local.u32 	%r407, [%rd86+16];
	shf.l.wrap.b32 	%r500, %r407, %r500, %r159;
$L__BB1_94:
	shr.u32 	%r408, %r499, 30;
	shf.l.wrap.b32 	%r409, %r500, %r499, 2;
	shl.b32 	%r410, %r500, 2;
	shr.u32 	%r411, %r409, 31;
	add.s32 	%r501, %r411, %r408;
	shr.s32 	%r412, %r409, 31;
	xor.b32  	%r413, %r412, %r409;
	xor.b32  	%r414, %r412, %r410;
	cvt.u64.u32 	%rd200, %r413;
	shl.b64 	%rd201, %rd200, 32;
	cvt.u64.u32 	%rd202, %r414;
	or.b64  	%rd203, %rd201, %rd202;
	cvt.rn.f64.s64 	%fd23, %rd203;
	mul.f64 	%fd24, %fd23, 0d3BF921FB54442D19;
	cvt.rn.f32.f64 	%f413, %fd24;
	neg.f32 	%f414, %f413;
	setp.lt.s32 	%p82, %r409, 0;
	selp.f32 	%f554, %f414, %f413, %p82;
	bra.uni 	$L__BB1_96;
$L__BB1_95:
	mov.f32 	%f415, 0f00000000;
	mul.rn.f32 	%f554, %f51, %f415;
	mov.b32 	%r501, 0;
$L__BB1_96:
	mul.rn.f32 	%f416, %f554, %f554;
	and.b32  	%r416, %r501, 1;
	setp.eq.b32 	%p83, %r416, 1;
	selp.f32 	%f417, 0f3F800000, %f554, %p83;
	fma.rn.f32 	%f418, %f416, %f417, 0f00000000;
	fma.rn.f32 	%f419, %f416, 0f37CBAC00, 0fBAB607ED;
	selp.f32 	%f420, %f419, 0fB94D4153, %p83;
	selp.f32 	%f421, 0f3D2AAABB, 0f3C0885E4, %p83;
	fma.rn.f32 	%f422, %f420, %f416, %f421;
	selp.f32 	%f423, 0fBEFFFFFF, 0fBE2AAAA8, %p83;
	fma.rn.f32 	%f424, %f422, %f416, %f423;
	fma.rn.f32 	%f425, %f424, %f418, %f417;
	and.b32  	%r417, %r501, 2;
	setp.eq.s32 	%p84, %r417, 0;
	mov.f32 	%f426, 0f00000000;
	sub.f32 	%f427, %f426, %f425;
	selp.f32 	%f428, %f425, %f427, %p84;
	ld.shared.f32 	%f429, [%r5+48];
	ld.shared.f32 	%f430, [%r5+52];
	mul.f32 	%f431, %f430, %f428;
	fma.rn.f32 	%f432, %f57, %f429, %f431;
	st.shared.f32 	[%r5+48], %f432;
	mul.f32 	%f433, %f57, %f430;
	mul.f32 	%f434, %f429, %f428;
	sub.f32 	%f435, %f433, %f434;
	st.shared.f32 	[%r5+52], %f435;
	mul.lo.s32 	%r418, %r1, 7;
	cvt.rn.f32.u32 	%f436, %r418;
	mul.f32 	%f61, %f436, 0f3E490FDB;
	mul.f32 	%f437, %f61, 0f3F22F983;
	cvt.rni.s32.f32 	%r509, %f437;
	cvt.rn.f32.s32 	%f438, %r509;
	fma.rn.f32 	%f439, %f438, 0fBFC90FDA, %f61;
	fma.rn.f32 	%f440, %f438, 0fB3A22168, %f439;
	fma.rn.f32 	%f556, %f438, 0fA7C234C5, %f440;
	abs.f32 	%f63, %f61;
	setp.ltu.f32 	%p85, %f63, 0f47CE4780;
	mov.u32 	%r505, %r509;
	mov.f32 	%f555, %f556;
	@%p85 bra 	$L__BB1_104;
	setp.eq.f32 	%p86, %f63, 0f7F800000;
	@%p86 bra 	$L__BB1_103;
	mov.b32 	%r169, %f61;
	shl.b32 	%r420, %r169, 8;
	or.b32  	%r170, %r420, -2147483648;
	mov.b64 	%rd262, 0;
	mov.b32 	%r502, 0;
	mov.u64 	%rd260, __cudart_i2opi_f;
	mov.u64 	%rd261, %rd2;
$L__BB1_99:
	.pragma "nounroll";
	ld.global.nc.u32 	%r421, [%rd260];
	mad.wide.u32 	%rd206, %r421, %r170, %rd262;
	shr.u64 	%rd262, %rd206, 32;
	st.local.u32 	[%rd261], %rd206;
	add.s32 	%r502, %r502, 1;
	add.s64 	%rd261, %rd261, 4;
	add.s64 	%rd260, %rd260, 4;
	setp.ne.s32 	%p87, %r502, 6;
	@%p87 bra 	$L__BB1_99;
	shr.u32 	%r422, %r169, 23;
	st.local.u32 	[%rd2+24], %rd262;
	and.b32  	%r173, %r422, 31;
	add.s32 	%r423, %r422, -128;
	shr.u32 	%r424, %r423, 5;
	mul.wide.u32 	%rd207, %r424, 4;
	sub.s64 	%rd93, %rd2, %rd207;
	ld.local.u32 	%r503, [%rd93+24];
	ld.local.u32 	%r504, [%rd93+20];
	setp.eq.s32 	%p88, %r173, 0;
	@%p88 bra 	$L__BB1_102;
	shf.l.wrap.b32 	%r503, %r504, %r503, %r173;
	ld.local.u32 	%r425, [%rd93+16];
	shf.l.wrap.b32 	%r504, %r425, %r504, %r173;
$L__BB1_102:
	shr.u32 	%r426, %r503, 30;
	shf.l.wrap.b32 	%r427, %r504, %r503, 2;
	shl.b32 	%r428, %r504, 2;
	shr.u32 	%r429, %r427, 31;
	add.s32 	%r505, %r429, %r426;
	shr.s32 	%r430, %r427, 31;
	xor.b32  	%r431, %r430, %r427;
	xor.b32  	%r432, %r430, %r428;
	cvt.u64.u32 	%rd208, %r431;
	shl.b64 	%rd209, %rd208, 32;
	cvt.u64.u32 	%rd210, %r432;
	or.b64  	%rd211, %rd209, %rd210;
	cvt.rn.f64.s64 	%fd25, %rd211;
	mul.f64 	%fd26, %fd25, 0d3BF921FB54442D19;
	cvt.rn.f32.f64 	%f441, %fd26;
	neg.f32 	%f442, %f441;
	setp.lt.s32 	%p89, %r427, 0;
	selp.f32 	%f555, %f442, %f441, %p89;
	bra.uni 	$L__BB1_104;
$L__BB1_103:
	mov.f32 	%f443, 0f00000000;
	mul.rn.f32 	%f555, %f61, %f443;
	mov.b32 	%r505, 0;
$L__BB1_104:
	setp.ltu.f32 	%p90, %f63, 0f47CE4780;
	add.s32 	%r434, %r505, 1;
	mul.rn.f32 	%f444, %f555, %f555;
	and.b32  	%r435, %r505, 1;
	setp.eq.b32 	%p91, %r435, 1;
	selp.f32 	%f445, %f555, 0f3F800000, %p91;
	fma.rn.f32 	%f446, %f444, %f445, 0f00000000;
	fma.rn.f32 	%f447, %f444, 0f37CBAC00, 0fBAB607ED;
	selp.f32 	%f448, 0fB94D4153, %f447, %p91;
	selp.f32 	%f449, 0f3C0885E4, 0f3D2AAABB, %p91;
	fma.rn.f32 	%f450, %f448, %f444, %f449;
	selp.f32 	%f451, 0fBE2AAAA8, 0fBEFFFFFF, %p91;
	fma.rn.f32 	%f452, %f450, %f444, %f451;
	fma.rn.f32 	%f453, %f452, %f446, %f445;
	and.b32  	%r436, %r434, 2;
	setp.eq.s32 	%p92, %r436, 0;
	mov.f32 	%f454, 0f00000000;
	sub.f32 	%f455, %f454, %f453;
	selp.f32 	%f67, %f453, %f455, %p92;
	@%p90 bra 	$L__BB1_112;
	setp.eq.f32 	%p93, %f63, 0f7F800000;
	@%p93 bra 	$L__BB1_111;
	mov.b32 	%r182, %f61;
	shl.b32 	%r438, %r182, 8;
	or.b32  	%r183, %r438, -2147483648;
	mov.b64 	%rd265, 0;
	mov.b32 	%r506, 0;
	mov.u64 	%rd263, __cudart_i2opi_f;
	mov.u64 	%rd264, %rd1;
$L__BB1_107:
	.pragma "nounroll";
	ld.global.nc.u32 	%r439, [%rd263];
	mad.wide.u32 	%rd214, %r439, %r183, %rd265;
	shr.u64 	%rd265, %rd214, 32;
	st.local.u32 	[%rd264], %rd214;
	add.s32 	%r506, %r506, 1;
	add.s64 	%rd264, %rd264, 4;
	add.s64 	%rd263, %rd263, 4;
	setp.ne.s32 	%p94, %r506, 6;
	@%p94 bra 	$L__BB1_107;
	shr.u32 	%r440, %r182, 23;
	st.local.u32 	[%rd1+24], %rd265;
	and.b32  	%r186, %r440, 31;
	add.s32 	%r441, %r440, -128;
	shr.u32 	%r442, %r441, 5;
	mul.wide.u32 	%rd215, %r442, 4;
	sub.s64 	%rd100, %rd1, %rd215;
	ld.local.u32 	%r507, [%rd100+24];
	ld.local.u32 	%r508, [%rd100+20];
	setp.eq.s32 	%p95, %r186, 0;
	@%p95 bra 	$L__BB1_110;
	shf.l.wrap.b32 	%r507, %r508, %r507, %r186;
	ld.local.u32 	%r443, [%rd100+16];
	shf.l.wrap.b32 	%r508, %r443, %r508, %r186;
$L__BB1_110:
	shr.u32 	%r444, %r507, 30;
	shf.l.wrap.b32 	%r445, %r508, %r507, 2;
	shl.b32 	%r446, %r508, 2;
	shr.u32 	%r447, %r445, 31;
	add.s32 	%r509, %r447, %r444;
	shr.s32 	%r448, %r445, 31;
	xor.b32  	%r449, %r448, %r445;
	xor.b32  	%r450, %r448, %r446;
	cvt.u64.u32 	%rd216, %r449;
	shl.b64 	%rd217, %rd216, 32;
	cvt.u64.u32 	%rd218, %r450;
	or.b64  	%rd219, %rd217, %rd218;
	cvt.rn.f64.s64 	%fd27, %rd219;
	mul.f64 	%fd28, %fd27, 0d3BF921FB54442D19;
	cvt.rn.f32.f64 	%f456, %fd28;
	neg.f32 	%f457, %f456;
	setp.lt.s32 	%p96, %r445, 0;
	selp.f32 	%f556, %f457, %f456, %p96;
	bra.uni 	$L__BB1_112;
$L__BB1_111:
	mov.f32 	%f458, 0f00000000;
	mul.rn.f32 	%f556, %f61, %f458;
	mov.b32 	%r509, 0;
$L__BB1_112:
	ld.param.u64 	%rd223, [_Z6fft_32PfS__param_1];
	mul.rn.f32 	%f459, %f556, %f556;
	and.b32  	%r452, %r509, 1;
	setp.eq.b32 	%p97, %r452, 1;
	selp.f32 	%f460, 0f3F800000, %f556, %p97;
	fma.rn.f32 	%f461, %f459, %f460, 0f00000000;
	fma.rn.f32 	%f462, %f459, 0f37CBAC00, 0fBAB607ED;
	selp.f32 	%f463, %f462, 0fB94D4153, %p97;
	selp.f32 	%f464, 0f3D2AAABB, 0f3C0885E4, %p97;
	fma.rn.f32 	%f465, %f463, %f459, %f464;
	selp.f32 	%f466, 0fBEFFFFFF, 0fBE2AAAA8, %p97;
	fma.rn.f32 	%f467, %f465, %f459, %f466;
	fma.rn.f32 	%f468, %f467, %f461, %f460;
	and.b32  	%r453, %r509, 2;
	setp.eq.s32 	%p98, %r453, 0;
	mov.f32 	%f469, 0f00000000;
	sub.f32 	%f470, %f469, %f468;
	selp.f32 	%f471, %f468, %f470, %p98;
	ld.shared.f32 	%f472, [%r5+56];
	ld.shared.f32 	%f473, [%r5+60];
	mul.f32 	%f474, %f473, %f471;
	fma.rn.f32 	%f475, %f67, %f472, %f474;
	st.shared.f32 	[%r5+56], %f475;
	mul.f32 	%f476, %f67, %f473;
	mul.f32 	%f477, %f472, %f471;
	sub.f32 	%f478, %f476, %f477;
	st.shared.f32 	[%r5+60], %f478;
	ld.shared.f32 	%f479, [%r4];
	ld.shared.f32 	%f480, [%r4+128];
	add.f32 	%f481, %f479, %f480;
	ld.shared.f32 	%f482, [%r4+4];
	ld.shared.f32 	%f483, [%r4+132];
	add.f32 	%f484, %f482, %f483;
	sub.f32 	%f485, %f479, %f480;
	sub.f32 	%f486, %f482, %f483;
	ld.shared.f32 	%f487, [%r4+64];
	ld.shared.f32 	%f488, [%r4+192];
	add.f32 	%f489, %f487, %f488;
	ld.shared.f32 	%f490, [%r4+68];
	ld.shared.f32 	%f491, [%r4+196];
	add.f32 	%f492, %f490, %f491;
	sub.f32 	%f493, %f490, %f491;
	sub.f32 	%f494, %f488, %f487;
	add.f32 	%f495, %f481, %f489;
	st.shared.f32 	[%r4], %f495;
	add.f32 	%f496, %f484, %f492;
	st.shared.f32 	[%r4+4], %f496;
	add.f32 	%f497, %f485, %f493;
	st.shared.f32 	[%r4+64], %f497;
	add.f32 	%f498, %f486, %f494;
	st.shared.f32 	[%r4+68], %f498;
	sub.f32 	%f499, %f481, %f489;
	st.shared.f32 	[%r4+128], %f499;
	sub.f32 	%f500, %f484, %f492;
	st.shared.f32 	[%r4+132], %f500;
	sub.f32 	%f501, %f485, %f493;
	st.shared.f32 	[%r4+192], %f501;
	sub.f32 	%f502, %f486, %f494;
	st.shared.f32 	[%r4+196], %f502;
	ld.shared.f32 	%f503, [%r4+32];
	ld.shared.f32 	%f504, [%r4+160];
	add.f32 	%f505, %f503, %f504;
	ld.shared.f32 	%f506, [%r4+36];
	ld.shared.f32 	%f507, [%r4+164];
	add.f32 	%f508, %f506, %f507;
	sub.f32 	%f509, %f503, %f504;
	sub.f32 	%f510, %f506, %f507;
	ld.shared.f32 	%f511, [%r4+96];
	ld.shared.f32 	%f512, [%r4+224];
	add.f32 	%f513, %f511, %f512;
	ld.shared.f32 	%f514, [%r4+100];
	ld.shared.f32 	%f515, [%r4+228];
	add.f32 	%f516, %f514, %f515;
	sub.f32 	%f517, %f514, %f515;
	sub.f32 	%f518, %f512, %f511;
	add.f32 	%f519, %f505, %f513;
	st.shared.f32 	[%r4+32], %f519;
	add.f32 	%f520, %f508, %f516;
	st.shared.f32 	[%r4+36], %f520;
	add.f32 	%f521, %f509, %f517;
	st.shared.f32 	[%r4+96], %f521;
	add.f32 	%f522, %f510, %f518;
	st.shared.f32 	[%r4+100], %f522;
	sub.f32 	%f523, %f505, %f513;
	st.shared.f32 	[%r4+160], %f523;
	sub.f32 	%f524, %f508, %f516;
	st.shared.f32 	[%r4+164], %f524;
	sub.f32 	%f525, %f509, %f517;
	st.shared.f32 	[%r4+224], %f525;
	sub.f32 	%f526, %f510, %f518;
	st.shared.f32 	[%r4+228], %f526;
	cvta.to.global.u64 	%rd220, %rd223;
	ld.shared.f32 	%f527, [%r3];
	add.s64 	%rd222, %rd220, %rd106;
	st.global.f32 	[%rd222], %f527;
	ld.shared.f32 	%f528, [%r3+4];
	st.global.f32 	[%rd222+4], %f528;
	ld.shared.f32 	%f529, [%r3+8];
	st.global.f32 	[%rd222+8], %f529;
	ld.shared.f32 	%f530, [%r3+12];
	st.global.f32 	[%rd222+12], %f530;
	ld.shared.f32 	%f531, [%r3+16];
	st.global.f32 	[%rd222+16], %f531;
	ld.shared.f32 	%f532, [%r3+20];
	st.global.f32 	[%rd222+20], %f532;
	ld.shared.f32 	%f533, [%r3+24];
	st.global.f32 	[%rd222+24], %f533;
	ld.shared.f32 	%f534, [%r3+28];
	st.global.f32 	[%rd222+28], %f534;
	ld.shared.f32 	%f535, [%r3+32];
	st.global.f32 	[%rd222+32], %f535;
	ld.shared.f32 	%f536, [%r3+36];
	st.global.f32 	[%rd222+36], %f536;
	ld.shared.f32 	%f537, [%r3+40];
	st.global.f32 	[%rd222+40], %f537;
	ld.shared.f32 	%f538, [%r3+44];
	st.global.f32 	[%rd222+44], %f538;
	ld.shared.f32 	%f539, [%r3+48];
	st.global.f32 	[%rd222+48], %f539;
	ld.shared.f32 	%f540, [%r3+52];
	st.global.f32 	[%rd222+52], %f540;
	ld.shared.f32 	%f541, [%r3+56];
	st.global.f32 	[%rd222+56], %f541;
	ld.shared.f32 	%f542, [%r3+60];
	st.global.f32 	[%rd222+60], %f542;
	ret;

}
	// .globl	_Z6fft_16PfS_
.visible .entry _Z6fft_16PfS_(
	.param .u64 .ptr .align 1 _Z6fft_16PfS__param_0,
	.param .u64 .ptr .align 1 _Z6fft_16PfS__param_1
)
{
	.local .align 4 .b8 	__local_depot2[28];
	.reg .b64 	%SP;
	.reg .b64 	%SPL;
	.reg .pred 	%p<99>;
	.reg .b32 	%r<507>;
	.reg .b32 	%f<537>;
	.reg .b64 	%rd<266>;
	.reg .b64 	%fd<29>;
	// demoted variable
	.shared .align 4 .b8 _ZZ6fft_16PfS_E1S[512];
	mov.u64 	%SPL, __local_depot2;
	ld.param.u64 	%rd102, [_Z6fft_16PfS__param_0];
	add.u64 	%rd1, %SPL, 0;
	add.u64 	%rd2, %SPL, 0;
	mov.u32 	%r1, %tid.x;
	mov.u32 	%r195, %tid.y;
	shl.b32 	%r196, %r1, 4;
	shl.b32 	%r197, %r195, 7;
	add.s32 	%r2, %r196, %r197;
	cvta.to.global.u64 	%rd105, %rd102;
	mul.wide.u32 	%rd106, %r2, 4;
	add.s64 	%rd107, %rd105, %rd106;
	ld.global.f32 	%f71, [%rd107];
	shl.b32 	%r198, %r2, 2;
	mov.u32 	%r199, _ZZ6fft_16PfS_E1S;
	add.s32 	%r3, %r199, %r198;
	st.shared.f32 	[%r3], %f71;
	ld.global.f32 	%f72, [%rd107+4];
	st.shared.f32 	[%r3+4], %f72;
	ld.global.f32 	%f73, [%rd107+8];
	st.shared.f32 	[%r3+8], %f73;
	ld.global.f32 	%f74, [%rd107+12];
	st.shared.f32 	[%r3+12], %f74;
	ld.global.f32 	%f75, [%rd107+16];
	st.shared.f32 	[%r3+16], %f75;
	ld.global.f32 	%f76, [%rd107+20];
	st.shared.f32 	[%r3+20], %f76;
	ld.global.f32 	%f77, [%rd107+24];
	st.shared.f32 	[%r3+24], %f77;
	ld.global.f32 	%f78, [%rd107+28];
	st.shared.f32 	[%r3+28], %f78;
	ld.global.f32 	%f79, [%rd107+32];
	st.shared.f32 	[%r3+32], %f79;
	ld.global.f32 	%f80, [%rd107+36];
	st.shared.f32 	[%r3+36], %f80;
	ld.global.f32 	%f81, [%rd107+40];
	st.shared.f32 	[%r3+40], %f81;
	ld.global.f32 	%f82, [%rd107+44];
	st.shared.f32 	[%r3+44], %f82;
	ld.global.f32 	%f83, [%rd107+48];
	st.shared.f32 	[%r3+48], %f83;
	ld.global.f32 	%f84, [%rd107+52];
	st.shared.f32 	[%r3+52], %f84;
	ld.global.f32 	%f85, [%rd107+56];
	st.shared.f32 	[%r3+56], %f85;
	ld.global.f32 	%f86, [%rd107+60];
	st.shared.f32 	[%r3+60], %f86;
	mad.lo.s32 	%r4, %r1, -56, %r3;
	ld.shared.f32 	%f87, [%r4];
	ld.shared.f32 	%f88, [%r4+64];
	add.f32 	%f89, %f87, %f88;
	ld.shared.f32 	%f90, [%r4+4];
	ld.shared.f32 	%f91, [%r4+68];
	add.f32 	%f92, %f90, %f91;
	sub.f32 	%f93, %f87, %f88;
	sub.f32 	%f94, %f90, %f91;
	ld.shared.f32 	%f95, [%r4+16];
	ld.shared.f32 	%f96, [%r4+80];
	add.f32 	%f97, %f95, %f96;
	ld.shared.f32 	%f98, [%r4+20];
	ld.shared.f32 	%f99, [%r4+84];
	add.f32 	%f100, %f98, %f99;
	sub.f32 	%f101, %f95, %f96;
	sub.f32 	%f102, %f98, %f99;
	ld.shared.f32 	%f103, [%r4+32];
	ld.shared.f32 	%f104, [%r4+96];
	add.f32 	%f105, %f103, %f104;
	ld.shared.f32 	%f106, [%r4+36];
	ld.shared.f32 	%f107, [%r4+100];
	add.f32 	%f108, %f106, %f107;
	sub.f32 	%f109, %f106, %f107;
	sub.f32 	%f110, %f104, %f103;
	ld.shared.f32 	%f111, [%r4+48];
	ld.shared.f32 	%f112, [%r4+112];
	add.f32 	%f113, %f111, %f112;
	ld.shared.f32 	%f114, [%r4+52];
	ld.shared.f32 	%f115, [%r4+116];
	add.f32 	%f116, %f114, %f115;
	sub.f32 	%f117, %f111, %f112;
	sub.f32 	%f118, %f114, %f115;
	mul.f32 	%f119, %f101, 0f3F3504F3;
	mul.f32 	%f120, %f102, 0f3F3504F3;
	add.f32 	%f121, %f119, %f120;
	sub.f32 	%f122, %f120, %f119;
	mul.f32 	%f123, %f117, 0f3F3504F3;
	mul.f32 	%f124, %f118, 0f3F3504F3;
	sub.f32 	%f125, %f124, %f123;
	neg.f32 	%f126, %f124;
	sub.f32 	%f127, %f126, %f123;
	add.f32 	%f128, %f89, %f105;
	add.f32 	%f129, %f92, %f108;
	sub.f32 	%f130, %f89, %f105;
	sub.f32 	%f131, %f92, %f108;
	add.f32 	%f132, %f97, %f113;
	add.f32 	%f133, %f100, %f116;
	sub.f32 	%f134, %f100, %f116;
	sub.f32 	%f135, %f113, %f97;
	add.f32 	%f136, %f93, %f109;
	add.f32 	%f137, %f94, %f110;
	sub.f32 	%f138, %f93, %f109;
	sub.f32 	%f139, %f94, %f110;
	add.f32 	%f140, %f121, %f125;
	add.f32 	%f141, %f122, %f127;
	sub.f32 	%f142, %f122, %f127;
	sub.f32 	%f143, %f125, %f121;
	add.f32 	%f144, %f128, %f132;
	st.shared.f32 	[%r3], %f144;
	add.f32 	%f145, %f129, %f133;
	st.shared.f32 	[%r3+4], %f145;
	add.f32 	%f146, %f136, %f140;
	st.shared.f32 	[%r3+8], %f146;
	add.f32 	%f147, %f137, %f141;
	st.shared.f32 	[%r3+12], %f147;
	add.f32 	%f148, %f130, %f134;
	st.shared.f32 	[%r3+16], %f148;
	add.f32 	%f149, %f131, %f135;
	st.shared.f32 	[%r3+20], %f149;
	add.f32 	%f150, %f138, %f142;
	st.shared.f32 	[%r3+24], %f150;
	add.f32 	%f151, %f139, %f143;
	st.shared.f32 	[%r3+28], %f151;
	sub.f32 	%f152, %f128, %f132;
	st.shared.f32 	[%r3+32], %f152;
	sub.f32 	%f153, %f129, %f133;
	st.shared.f32 	[%r3+36], %f153;
	sub.f32 	%f154, %f136, %f140;
	st.shared.f32 	[%r3+40], %f154;
	sub.f32 	%f155, %f137, %f141;
	st.shared.f32 	[%r3+44], %f155;
	sub.f32 	%f156, %f130, %f134;
	st.shared.f32 	[%r3+48], %f156;
	sub.f32 	%f157, %f131, %f135;
	st.shared.f32 	[%r3+52], %f157;
	sub.f32 	%f158, %f138, %f142;
	st.shared.f32 	[%r3+56], %f158;
	sub.f32 	%f159, %f139, %f143;
	st.shared.f32 	[%r3+60], %f159;
	cvt.rn.f32.u32 	%f160, %r1;
	mov.f32 	%f161, 0f00000000;
	mul.rn.f32 	%f162, %f161, %f161;
	add.f32 	%f163, %f162, 0f00000000;
	fma.rn.f32 	%f164, %f162, 0f37CBAC00, 0fBAB607ED;
	fma.rn.f32 	%f165, %f164, %f162, 0f3D2AAABB;
	fma.rn.f32 	%f166, %f165, %f162, 0fBEFFFFFF;
	fma.rn.f32 	%f167, %f166, %f163, 0f3F800000;
	fma.rn.f32 	%f168, %f162, 0f00000000, 0f00000000;
	fma.rn.f32 	%f169, %f162, 0fB94D4153, 0f3C0885E4;
	fma.rn.f32 	%f170, %f169, %f162, 0fBE2AAAA8;
	fma.rn.f32 	%f171, %f170, %f168, 0f00000000;
	mad.lo.s32 	%r5, %r195, -384, %r3;
	ld.shared.f32 	%f172, [%r5];
	ld.shared.f32 	%f173, [%r5+4];
	mul.f32 	%f174, %f173, %f171;
	fma.rn.f32 	%f175, %f167, %f172, %f174;
	st.shared.f32 	[%r5], %f175;
	mul.f32 	%f176, %f167, %f173;
	mul.f32 	%f177, %f172, %f171;
	sub.f32 	%f178, %f176, %f177;
	st.shared.f32 	[%r5+4], %f178;
	mul.f32 	%f1, %f160, 0f3EC90FDB;
	mul.f32 	%f179, %f1, 0f3F22F983;
	cvt.rni.s32.f32 	%r458, %f179;
	cvt.rn.f32.s32 	%f180, %r458;
	fma.rn.f32 	%f181, %f180, 0fBFC90FDA, %f1;
	fma.rn.f32 	%f182, %f180, 0fB3A22168, %f181;
	fma.rn.f32 	%f524, %f180, 0fA7C234C5, %f182;
	abs.f32 	%f3, %f1;
	setp.ltu.f32 	%p1, %f3, 0f47CE4780;
	mov.u32 	%r454, %r458;
	mov.f32 	%f523, %f524;
	@%p1 bra 	$L__BB2_8;
	setp.eq.f32 	%p2, %f3, 0f7F800000;
	@%p2 bra 	$L__BB2_7;
	mov.b32 	%r7, %f1;
	shl.b32 	%r201, %r7, 8;
	or.b32  	%r8, %r201, -2147483648;
	mov.b64 	%rd226, 0;
	mov.b32 	%r451, 0;
	mov.u64 	%rd224, __cudart_i2opi_f;
	mov.u64 	%rd225, %rd2;
$L__BB2_3:
	.pragma "nounroll";
	ld.global.nc.u32 	%r202, [%rd224];
	mad.wide.u32 	%rd110, %r202, %r8, %rd226;
	shr.u64 	%rd226, %rd110, 32;
	st.local.u32 	[%rd225], %rd110;
	add.s32 	%r451, %r451, 1;
	add.s64 	%rd225, %rd225, 4;
	add.s64 	%rd224, %rd224, 4;
	setp.ne.s32 	%p3, %r451, 6;
	@%p3 bra 	$L__BB2_3;
	shr.u32 	%r203, %r7, 23;
	st.local.u32 	[%rd2+24], %rd226;
	and.b32  	%r11, %r203, 31;
	add.s32 	%r204, %r203, -128;
	shr.u32 	%r205, %r204, 5;
	mul.wide.u32 	%rd111, %r205, 4;
	sub.s64 	%rd9, %rd2, %rd111;
	ld.local.u32 	%r452, [%rd9+24];
	ld.local.u32 	%r453, [%rd9+20];
	setp.eq.s32 	%p4, %r11, 0;
	@%p4 bra 	$L__BB2_6;
	shf.l.wrap.b32 	%r452, %r453, %r452, %r11;
	ld.local.u32 	%r206, [%rd9+16];
	shf.l.wrap.b32 	%r453, %r206, %r453, %r11;
$L__BB2_6:
	shr.u32 	%r207, %r452, 30;
	shf.l.wrap.b32 	%r208, %r453, %r452, 2;
	shl.b32 	%r209, %r453, 2;
	shr.u32 	%r210, %r208, 31;
	add.s32 	%r454, %r210, %r207;
	shr.s32 	%r211, %r208, 31;
	xor.b32  	%r212, %r211, %r208;
	xor.b32  	%r213, %r211, %r209;
	cvt.u64.u32 	%rd112, %r212;
	shl.b64 	%rd113, %rd112, 32;
	cvt.u64.u32 	%rd114, %r213;
	or.b64  	%rd115, %rd113, %rd114;
	cvt.rn.f64.s64 	%fd1, %rd115;
	mul.f64 	%fd2, %fd1, 0d3BF921FB54442D19;
	cvt.rn.f32.f64 	%f183, %fd2;
	neg.f32 	%f184, %f183;
	setp.lt.s32 	%p5, %r208, 0;
	selp.f32 	%f523, %f184, %f183, %p5;
	bra.uni 	$L__BB2_8;
$L__BB2_7:
	mov.f32 	%f185, 0f00000000;
	mul.rn.f32 	%f523, %f1, %f185;
	mov.b32 	%r454, 0;
$L__BB2_8:
	setp.ltu.f32 	%p6, %f3, 0f47CE4780;
	add.s32 	%r215, %r454, 1;
	mul.rn.f32 	%f186, %f523, %f523;
	and.b32  	%r216, %r454, 1;
	setp.eq.b32 	%p7, %r216, 1;
	selp.f32 	%f187, %f523, 0f3F800000, %p7;
	fma.rn.f32 	%f188, %f186, %f187, 0f00000000;
	fma.rn.f32 	%f189, %f186, 0f37CBAC00, 0fBAB607ED;
	selp.f32 	%f190, 0fB94D4153, %f189, %p7;
	selp.f32 	%f191, 0f3C0885E4, 0f3D2AAABB, %p7;
	fma.rn.f32 	%f192, %f190, %f186, %f191;
	selp.f32 	%f193, 0fBE2AAAA8, 0fBEFFFFFF, %p7;
	fma.rn.f32 	%f194, %f192, %f186, %f193;
	fma.rn.f32 	%f195, %f194, %f188, %f187;
	and.b32  	%r217, %r215, 2;
	setp.eq.s32 	%p8, %r217, 0;
	mov.f32 	%f196, 0f00000000;
	sub.f32 	%f197, %f196, %f195;
	selp.f32 	%f7, %f195, %f197, %p8;
	@%p6 bra 	$L__BB2_16;
	setp.eq.f32 	%p9, %f3, 0f7F800000;
	@%p9 bra 	$L__BB2_15;
	mov.b32 	%r20, %f1;
	shl.b32 	%r219, %r20, 8;
	or.b32  	%r21, %r219, -2147483648;
	mov.b64 	%rd229, 0;
	mov.b32 	%r455, 0;
	mov.u64 	%rd227, __cudart_i2opi_f;
	mov.u64 	%rd228, %rd1;
$L__BB2_11:
	.pragma "nounroll";
	ld.global.nc.u32 	%r220, [%rd227];
	mad.wide.u32 	%rd118, %r220, %r21, %rd229;
	shr.u64 	%rd229, %rd118, 32;
	st.local.u32 	[%rd228], %rd118;
	add.s32 	%r455, %r455, 1;
	add.s64 	%rd228, %rd228, 4;
	add.s64 	%rd227, %rd227, 4;
	setp.ne.s32 	%p10, %r455, 6;
	@%p10 bra 	$L__BB2_11;
	shr.u32 	%r221, %r20, 23;
	st.local.u32 	[%rd1+24], %rd229;
	and.b32  	%r24, %r221, 31;
	add.s32 	%r222, %r221, -128;
	shr.u32 	%r223, %r222, 5;
	mul.wide.u32 	%rd119, %r223, 4;
	sub.s64 	%rd16, %rd1, %rd119;
	ld.local.u32 	%r456, [%rd16+24];
	ld.local.u32 	%r457, [%rd16+20];
	setp.eq.s32 	%p11, %r24, 0;
	@%p11 bra 	$L__BB2_14;
	shf.l.wrap.b32 	%r456, %r457, %r456, %r24;
	ld.local.u32 	%r224, [%rd16+16];
	shf.l.wrap.b32 	%r457, %r224, %r457, %r24;
$L__BB2_14:
	shr.u32 	%r225, %r456, 30;
	shf.l.wrap.b32 	%r226, %r457, %r456, 2;
	shl.b32 	%r227, %r457, 2;
	shr.u32 	%r228, %r226, 31;
	add.s32 	%r458, %r228, %r225;
	shr.s32 	%r229, %r226, 31;
	xor.b32  	%r230, %r229, %r226;
	xor.b32  	%r231, %r229, %r227;
	cvt.u64.u32 	%rd120, %r230;
	shl.b64 	%rd121, %rd120, 32;
	cvt.u64.u32 	%rd122, %r231;
	or.b64  	%rd123, %rd121, %rd122;
	cvt.rn.f64.s64 	%fd3, %rd123;
	mul.f64 	%fd4, %fd3, 0d3BF921FB54442D19;
	cvt.rn.f32.f64 	%f198, %fd4;
	neg.f32 	%f199, %f198;
	setp.lt.s32 	%p12, %r226, 0;
	selp.f32 	%f524, %f199, %f198, %p12;
	bra.uni 	$L__BB2_16;
$L__BB2_15:
	mov.f32 	%f200, 0f00000000;
	mul.rn.f32 	%f524, %f1, %f200;
	mov.b32 	%r458, 0;
$L__BB2_16:
	mul.rn.f32 	%f201, %f524, %f524;
	and.b32  	%r233, %r458, 1;
	setp.eq.b32 	%p13, %r233, 1;
	selp.f32 	%f202, 0f3F800000, %f524, %p13;
	fma.rn.f32 	%f203, %f201, %f202, 0f00000000;
	fma.rn.f32 	%f204, %f201, 0f37CBAC00, 0fBAB607ED;
	selp.f32 	%f205, %f204, 0fB94D4153, %p13;
	selp.f32 	%f206, 0f3D2AAABB, 0f3C0885E4, %p13;
	fma.rn.f32 	%f207, %f205, %f201, %f206;
	selp.f32 	%f208, 0fBEFFFFFF, 0fBE2AAAA8, %p13;
	fma.rn.f32 	%f209, %f207, %f201, %f208;
	fma.rn.f32 	%f210, %f209, %f203, %f202;
	and.b32  	%r234, %r458, 2;
	setp.eq.s32 	%p14, %r234, 0;
	mov.f32 	%f211, 0f00000000;
	sub.f32 	%f212, %f211, %f210;
	selp.f32 	%f213, %f210, %f212, %p14;
	ld.shared.f32 	%f214, [%r5+8];
	ld.shared.f32 	%f215, [%r5+12];
	mul.f32 	%f216, %f215, %f213;
	fma.rn.f32 	%f217, %f7, %f214, %f216;
	st.shared.f32 	[%r5+8], %f217;
	mul.f32 	%f218, %f7, %f215;
	mul.f32 	%f219, %f214, %f213;
	sub.f32 	%f220, %f218, %f219;
	st.shared.f32 	[%r5+12], %f220;
	shl.b32 	%r235, %r1, 1;
	cvt.rn.f32.u32 	%f221, %r235;
	mul.f32 	%f11, %f221, 0f3EC90FDB;
	mul.f32 	%f222, %f11, 0f3F22F983;
	cvt.rni.s32.f32 	%r466, %f222;
	cvt.rn.f32.s32 	%f223, %r466;
	fma.rn.f32 	%f224, %f223, 0fBFC90FDA, %f11;
	fma.rn.f32 	%f225, %f223, 0fB3A22168, %f224;
	fma.rn.f32 	%f526, %f223, 0fA7C234C5, %f225;
	abs.f32 	%f13, %f11;
	setp.ltu.f32 	%p15, %f13, 0f47CE4780;
	mov.u32 	%r462, %r466;
	mov.f32 	%f525, %f526;
	@%p15 bra 	$L__BB2_24;
	setp.eq.f32 	%p16, %f13, 0f7F800000;
	@%p16 bra 	$L__BB2_23;
	mov.b32 	%r34, %f11;
	shl.b32 	%r237, %r34, 8;
	or.b32  	%r35, %r237, -2147483648;
	mov.b64 	%rd232, 0;
	mov.b32 	%r459, 0;
	mov.u64 	%rd230, __cudart_i2opi_f;
	mov.u64 	%rd231, %rd2;
$L__BB2_19:
	.pragma "nounroll";
	ld.global.nc.u32 	%r238, [%rd230];
	mad.wide.u32 	%rd126, %r238, %r35, %rd232;
	shr.u64 	%rd232, %rd126, 32;
	st.local.u32 	[%rd231], %rd126;
	add.s32 	%r459, %r459, 1;
	add.s64 	%rd231, %rd231, 4;
	add.s64 	%rd230, %rd230, 4;
	setp.ne.s32 	%p17, %r459, 6;
	@%p17 bra 	$L__BB2_19;
	shr.u32 	%r239, %r34, 23;
	st.local.u32 	[%rd2+24], %rd232;
	and.b32  	%r38, %r239, 31;
	add.s32 	%r240, %r239, -128;
	shr.u32 	%r241, %r240, 5;
	mul.wide.u32 	%rd127, %r241, 4;
	sub.s64 	%rd23, %rd2, %rd127;
	ld.local.u32 	%r460, [%rd23+24];
	ld.local.u32 	%r461, [%rd23+20];
	setp.eq.s32 	%p18, %r38, 0;
	@%p18 bra 	$L__BB2_22;
	shf.l.wrap.b32 	%r460, %r461, %r460, %r38;
	ld.local.u32 	%r242, [%rd23+16];
	shf.l.wrap.b32 	%r461, %r242, %r461, %r38;
$L__BB2_22:
	shr.u32 	%r243, %r460, 30;
	shf.l.wrap.b32 	%r244, %r461, %r460, 2;
	shl.b32 	%r245, %r461, 2;
	shr.u32 	%r246, %r244, 31;
	add.s32 	%r462, %r246, %r243;
	shr.s32 	%r247, %r244, 31;
	xor.b32  	%r248, %r247, %r244;
	xor.b32  	%r249, %r247, %r245;
	cvt.u64.u32 	%rd128, %r248;
	shl.b64 	%rd129, %rd128, 32;
	cvt.u64.u32 	%rd130, %r249;
	or.b64  	%rd131, %rd129, %rd130;
	cvt.rn.f64.s64 	%fd5, %rd131;
	mul.f64 	%fd6, %fd5, 0d3BF921FB54442D19;
	cvt.rn.f32.f64 	%f226, %fd6;
	neg.f32 	%f227, %f226;
	setp.lt.s32 	%p19, %r244, 0;
	selp.f32 	%f525, %f227, %f226, %p19;
	bra.uni 	$L__BB2_24;
$L__BB2_23:
	mov.f32 	%f228, 0f00000000;
	mul.rn.f32 	%f525, %f11, %f228;
	mov.b32 	%r462, 0;
$L__BB2_24:
	setp.ltu.f32 	%p20, %f13, 0f47CE4780;
	add.s32 	%r251, %r462, 1;
	mul.rn.f32 	%f229, %f525, %f525;
	and.b32  	%r252, %r462, 1;
	setp.eq.b32 	%p21, %r252, 1;
	selp.f32 	%f230, %f525, 0f3F800000, %p21;
	fma.rn.f32 	%f231, %f229, %f230, 0f00000000;
	fma.rn.f32 	%f232, %f229, 0f37CBAC00, 0fBAB607ED;
	selp.f32 	%f233, 0fB94D4153, %f232, %p21;
	selp.f32 	%f234, 0f3C0885E4, 0f3D2AAABB, %p21;
	fma.rn.f32 	%f235, %f233, %f229, %f234;
	selp.f32 	%f236, 0fBE2AAAA8, 0fBEFFFFFF, %p21;
	fma.rn.f32 	%f237, %f235, %f229, %f236;
	fma.rn.f32 	%f238, %f237, %f231, %f230;
	and.b32  	%r253, %r251, 2;
	setp.eq.s32 	%p22, %r253, 0;
	mov.f32 	%f239, 0f00000000;
	sub.f32 	%f240, %f239, %f238;
	selp.f32 	%f17, %f238, %f240, %p22;
	@%p20 bra 	$L__BB2_32;
	setp.eq.f32 	%p23, %f13, 0f7F800000;
	@%p23 bra 	$L__BB2_31;
	mov.b32 	%r47, %f11;
	shl.b32 	%r255, %r47, 8;
	or.b32  	%r48, %r255, -2147483648;
	mov.b64 	%rd235, 0;
	mov.b32 	%r463, 0;
	mov.u64 	%rd233, __cudart_i2opi_f;
	mov.u64 	%rd234, %rd1;
$L__BB2_27:
	.pragma "nounroll";
	ld.global.nc.u32 	%r256, [%rd233];
	mad.wide.u32 	%rd134, %r256, %r48, %rd235;
	shr.u64 	%rd235, %rd134, 32;
	st.local.u32 	[%rd234], %rd134;
	add.s32 	%r463, %r463, 1;
	add.s64 	%rd234, %rd234, 4;
	add.s64 	%rd233, %rd233, 4;
	setp.ne.s32 	%p24, %r463, 6;
	@%p24 bra 	$L__BB2_27;
	shr.u32 	%r257, %r47, 23;
	st.local.u32 	[%rd1+24], %rd235;
	and.b32  	%r51, %r257, 31;
	add.s32 	%r258, %r257, -128;
	shr.u32 	%r259, %r258, 5;
	mul.wide.u32 	%rd135, %r259, 4;
	sub.s64 	%rd30, %rd1, %rd135;
	ld.local.u32 	%r464, [%rd30+24];
	ld.local.u32 	%r465, [%rd30+20];
	setp.eq.s32 	%p25, %r51, 0;
	@%p25 bra 	$L__BB2_30;
	shf.l.wrap.b32 	%r464, %r465, %r464, %r51;
	ld.local.u32 	%r260, [%rd30+16];
	shf.l.wrap.b32 	%r465, %r260, %r465, %r51;
$L__BB2_30:
	shr.u32 	%r261, %r464, 30;
	shf.l.wrap.b32 	%r262, %r465, %r464, 2;
	shl.b32 	%r263, %r465, 2;
	shr.u32 	%r264, %r262, 31;
	add.s32 	%r466, %r264, %r261;
	shr.s32 	%r265, %r262, 31;
	xor.b32  	%r266, %r265, %r262;
	xor.b32  	%r267, %r265, %r263;
	cvt.u64.u32 	%rd136, %r266;
	shl.b64 	%rd137, %rd136, 32;
	cvt.u64.u32 	%rd138, %r267;
	or.b64  	%rd139, %rd137, %rd138;
	cvt.rn.f64.s64 	%fd7, %rd139;
	mul.f64 	%fd8, %fd7, 0d3BF921FB54442D19;
	cvt.rn.f32.f64 	%f241, %fd8;
	neg.f32 	%f242, %f241;
	setp.lt.s32 	%p26, %r262, 0;
	selp.f32 	%f526, %f242, %f241, %p26;
	bra.uni 	$L__BB2_32;
$L__BB2_31:
	mov.f32 	%f243, 0f00000000;
	mul.rn.f32 	%f526, %f11, %f243;
	mov.b32 	%r466, 0;
$L__BB2_32:
	mul.rn.f32 	%f244, %f526, %f526;
	and.b32  	%r269, %r466, 1;
	setp.eq.b32 	%p27, %r269, 1;
	selp.f32 	%f245, 0f3F800000, %f526, %p27;
	fma.rn.f32 	%f246, %f244, %f245, 0f00000000;
	fma.rn.f32 	%f247, %f244, 0f37CBAC00, 0fBAB607ED;
	selp.f32 	%f248, %f247, 0fB94D4153, %p27;
	selp.f32 	%f249, 0f3D2AAABB, 0f3C0885E4, %p27;
	fma.rn.f32 	%f250, %f248, %f244, %f249;
	selp.f32 	%f251, 0fBEFFFFFF, 0fBE2AAAA8, %p27;
	fma.rn.f32 	%f252, %f250, %f244, %f251;
	fma.rn.f32 	%f253, %f252, %f246, %f245;
	and.b32  	%r270, %r466, 2;
	setp.eq.s32 	%p28, %r270, 0;
	mov.f32 	%f254, 0f00000000;
	sub.f32 	%f255, %f254, %f253;
	selp.f32 	%f256, %f253, %f255, %p28;
	ld.shared.f32 	%f257, [%r5+16];
	ld.shared.f32 	%f258, [%r5+20];
	mul.f32 	%f259, %f258, %f256;
	fma.rn.f32 	%f260, %f17, %f257, %f259;
	st.shared.f32 	[%r5+16], %f260;
	mul.f32 	%f261, %f17, %f258;
	mul.f32 	%f262, %f257, %f256;
	sub.f32 	%f263, %f261, %f262;
	st.shared.f32 	[%r5+20], %f263;
	mul.lo.s32 	%r271, %r1, 3;
	cvt.rn.f32.u32 	%f264, %r271;
	mul.f32 	%f21, %f264, 0f3EC90FDB;
	mul.f32 	%f265, %f21, 0f3F22F983;
	cvt.rni.s32.f32 	%r474, %f265;
	cvt.rn.f32.s32 	%f266, %r474;
	fma.rn.f32 	%f267, %f266, 0fBFC90FDA, %f21;
	fma.rn.f32 	%f268, %f266, 0fB3A22168, %f267;
	fma.rn.f32 	%f528, %f266, 0fA7C234C5, %f268;
	abs.f32 	%f23, %f21;
	setp.ltu.f32 	%p29, %f23, 0f47CE4780;
	mov.u32 	%r470, %r474;
	mov.f32 	%f527, %f528;
	@%p29 bra 	$L__BB2_40;
	setp.eq.f32 	%p30, %f23, 0f7F800000;
	@%p30 bra 	$L__BB2_39;
	mov.b32 	%r61, %f21;
	shl.b32 	%r273, %r61, 8;
	or.b32  	%r62, %r273, -2147483648;
	mov.b64 	%rd238, 0;
	mov.b32 	%r467, 0;
	mov.u64 	%rd236, __cudart_i2opi_f;
	mov.u64 	%rd237, %rd2;
$L__BB2_35:
	.pragma "nounroll";
	ld.global.nc.u32 	%r274, [%rd236];
	mad.wide.u32 	%rd142, %r274, %r62, %rd238;
	shr.u64 	%rd238, %rd142, 32;
	st.local.u32 	[%rd237], %rd142;
	add.s32 	%r467, %r467, 1;
	add.s64 	%rd237, %rd237, 4;
	add.s64 	%rd236, %rd236, 4;
	setp.ne.s32 	%p31, %r467, 6;
	@%p31 bra 	$L__BB2_35;
	shr.u32 	%r275, %r61, 23;
	st.local.u32 	[%rd2+24], %rd238;
	and.b32  	%r65, %r275, 31;
	add.s32 	%r276, %r275, -128;
	shr.u32 	%r277, %r276, 5;
	mul.wide.u32 	%rd143, %r277, 4;
	sub.s64 	%rd37, %rd2, %rd143;
	ld.local.u32 	%r468, [%rd37+24];
	ld.local.u32 	%r469, [%rd37+20];
	setp.eq.s32 	%p32, %r65, 0;
	@%p32 bra 	$L__BB2_38;
	shf.l.wrap.b32 	%r468, %r469, %r468, %r65;
	ld.local.u32 	%r278, [%rd37+16];
	shf.l.wrap.b32 	%r469, %r278, %r469, %r65;
$L__BB2_38:
	shr.u32 	%r279, %r468, 30;
	shf.l.wrap.b32 	%r280, %r469, %r468, 2;
	shl.b32 	%r281, %r469, 2;
	shr.u32 	%r282, %r280, 31;
	add.s32 	%r470, %r282, %r279;
	shr.s32 	%r283, %r280, 31;
	xor.b32  	%r284, %r283, %r280;
	xor.b32  	%r285, %r283, %r281;
	cvt.u64.u32 	%rd144, %r284;
	shl.b64 	%rd145, %rd144, 32;
	cvt.u64.u32 	%rd146, %r285;
	or.b64  	%rd147, %rd145, %rd146;
	cvt.rn.f64.s64 	%fd9, %rd147;
	mul.f64 	%fd10, %fd9, 0d3BF921FB54442D19;
	cvt.rn.f32.f64 	%f269, %fd10;
	neg.f32 	%f270, %f269;
	setp.lt.s32 	%p33, %r280, 0;
	selp.f32 	%f527, %f270, %f269, %p33;
	bra.uni 	$L__BB2_40;
$L__BB2_39:
	mov.f32 	%f271, 0f00000000;
	mul.rn.f32 	%f527, %f21, %f271;
	mov.b32 	%r470, 0;
$L__BB2_40:
	setp.ltu.f32 	%p34, %f23, 0f47CE4780;
	add.s32 	%r287, %r470, 1;
	mul.rn.f32 	%f272, %f527, %f527;
	and.b32  	%r288, %r470, 1;
	setp.eq.b32 	%p35, %r288, 1;
	selp.f32 	%f273, %f527, 0f3F800000, %p35;
	fma.rn.f32 	%f274, %f272, %f273, 0f00000000;
	fma.rn.f32 	%f275, %f272, 0f37CBAC00, 0fBAB607ED;
	selp.f32 	%f276, 0fB94D4153, %f275, %p35;
	selp.f32 	%f277, 0f3C0885E4, 0f3D2AAABB, %p35;
	fma.rn.f32 	%f278, %f276, %f272, %f277;
	selp.f32 	%f279, 0fBE2AAAA8, 0fBEFFFFFF, %p35;
	fma.rn.f32 	%f280, %f278, %f272, %f279;
	fma.rn.f32 	%f281, %f280, %f274, %f273;
	and.b32  	%r289, %r287, 2;
	setp.eq.s32 	%p36, %r289, 0;
	mov.f32 	%f282, 0f00000000;
	sub.f32 	%f283, %f282, %f281;
	selp.f32 	%f27, %f281, %f283, %p36;
	@%p34 bra 	$L__BB2_48;
	setp.eq.f32 	%p37, %f23, 0f7F800000;
	@%p37 bra 	$L__BB2_47;
	mov.b32 	%r74, %f21;
	shl.b32 	%r291, %r74, 8;
	or.b32  	%r75, %r291, -2147483648;
	mov.b64 	%rd241, 0;
	mov.b32 	%r471, 0;
	mov.u64 	%rd239, __cudart_i2opi_f;
	mov.u64 	%rd240, %rd1;
$L__BB2_43:
	.pragma "nounroll";
	ld.global.nc.u32 	%r292, [%rd239];
	mad.wide.u32 	%rd150, %r292, %r75, %rd241;
	shr.u64 	%rd241, %rd150, 32;
	st.local.u32 	[%rd240], %rd150;
	add.s32 	%r471, %r471, 1;
	add.s64 	%rd240, %rd240, 4;
	add.s64 	%rd239, %rd239, 4;
	setp.ne.s32 	%p38, %r471, 6;
	@%p38 bra 	$L__BB2_43;
	shr.u32 	%r293, %r74, 23;
	st.local.u32 	[%rd1+24], %rd241;
	and.b32  	%r78, %r293, 31;
	add.s32 	%r294, %r293, -128;
	shr.u32 	%r295, %r294, 5;
	mul.wide.u32 	%rd151, %r295, 4;
	sub.s64 	%rd44, %rd1, %rd151;
	ld.local.u32 	%r472, [%rd44+24];
	ld.local.u32 	%r473, [%rd44+20];
	setp.eq.s32 	%p39, %r78, 0;
	@%p39 bra 	$L__BB2_46;
	shf.l.wrap.b32 	%r472, %r473, %r472, %r78;
	ld.local.u32 	%r296, [%rd44+16];
	shf.l.wrap.b32 	%r473, %r296, %r473, %r78;
$L__BB2_46:
	shr.u32 	%r297, %r472, 30;
	shf.l.wrap.b32 	%r298, %r473, %r472, 2;
	shl.b32 	%r299, %r473, 2;
	shr.u32 	%r300, %r298, 31;
	add.s32 	%r474, %r300, %r297;
	shr.s32 	%r301, %r298, 31;
	xor.b32  	%r302, %r301, %r298;
	xor.b32  	%r303, %r301, %r299;
	cvt.u64.u32 	%rd152, %r302;
	shl.b64 	%rd153, %rd152, 32;
	cvt.u64.u32 	%rd154, %r303;
	or.b64  	%rd155, %rd153, %rd154;
	cvt.rn.f64.s64 	%fd11, %rd155;
	mul.f64 	%fd12, %fd11, 0d3BF921FB54442D19;
	cvt.rn.f32.f64 	%f284, %fd12;
	neg.f32 	%f285, %f284;
	setp.lt.s32 	%p40, %r298, 0;
	selp.f32 	%f528, %f285, %f284, %p40;
	bra.uni 	$L__BB2_48;
$L__BB2_47:
	mov.f32 	%f286, 0f00000000;
	mul.rn.f32 	%f528, %f21, %f286;
	mov.b32 	%r474, 0;
$L__BB2_48:
	mul.rn.f32 	%f287, %f528, %f528;
	and.b32  	%r305, %r474, 1;
	setp.eq.b32 	%p41, %r305, 1;
	selp.f32 	%f288, 0f3F800000, %f528, %p41;
	fma.rn.f32 	%f289, %f287, %f288, 0f00000000;
	fma.rn.f32 	%f290, %f287, 0f37CBAC00, 0fBAB607ED;
	selp.f32 	%f291, %f290, 0fB94D4153, %p41;
	selp.f32 	%f292, 0f3D2AAABB, 0f3C0885E4, %p41;
	fma.rn.f32 	%f293, %f291, %f287, %f292;
	selp.f32 	%f294, 0fBEFFFFFF, 0fBE2AAAA8, %p41;
	fma.rn.f32 	%f295, %f293, %f287, %f294;
	fma.rn.f32 	%f296, %f295, %f289, %f288;
	and.b32  	%r306, %r474, 2;
	setp.eq.s32 	%p42, %r306, 0;
	mov.f32 	%f297, 0f00000000;
	sub.f32 	%f298, %f297, %f296;
	selp.f32 	%f299, %f296, %f298, %p42;
	ld.shared.f32 	%f300, [%r5+24];
	ld.shared.f32 	%f301, [%r5+28];
	mul.f32 	%f302, %f301, %f299;
	fma.rn.f32 	%f303, %f27, %f300, %f302;
	st.shared.f32 	[%r5+24], %f303;
	mul.f32 	%f304, %f27, %f301;
	mul.f32 	%f305, %f300, %f299;
	sub.f32 	%f306, %f304, %f305;
	st.shared.f32 	[%r5+28], %f306;
	shl.b32 	%r307, %r1, 2;
	cvt.rn.f32.u32 	%f307, %r307;
	mul.f32 	%f31, %f307, 0f3EC90FDB;
	mul.f32 	%f308, %f31, 0f3F22F983;
	cvt.rni.s32.f32 	%r482, %f308;
	cvt.rn.f32.s32 	%f309, %r482;
	fma.rn.f32 	%f310, %f309, 0fBFC90FDA, %f31;
	fma.rn.f32 	%f311, %f309, 0fB3A22168, %f310;
	fma.rn.f32 	%f530, %f309, 0fA7C234C5, %f311;
	abs.f32 	%f33, %f31;
	setp.ltu.f32 	%p43, %f33, 0f47CE4780;
	mov.u32 	%r478, %r482;
	mov.f32 	%f529, %f530;
	@%p43 bra 	$L__BB2_56;
	setp.eq.f32 	%p44, %f33, 0f7F800000;
	@%p44 bra 	$L__BB2_55;
	mov.b32 	%r88, %f31;
	shl.b32 	%r309, %r88, 8;
	or.b32  	%r89, %r309, -2147483648;
	mov.b64 	%rd244, 0;
	mov.b32 	%r475, 0;
	mov.u64 	%rd242, __cudart_i2opi_f;
	mov.u64 	%rd243, %rd2;
$L__BB2_51:
	.pragma "nounroll";
	ld.global.nc.u32 	%r310, [%rd242];
	mad.wide.u32 	%rd158, %r310, %r89, %rd244;
	shr.u64 	%rd244, %rd158, 32;
	st.local.u32 	[%rd243], %rd158;
	add.s32 	%r475, %r475, 1;
	add.s64 	%rd243, %rd243, 4;
	add.s64 	%rd242, %rd242, 4;
	setp.ne.s32 	%p45, %r475, 6;
	@%p45 bra 	$L__BB2_51;
	shr.u32 	%r311, %r88, 23;
	st.local.u32 	[%rd2+24], %rd244;
	and.b32  	%r92, %r311, 31;
	add.s32 	%r312, %r311, -128;
	shr.u32 	%r313, %r312, 5;
	mul.wide.u32 	%rd159, %r313, 4;
	sub.s64 	%rd51, %rd2, %rd159;
	ld.local.u32 	%r476, [%rd51+24];
	ld.local.u32 	%r477, [%rd51+20];
	setp.eq.s32 	%p46, %r92, 0;
	@%p46 bra 	$L__BB2_54;
	shf.l.wrap.b32 	%r476, %r477, %r476, %r92;
	ld.local.u32 	%r314, [%rd51+16];
	shf.l.wrap.b32 	%r477, %r314, %r477, %r92;
$L__BB2_54:
	shr.u32 	%r315, %r476, 30;
	shf.l.wrap.b32 	%r316, %r477, %r476, 2;
	shl.b32 	%r317, %r477, 2;
	shr.u32 	%r318, %r316, 31;
	add.s32 	%r478, %r318, %r315;
	shr.s32 	%r319, %r316, 31;
	xor.b32  	%r320, %r319, %r316;
	xor.b32  	%r321, %r319, %r317;
	cvt.u64.u32 	%rd160, %r320;
	shl.b64 	%rd161, %rd160, 32;
	cvt.u64.u32 	%rd162, %r321;
	or.b64  	%rd163, %rd161, %rd162;
	cvt.rn.f64.s64 	%fd13, %rd163;
	mul.f64 	%fd14, %fd13, 0d3BF921FB54442D19;
	cvt.rn.f32.f64 	%f312, %fd14;
	neg.f32 	%f313, %f312;
	setp.lt.s32 	%p47, %r316, 0;
	selp.f32 	%f529, %f313, %f312, %p47;
	bra.uni 	$L__BB2_56;
$L__BB2_55:
	mov.f32 	%f314, 0f00000000;
	mul.rn.f32 	%f529, %f31, %f314;
	mov.b32 	%r478, 0;
$L__BB2_56:
	setp.ltu.f32 	%p48, %f33, 0f47CE4780;
	add.s32 	%r323, %r478, 1;
	mul.rn.f32 	%f315, %f529, %f529;
	and.b32  	%r324, %r478, 1;
	setp.eq.b32 	%p49, %r324, 1;
	selp.f32 	%f316, %f529, 0f3F800000, %p49;
	fma.rn.f32 	%f317, %f315, %f316, 0f00000000;
	fma.rn.f32 	%f318, %f315, 0f37CBAC00, 0fBAB607ED;
	selp.f32 	%f319, 0fB94D4153, %f318, %p49;
	selp.f32 	%f320, 0f3C0885E4, 0f3D2AAABB, %p49;
	fma.rn.f32 	%f321, %f319, %f315, %f320;
	selp.f32 	%f322, 0fBE2AAAA8, 0fBEFFFFFF, %p49;
	fma.rn.f32 	%f323, %f321, %f315, %f322;
	fma.rn.f32 	%f324, %f323, %f317, %f316;
	and.b32  	%r325, %r323, 2;
	setp.eq.s32 	%p50, %r325, 0;
	mov.f32 	%f325, 0f00000000;
	sub.f32 	%f326, %f325, %f324;
	selp.f32 	%f37, %f324, %f326, %p50;
	@%p48 bra 	$L__BB2_64;
	setp.eq.f32 	%p51, %f33, 0f7F800000;
	@%p51 bra 	$L__BB2_63;
	mov.b32 	%r101, %f31;
	shl.b32 	%r327, %r101, 8;
	or.b32  	%r102, %r327, -2147483648;
	mov.b64 	%rd247, 0;
	mov.b32 	%r479, 0;
	mov.u64 	%rd245, __cudart_i2opi_f;
	mov.u64 	%rd246, %rd1;
$L__BB2_59:
	.pragma "nounroll";
	ld.global.nc.u32 	%r328, [%rd245];
	mad.wide.u32 	%rd166, %r328, %r102, %rd247;
	shr.u64 	%rd247, %rd166, 32;
	st.local.u32 	[%rd246], %rd166;
	add.s32 	%r479, %r479, 1;
	add.s64 	%rd246, %rd246, 4;
	add.s64 	%rd245, %rd245, 4;
	setp.ne.s32 	%p52, %r479, 6;
	@%p52 bra 	$L__BB2_59;
	shr.u32 	%r329, %r101, 23;
	st.local.u32 	[%rd1+24], %rd247;
	and.b32  	%r105, %r329, 31;
	add.s32 	%r330, %r329, -128;
	shr.u32 	%r331, %r330, 5;
	mul.wide.u32 	%rd167, %r331, 4;
	sub.s64 	%rd58, %rd1, %rd167;
	ld.local.u32 	%r480, [%rd58+24];
	ld.local.u32 	%r481, [%rd58+20];
	setp.eq.s32 	%p53, %r105, 0;
	@%p53 bra 	$L__BB2_62;
	shf.l.wrap.b32 	%r480, %r481, %r480, %r105;
	ld.local.u32 	%r332, [%rd58+16];
	shf.l.wrap.b32 	%r481, %r332, %r481, %r105;
$L__BB2_62:
	shr.u32 	%r333, %r480, 30;
	shf.l.wrap.b32 	%r334, %r481, %r480, 2;
	shl.b32 	%r335, %r481, 2;
	shr.u32 	%r336, %r334, 31;
	add.s32 	%r482, %r336, %r333;
	shr.s32 	%r337, %r334, 31;
	xor.b32  	%r338, %r337, %r334;
	xor.b32  	%r339, %r337, %r335;
	cvt.u64.u32 	%rd168, %r338;
	shl.b64 	%rd169, %rd168, 32;
	cvt.u64.u32 	%rd170, %r339;
	or.b64  	%rd171, %rd169, %rd170;
	cvt.rn.f64.s64 	%fd15, %rd171;
	mul.f64 	%fd16, %fd15, 0d3BF921FB54442D19;
	cvt.rn.f32.f64 	%f327, %fd16;
	neg.f32 	%f328, %f327;
	setp.lt.s32 	%p54, %r334, 0;
	selp.f32 	%f530, %f328, %f327, %p54;
	bra.uni 	$L__BB2_64;
$L__BB2_63:
	mov.f32 	%f329, 0f00000000;
	mul.rn.f32 	%f530, %f31, %f329;
	mov.b32 	%r482, 0;
$L__BB2_64:
	mul.rn.f32 	%f330, %f530, %f530;
	and.b32  	%r341, %r482, 1;
	setp.eq.b32 	%p55, %r341, 1;
	selp.f32 	%f331, 0f3F800000, %f530, %p55;
	fma.rn.f32 	%f332, %f330, %f331, 0f00000000;
	fma.rn.f32 	%f333, %f330, 0f37CBAC00, 0fBAB607ED;
	selp.f32 	%f334, %f333, 0fB94D4153, %p55;
	selp.f32 	%f335, 0f3D2AAABB, 0f3C0885E4, %p55;
	fma.rn.f32 	%f336, %f334, %f330, %f335;
	selp.f32 	%f337, 0fBEFFFFFF, 0fBE2AAAA8, %p55;
	fma.rn.f32 	%f338, %f336, %f330, %f337;
	fma.rn.f32 	%f339, %f338, %f332, %f331;
	and.b32  	%r342, %r482, 2;
	setp.eq.s32 	%p56, %r342, 0;
	mov.f32 	%f340, 0f00000000;
	sub.f32 	%f341, %f340, %f339;
	selp.f32 	%f342, %f339, %f341, %p56;
	ld.shared.f32 	%f343, [%r5+32];
	ld.shared.f32 	%f344, [%r5+36];
	mul.f32 	%f345, %f344, %f342;
	fma.rn.f32 	%f346, %f37, %f343, %f345;
	st.shared.f32 	[%r5+32], %f346;
	mul.f32 	%f347, %f37, %f344;
	mul.f32 	%f348, %f343, %f342;
	sub.f32 	%f349, %f347, %f348;
	st.shared.f32 	[%r5+36], %f349;
	mul.lo.s32 	%r343, %r1, 5;
	cvt.rn.f32.u32 	%f350, %r343;
	mul.f32 	%f41, %f350, 0f3EC90FDB;
	mul.f32 	%f351, %f41, 0f3F22F983;
	cvt.rni.s32.f32 	%r490, %f351;
	cvt.rn.f32.s32 	%f352, %r490;
	fma.rn.f32 	%f353, %f352, 0fBFC90FDA, %f41;
	fma.rn.f32 	%f354, %f352, 0fB3A22168, %f353;
	fma.rn.f32 	%f532, %f352, 0fA7C234C5, %f354;
	abs.f32 	%f43, %f41;
	setp.ltu.f32 	%p57, %f43, 0f47CE4780;
	mov.u32 	%r486, %r490;
	mov.f32 	%f531, %f532;
	@%p57 bra 	$L__BB2_72;
	setp.eq.f32 	%p58, %f43, 0f7F800000;
	@%p58 bra 	$L__BB2_71;
	mov.b32 	%r115, %f41;
	shl.b32 	%r345, %r115, 8;
	or.b32  	%r116, %r345, -2147483648;
	mov.b64 	%rd250, 0;
	mov.b32 	%r483, 0;
	mov.u64 	%rd248, __cudart_i2opi_f;
	mov.u64 	%rd249, %rd2;
$L__BB2_67:
	.pragma "nounroll";
	ld.global.nc.u32 	%r346, [%rd248];
	mad.wide.u32 	%rd174, %r346, %r116, %rd250;
	shr.u64 	%rd250, %rd174, 32;
	st.local.u32 	[%rd249], %rd174;
	add.s32 	%r483, %r483, 1;
	add.s64 	%rd249, %rd249, 4;
	add.s64 	%rd248, %rd248, 4;
	setp.ne.s32 	%p59, %r483, 6;
	@%p59 bra 	$L__BB2_67;
	shr.u32 	%r347, %r115, 23;
	st.local.u32 	[%rd2+24], %rd250;
	and.b32  	%r119, %r347, 31;
	add.s32 	%r348, %r347, -128;
	shr.u32 	%r349, %r348, 5;
	mul.wide.u32 	%rd175, %r349, 4;
	sub.s64 	%rd65, %rd2, %rd175;
	ld.local.u32 	%r484, [%rd65+24];
	ld.local.u32 	%r485, [%rd65+20];
	setp.eq.s32 	%p60, %r119, 0;
	@%p60 bra 	$L__BB2_70;
	shf.l.wrap.b32 	%r484, %r485, %r484, %r119;
	ld.local.u32 	%r350, [%rd65+16];
	shf.l.wrap.b32 	%r485, %r350, %r485, %r119;
$L__BB2_70:
	shr.u32 	%r351, %r484, 30;
	shf.l.wrap.b32 	%r352, %r485, %r484, 2;
	shl.b32 	%r353, %r485, 2;
	shr.u32 	%r354, %r352, 31;
	add.s32 	%r486, %r354, %r351;
	shr.s32 	%r355, %r352, 31;
	xor.b32  	%r356, %r355, %r352;
	xor.b32  	%r357, %r355, %r353;
	cvt.u64.u32 	%rd176, %r356;
	shl.b64 	%rd177, %rd176, 32;
	cvt.u64.u32 	%rd178, %r357;
	or.b64  	%rd179, %rd177, %rd178;
	cvt.rn.f64.s64 	%fd17, %rd179;
	mul.f64 	%fd18, %fd17, 0d3BF921FB54442D19;
	cvt.rn.f32.f64 	%f355, %fd18;
	neg.f32 	%f356, %f355;
	setp.lt.s32 	%p61, %r352, 0;
	selp.f32 	%f531, %f356, %f355, %p61;
	bra.uni 	$L__BB2_72;
$L__BB2_71:
	mov.f32 	%f357, 0f00000000;
	mul.rn.f32 	%f531, %f41, %f357;
	mov.b32 	%r486, 0;
$L__BB2_72:
	setp.ltu.f32 	%p62, %f43, 0f47CE4780;
	add.s32 	%r359, %r486, 1;
	mul.rn.f32 	%f358, %f531, %f531;
	and.b32  	%r360, %r486, 1;
	setp.eq.b32 	%p63, %r360, 1;
	selp.f32 	%f359, %f531, 0f3F800000, %p63;
	fma.rn.f32 	%f360, %f358, %f359, 0f00000000;
	fma.rn.f32 	%f361, %f358, 0f37CBAC00, 0fBAB607ED;
	selp.f32 	%f362, 0fB94D4153, %f361, %p63;
	selp.f32 	%f363, 0f3C0885E4, 0f3D2AAABB, %p63;
	fma.rn.f32 	%f364, %f362, %f358, %f363;
	selp.f32 	%f365, 0fBE2AAAA8, 0fBEFFFFFF, %p63;
	fma.rn.f32 	%f366, %f364, %f358, %f365;
	fma.rn.f32 	%f367, %f366, %f360, %f359;
	and.b32  	%r361, %r359, 2;
	setp.eq.s32 	%p64, %r361, 0;
	mov.f32 	%f368, 0f00000000;
	sub.f32 	%f369, %f368, %f367;
	selp.f32 	%f47, %f367, %f369, %p64;
	@%p62 bra 	$L__BB2_80;
	setp.eq.f32 	%p65, %f43, 0f7F800000;
	@%p65 bra 	$L__BB2_79;
	mov.b32 	%r128, %f41;
	shl.b32 	%r363, %r128, 8;
	or.b32  	%r129, %r363, -2147483648;
	mov.b64 	%rd253, 0;
	mov.b32 	%r487, 0;
	mov.u64 	%rd251, __cudart_i2opi_f;
	mov.u64 	%rd252, %rd1;
$L__BB2_75:
	.pragma "nounroll";
	ld.global.nc.u32 	%r364, [%rd251];
	mad.wide.u32 	%rd182, %r364, %r129, %rd253;
	shr.u64 	%rd253, %rd182, 32;
	st.local.u32 	[%rd252], %rd182;
	add.s32 	%r487, %r487, 1;
	add.s64 	%rd252, %rd252, 4;
	add.s64 	%rd251, %rd251, 4;
	setp.ne.s32 	%p66, %r487, 6;
	@%p66 bra 	$L__BB2_75;
	shr.u32 	%r365, %r128, 23;
	st.local.u32 	[%rd1+24], %rd253;
	and.b32  	%r132, %r365, 31;
	add.s32 	%r366, %r365, -128;
	shr.u32 	%r367, %r366, 5;
	mul.wide.u32 	%rd183, %r367, 4;
	sub.s64 	%rd72, %rd1, %rd183;
	ld.local.u32 	%r488, [%rd72+24];
	ld.local.u32 	%r489, [%rd72+20];
	setp.eq.s32 	%p67, %r132, 0;
	@%p67 bra 	$L__BB2_78;
	shf.l.wrap.b32 	%r488, %r489, %r488, %r132;
	ld.local.u32 	%r368, [%rd72+16];
	shf.l.wrap.b32 	%r489, %r368, %r489, %r132;
$L__BB2_78:
	shr.u32 	%r369, %r488, 30;
	shf.l.wrap.b32 	%r370, %r489, %r488, 2;
	shl.b32 	%r371, %r489, 2;
	shr.u32 	%r372, %r370, 31;
	add.s32 	%r490, %r372, %r369;
	shr.s32 	%r373, %r370, 31;
	xor.b32  	%r374, %r373, %r370;
	xor.b32  	%r375, %r373, %r371;
	cvt.u64.u32 	%rd184, %r374;
	shl.b64 	%rd185, %rd184, 32;
	cvt.u64.u32 	%rd186, %r375;
	or.b64  	%rd187, %rd185, %rd186;
	cvt.rn.f64.s64 	%fd19, %rd187;
	mul.f64 	%fd20, %fd19, 0d3BF921FB54442D19;
	cvt.rn.f32.f64 	%f370, %fd20;
	neg.f32 	%f371, %f370;
	setp.lt.s32 	%p68, %r370, 0;
	selp.f32 	%f532, %f371, %f370, %p68;
	bra.uni 	$L__BB2_80;
$L__BB2_79:
	mov.f32 	%f372, 0f00000000;
	mul.rn.f32 	%f532, %f41, %f372;
	mov.b32 	%r490, 0;
$L__BB2_80:
	mul.rn.f32 	%f373, %f532, %f532;
	and.b32  	%r377, %r490, 1;
	setp.eq.b32 	%p69, %r377, 1;
	selp.f32 	%f374, 0f3F800000, %f532, %p69;
	fma.rn.f32 	%f375, %f373, %f374, 0f00000000;
	fma.rn.f32 	%f376, %f373, 0f37CBAC00, 0fBAB607ED;
	selp.f32 	%f377, %f376, 0fB94D4153, %p69;
	selp.f32 	%f378, 0f3D2AAABB, 0f3C0885E4, %p69;
	fma.rn.f32 	%f379, %f377, %f373, %f378;
	selp.f32 	%f380, 0fBEFFFFFF, 0fBE2AAAA8, %p69;
	fma.rn.f32 	%f381, %f379, %f373, %f380;
	fma.rn.f32 	%f382, %f381, %f375, %f374;
	and.b32  	%r378, %r490, 2;
	setp.eq.s32 	%p70, %r378, 0;
	mov.f32 	%f383, 0f00000000;
	sub.f32 	%f384, %f383, %f382;
	selp.f32 	%f385, %f382, %f384, %p70;
	ld.shared.f32 	%f386, [%r5+40];
	ld.shared.f32 	%f387, [%r5+44];
	mul.f32 	%f388, %f387, %f385;
	fma.rn.f32 	%f389, %f47, %f386, %f388;
	st.shared.f32 	[%r5+40], %f389;
	mul.f32 	%f390, %f47, %f387;
	mul.f32 	%f391, %f386, %f385;
	sub.f32 	%f392, %f390, %f391;
	st.shared.f32 	[%r5+44], %f392;
	mul.lo.s32 	%r379, %r1, 6;
	cvt.rn.f32.u32 	%f393, %r379;
	mul.f32 	%f51, %f393, 0f3EC90FDB;
	mul.f32 	%f394, %f51, 0f3F22F983;
	cvt.rni.s32.f32 	%r498, %f394;
	cvt.rn.f32.s32 	%f395, %r498;
	fma.rn.f32 	%f396, %f395, 0fBFC90FDA, %f51;
	fma.rn.f32 	%f397, %f395, 0fB3A22168, %f396;
	fma.rn.f32 	%f534, %f395, 0fA7C234C5, %f397;
	abs.f32 	%f53, %f51;
	setp.ltu.f32 	%p71, %f53, 0f47CE4780;
	mov.u32 	%r494, %r498;
	mov.f32 	%f533, %f534;
	@%p71 bra 	$L__BB2_88;
	setp.eq.f32 	%p72, %f53, 0f7F800000;
	@%p72 bra 	$L__BB2_87;
	mov.b32 	%r142, %f51;
	shl.b32 	%r381, %r142, 8;
	or.b32  	%r143, %r381, -2147483648;
	mov.b64 	%rd256, 0;
	mov.b32 	%r491, 0;
	mov.u64 	%rd254, __cudart_i2opi_f;
	mov.u64 	%rd255, %rd2;
$L__BB2_83:
	.pragma "nounroll";
	ld.global.nc.u32 	%r382, [%rd254];
	mad.wide.u32 	%rd190, %r382, %r143, %rd256;
	shr.u64 	%rd256, %rd190, 32;
	st.local.u32 	[%rd255], %rd190;
	add.s32 	%r491, %r491, 1;
	add.s64 	%rd255, %rd255, 4;
	add.s64 	%rd254, %rd254, 4;
	setp.ne.s32 	%p73, %r491, 6;
	@%p73 bra 	$L__BB2_83;
	shr.u32 	%r383, %r142, 23;
	st.local.u32 	[%rd2+24], %rd256;
	and.b32  	%r146, %r383, 31;
	add.s32 	%r384, %r383, -128;
	shr.u32 	%r385, %r384, 5;
	mul.wide.u32 	%rd191, %r385, 4;
	sub.s64 	%rd79, %rd2, %rd191;
	ld.local.u32 	%r492, [%rd79+24];
	ld.local.u32 	%r493, [%rd79+20];
	setp.eq.s32 	%p74, %r146, 0;
	@%p74 bra 	$L__BB2_86;
	shf.l.wrap.b32 	%r492, %r493, %r492, %r146;
	ld.local.u32 	%r386, [%rd79+16];
	shf.l.wrap.b32 	%r493, %r386, %r493, %r146;
$L__BB2_86:
	shr.u32 	%r387, %r492, 30;
	shf.l.wrap.b32 	%r388, %r493, %r492, 2;
	shl.b32 	%r389, %r493, 2;
	shr.u32 	%r390, %r388, 31;
	add.s32 	%r494, %r390, %r387;
	shr.s32 	%r391, %r388, 31;
	xor.b32  	%r392, %r391, %r388;
	xor.b32  	%r393, %r391, %r389;
	cvt.u64.u32 	%rd192, %r392;
	shl.b64 	%rd193, %rd192, 32;
	cvt.u64.u32 	%rd194, %r393;
	or.b64  	%rd195, %rd193, %rd194;
	cvt.rn.f64.s64 	%fd21, %rd195;
	mul.f64 	%fd22, %fd21, 0d3BF921FB54442D19;
	cvt.rn.f32.f64 	%f398, %fd22;
	neg.f32 	%f399, %f398;
	setp.lt.s32 	%p75, %r388, 0;
	selp.f32 	%f533, %f399, %f398, %p75;
	bra.uni 	$L__BB2_88;
$L__BB2_87:
	mov.f32 	%f400, 0f00000000;
	mul.rn.f32 	%f533, %f51, %f400;
	mov.b32 	%r494, 0;
$L__BB2_88:
	setp.ltu.f32 	%p76, %f53, 0f47CE4780;
	add.s32 	%r395, %r494, 1;
	mul.rn.f32 	%f401, %f533, %f533;
	and.b32  	%r396, %r494, 1;
	setp.eq.b32 	%p77, %r396, 1;
	selp.f32 	%f402, %f533, 0f3F800000, %p77;
	fma.rn.f32 	%f403, %f401, %f402, 0f00000000;
	fma.rn.f32 	%f404, %f401, 0f37CBAC00, 0fBAB607ED;
	selp.f32 	%f405, 0fB94D4153, %f404, %p77;
	selp.f32 	%f406, 0f3C0885E4, 0f3D2AAABB, %p77;
	fma.rn.f32 	%f407, %f405, %f401, %f406;
	selp.f32 	%f408, 0fBE2AAAA8, 0fBEFFFFFF, %p77;
	fma.rn.f32 	%f409, %f407, %f401, %f408;
	fma.rn.f32 	%f410, %f409, %f403, %f402;
	and.b32  	%r397, %r395, 2;
	setp.eq.s32 	%p78, %r397, 0;
	mov.f32 	%f411, 0f00000000;
	sub.f32 	%f412, %f411, %f410;
	selp.f32 	%f57, %f410, %f412, %p78;
	@%p76 bra 	$L__BB2_96;
	setp.eq.f32 	%p79, %f53, 0f7F800000;
	@%p79 bra 	$L__BB2_95;
	mov.b32 	%r155, %f51;
	shl.b32 	%r399, %r155, 8;
	or.b32  	%r156, %r399, -2147483648;
	mov.b64 	%rd259, 0;
	mov.b32 	%r495, 0;
	mov.u64 	%rd257, __cudart_i2opi_f;
	mov.u64 	%rd258, %rd1;
$L__BB2_91:
	.pragma "nounroll";
	ld.global.nc.u32 	%r400, [%rd257];
	mad.wide.u32 	%rd198, %r400, %r156, %rd259;
	shr.u64 	%rd259, %rd198, 32;
	st.local.u32 	[%rd258], %rd198;
	add.s32 	%r495, %r495, 1;
	add.s64 	%rd258, %rd258, 4;
	add.s64 	%rd257, %rd257, 4;
	setp.ne.s32 	%p80, %r495, 6;
	@%p80 bra 	$L__BB2_91;
	shr.u32 	%r401, %r155, 23;
	st.local.u32 	[%rd1+24], %rd259;
	and.b32  	%r159, %r401, 31;
	add.s32 	%r402, %r401, -128;
	shr.u32 	%r403, %r402, 5;
	mul.wide.u32 	%rd199, %r403, 4;
	sub.s64 	%rd86, %rd1, %rd199;
	ld.local.u32 	%r496, [%rd86+24];
	ld.local.u32 	%r497, [%rd86+20];
	setp.eq.s32 	%p81, %r159, 0;
	@%p81 bra 	$L__BB2_94;
	shf.l.wrap.b32 	%r496, %r497, %r496, %r159;
	ld.local.u32 	%r404, [%rd86+16];
	shf.l.wrap.b32 	%r497, %r404, %r497, %r159;
$L__BB2_94:
	shr.u32 	%r405, %r496, 30;
	shf.l.wrap.b32 	%r406, %r497, %r496, 2;
	shl.b32 	%r407, %r497, 2;
	shr.u32 	%r408, %r406, 31;
	add.s32 	%r498, %r408, %r405;
	shr.s32 	%r409, %r406, 31;
	xor.b32  	%r410, %r409, %r406;
	xor.b32  	%r411, %r409, %r407;
	cvt.u64.u32 	%rd200, %r410;
	shl.b64 	%rd201, %rd200, 32;
	cvt.u64.u32 	%rd202, %r411;
	or.b64  	%rd203, %rd201, %rd202;
	cvt.rn.f64.s64 	%fd23, %rd203;
	mul.f64 	%fd24, %fd23, 0d3BF921FB54442D19;
	cvt.rn.f32.f64 	%f413, %fd24;
	neg.f32 	%f414, %f413;
	setp.lt.s32 	%p82, %r406, 0;
	selp.f32 	%f534, %f414, %f413, %p82;
	bra.uni 	$L__BB2_96;
$L__BB2_95:
	mov.f32 	%f415, 0f00000000;
	mul.rn.f32 	%f534, %f51, %f415;
	mov.b32 	%r498, 0;
$L__BB2_96:
	mul.rn.f32 	%f416, %f534, %f534;
	and.b32  	%r413, %r498, 1;
	setp.eq.b32 	%p83, %r413, 1;
	selp.f32 	%f417, 0f3F800000, %f534, %p83;
	fma.rn.f32 	%f418, %f416, %f417, 0f00000000;
	fma.rn.f32 	%f419, %f416, 0f37CBAC00, 0fBAB607ED;
	selp.f32 	%f420, %f419, 0fB94D4153, %p83;
	selp.f32 	%f421, 0f3D2AAABB, 0f3C0885E4, %p83;
	fma.rn.f32 	%f422, %f420, %f416, %f421;
	selp.f32 	%f423, 0fBEFFFFFF, 0fBE2AAAA8, %p83;
	fma.rn.f32 	%f424, %f422, %f416, %f423;
	fma.rn.f32 	%f425, %f424, %f418, %f417;
	and.b32  	%r414, %r498, 2;
	setp.eq.s32 	%p84, %r414, 0;
	mov.f32 	%f426, 0f00000000;
	sub.f32 	%f427, %f426, %f425;
	selp.f32 	%f428, %f425, %f427, %p84;
	ld.shared.f32 	%f429, [%r5+48];
	ld.shared.f32 	%f430, [%r5+52];
	mul.f32 	%f431, %f430, %f428;
	fma.rn.f32 	%f432, %f57, %f429, %f431;
	st.shared.f32 	[%r5+48], %f432;
	mul.f32 	%f433, %f57, %f430;
	mul.f32 	%f434, %f429, %f428;
	sub.f32 	%f435, %f433, %f434;
	st.shared.f32 	[%r5+52], %f435;
	mul.lo.s32 	%r415, %r1, 7;
	cvt.rn.f32.u32 	%f436, %r415;
	mul.f32 	%f61, %f436, 0f3EC90FDB;
	mul.f32 	%f437, %f61, 0f3F22F983;
	cvt.rni.s32.f32 	%r506, %f437;
	cvt.rn.f32.s32 	%f438, %r506;
	fma.rn.f32 	%f439, %f438, 0fBFC90FDA, %f61;
	fma.rn.f32 	%f440, %f438, 0fB3A22168, %f439;
	fma.rn.f32 	%f536, %f438, 0fA7C234C5, %f440;
	abs.f32 	%f63, %f61;
	setp.ltu.f32 	%p85, %f63, 0f47CE4780;
	mov.u32 	%r502, %r506;
	mov.f32 	%f535, %f536;
	@%p85 bra 	$L__BB2_104;
	setp.eq.f32 	%p86, %f63, 0f7F800000;
	@%p86 bra 	$L__BB2_103;
	mov.b32 	%r169, %f61;
	shl.b32 	%r417, %r169, 8;
	or.b32  	%r170, %r417, -2147483648;
	mov.b64 	%rd262, 0;
	mov.b32 	%r499, 0;
	mov.u64 	%rd260, __cudart_i2opi_f;
	mov.u64 	%rd261, %rd2;
$L__BB2_99:
	.pragma "nounroll";
	ld.global.nc.u32 	%r418, [%rd260];
	mad.wide.u32 	%rd206, %r418, %r170, %rd262;
	shr.u64 	%rd262, %rd206, 32;
	st.local.u32 	[%rd261], %rd206;
	add.s32 	%r499, %r499, 1;
	add.s64 	%rd261, %rd261, 4;
	add.s64 	%rd260, %rd260, 4;
	setp.ne.s32 	%p87, %r499, 6;
	@%p87 bra 	$L__BB2_99;
	shr.u32 	%r419, %r169, 23;
	st.local.u32 	[%rd2+24], %rd262;
	and.b32  	%r173, %r419, 31;
	add.s32 	%r420, %r419, -128;
	shr.u32 	%r421, %r420, 5;
	mul.wide.u32 	%rd207, %r421, 4;
	sub.s64 	%rd93, %rd2, %rd207;
	ld.local.u32 	%r500, [%rd93+24];
	ld.local.u32 	%r501, [%rd93+20];
	setp.eq.s32 	%p88, %r173, 0;
	@%p88 bra 	$L__BB2_102;
	shf.l.wrap.b32 	%r500, %r501, %r500, %r173;
	ld.local.u32 	%r422, [%rd93+16];
	shf.l.wrap.b32 	%r501, %r422, %r501, %r173;
$L__BB2_102:
	shr.u32 	%r423, %r500, 30;
	shf.l.wrap.b32 	%r424, %r501, %r500, 2;
	shl.b32 	%r425, %r501, 2;
	shr.u32 	%r426, %r424, 31;
	add.s32 	%r502, %r426, %r423;
	shr.s32 	%r427, %r424, 31;
	xor.b32  	%r428, %r427, %r424;
	xor.b32  	%r429, %r427, %r425;
	cvt.u64.u32 	%rd208, %r428;
	shl.b64 	%rd209, %rd208, 32;
	cvt.u64.u32 	%rd210, %r429;
	or.b64  	%rd211, %rd209, %rd210;
	cvt.rn.f64.s64 	%fd25, %rd211;
	mul.f64 	%fd26, %fd25, 0d3BF921FB54442D19;
	cvt.rn.f32.f64 	%f441, %fd26;
	neg.f32 	%f442, %f441;
	setp.lt.s32 	%p89, %r424, 0;
	selp.f32 	%f535, %f442, %f441, %p89;
	bra.uni 	$L__BB2_104;
$L__BB2_103:
	mov.f32 	%f443, 0f00000000;
	mul.rn.f32 	%f535, %f61, %f443;
	mov.b32 	%r502, 0;
$L__BB2_104:
	setp.ltu.f32 	%p90, %f63, 0f47CE4780;
	add.s32 	%r431, %r502, 1;
	mul.rn.f32 	%f444, %f535, %f535;
	and.b32  	%r432, %r502, 1;
	setp.eq.b32 	%p91, %r432, 1;
	selp.f32 	%f445, %f535, 0f3F800000, %p91;
	fma.rn.f32 	%f446, %f444, %f445, 0f00000000;
	fma.rn.f32 	%f447, %f444, 0f37CBAC00, 0fBAB607ED;
	selp.f32 	%f448, 0fB94D4153, %f447, %p91;
	selp.f32 	%f449, 0f3C0885E4, 0f3D2AAABB, %p91;
	fma.rn.f32 	%f450, %f448, %f444, %f449;
	selp.f32 	%f451, 0fBE2AAAA8, 0fBEFFFFFF, %p91;
	fma.rn.f32 	%f452, %f450, %f444, %f451;
	fma.rn.f32 	%f453, %f452, %f446, %f445;
	and.b32  	%r433, %r431, 2;
	setp.eq.s32 	%p92, %r433, 0;
	mov.f32 	%f454, 0f00000000;
	sub.f32 	%f455, %f454, %f453;
	selp.f32 	%f67, %f453, %f455, %p92;
	@%p90 bra 	$L__BB2_112;
	setp.eq.f32 	%p93, %f63, 0f7F800000;
	@%p93 bra 	$L__BB2_111;
	mov.b32 	%r182, %f61;
	shl.b32 	%r435, %r182, 8;
	or.b32  	%r183, %r435, -2147483648;
	mov.b64 	%rd265, 0;
	mov.b32 	%r503, 0;
	mov.u64 	%rd263, __cudart_i2opi_f;
	mov.u64 	%rd264, %rd1;
$L__BB2_107:
	.pragma "nounroll";
	ld.global.nc.u32 	%r436, [%rd263];
	mad.wide.u32 	%rd214, %r436, %r183, %rd265;
	shr.u64 	%rd265, %rd214, 32;
	st.local.u32 	[%rd264], %rd214;
	add.s32 	%r503, %r503, 1;
	add.s64 	%rd264, %rd264, 4;
	add.s64 	%rd263, %rd263, 4;
	setp.ne.s32 	%p94, %r503, 6;
	@%p94 bra 	$L__BB2_107;
	shr.u32 	%r437, %r182, 23;
	st.local.u32 	[%rd1+24], %rd265;
	and.b32  	%r186, %r437, 31;
	add.s32 	%r438, %r437, -128;
	shr.u32 	%r439, %r438, 5;
	mul.wide.u32 	%rd215, %r439, 4;
	sub.s64 	%rd100, %rd1, %rd215;
	ld.local.u32 	%r504, [%rd100+24];
	ld.local.u32 	%r505, [%rd100+20];
	setp.eq.s32 	%p95, %r186, 0;
	@%p95 bra 	$L__BB2_110;
	shf.l.wrap.b32 	%r504, %r505, %r504, %r186;
	ld.local.u32 	%r440, [%rd100+16];
	shf.l.wrap.b32 	%r505, %r440, %r505, %r186;
$L__BB2_110:
	shr.u32 	%r441, %r504, 30;
	shf.l.wrap.b32 	%r442, %r505, %r504, 2;
	shl.b32 	%r443, %r505, 2;
	shr.u32 	%r444, %r442, 31;
	add.s32 	%r506, %r444, %r441;
	shr.s32 	%r445, %r442, 31;
	xor.b32  	%r446, %r445, %r442;
	xor.b32  	%r447, %r445, %r443;
	cvt.u64.u32 	%rd216, %r446;
	shl.b64 	%rd217, %rd216, 32;
	cvt.u64.u32 	%rd218, %r447;
	or.b64  	%rd219, %rd217, %rd218;
	cvt.rn.f64.s64 	%fd27, %rd219;
	mul.f64 	%fd28, %fd27, 0d3BF921FB54442D19;
	cvt.rn.f32.f64 	%f456, %fd28;
	neg.f32 	%f457, %f456;
	setp.lt.s32 	%p96, %r442, 0;
	selp.f32 	%f536, %f457, %f456, %p96;
	bra.uni 	$L__BB2_112;
$L__BB2_111:
	mov.f32 	%f458, 0f00000000;
	mul.rn.f32 	%f536, %f61, %f458;
	mov.b32 	%r506, 0;
$L__BB2_112:
	ld.param.u64 	%rd223, [_Z6fft_16PfS__param_1];
	mul.rn.f32 	%f459, %f536, %f536;
	and.b32  	%r449, %r506, 1;
	setp.eq.b32 	%p97, %r449, 1;
	selp.f32 	%f460, 0f3F800000, %f536, %p97;
	fma.rn.f32 	%f461, %f459, %f460, 0f00000000;
	fma.rn.f32 	%f462, %f459, 0f37CBAC00, 0fBAB607ED;
	selp.f32 	%f463, %f462, 0fB94D4153, %p97;
	selp.f32 	%f464, 0f3D2AAABB, 0f3C0885E4, %p97;
	fma.rn.f32 	%f465, %f463, %f459, %f464;
	selp.f32 	%f466, 0fBEFFFFFF, 0fBE2AAAA8, %p97;
	fma.rn.f32 	%f467, %f465, %f459, %f466;
	fma.rn.f32 	%f468, %f467, %f461, %f460;
	and.b32  	%r450, %r506, 2;
	setp.eq.s32 	%p98, %r450, 0;
	mov.f32 	%f469, 0f00000000;
	sub.f32 	%f470, %f469, %f468;
	selp.f32 	%f471, %f468, %f470, %p98;
	ld.shared.f32 	%f472, [%r5+56];
	ld.shared.f32 	%f473, [%r5+60];
	mul.f32 	%f474, %f473, %f471;
	fma.rn.f32 	%f475, %f67, %f472, %f474;
	st.shared.f32 	[%r5+56], %f475;
	mul.f32 	%f476, %f67, %f473;
	mul.f32 	%f477, %f472, %f471;
	sub.f32 	%f478, %f476, %f477;
	st.shared.f32 	[%r5+60], %f478;
	ld.shared.f32 	%f479, [%r4];
	ld.shared.f32 	%f480, [%r4+64];
	add.f32 	%f481, %f479, %f480;
	ld.shared.f32 	%f482, [%r4+4];
	ld.shared.f32 	%f483, [%r4+68];
	add.f32 	%f484, %f482, %f483;
	sub.f32 	%f485, %f479, %f480;
	sub.f32 	%f486, %f482, %f483;
	st.shared.f32 	[%r4], %f481;
	st.shared.f32 	[%r4+4], %f484;
	st.shared.f32 	[%r4+16], %f485;
	st.shared.f32 	[%r4+20], %f486;
	ld.shared.f32 	%f487, [%r4+32];
	ld.shared.f32 	%f488, [%r4+96];
	add.f32 	%f489, %f487, %f488;
	ld.shared.f32 	%f490, [%r4+36];
	ld.shared.f32 	%f491, [%r4+100];
	add.f32 	%f492, %f490, %f491;
	sub.f32 	%f493, %f487, %f488;
	sub.f32 	%f494, %f490, %f491;
	st.shared.f32 	[%r4+32], %f489;
	st.shared.f32 	[%r4+36], %f492;
	st.shared.f32 	[%r4+48], %f493;
	st.shared.f32 	[%r4+52], %f494;
	ld.shared.f32 	%f495, [%r4+128];
	add.f32 	%f496, %f480, %f495;
	ld.shared.f32 	%f497, [%r4+132];
	add.f32 	%f498, %f483, %f497;
	sub.f32 	%f499, %f480, %f495;
	sub.f32 	%f500, %f483, %f497;
	st.shared.f32 	[%r4+64], %f496;
	st.shared.f32 	[%r4+68], %f498;
	st.shared.f32 	[%r4+80], %f499;
	st.shared.f32 	[%r4+84], %f500;
	ld.shared.f32 	%f501, [%r4+160];
	add.f32 	%f502, %f488, %f501;
	ld.shared.f32 	%f503, [%r4+164];
	add.f32 	%f504, %f491, %f503;
	sub.f32 	%f505, %f488, %f501;
	sub.f32 	%f506, %f491, %f503;
	st.shared.f32 	[%r4+96], %f502;
	st.shared.f32 	[%r4+100], %f504;
	st.shared.f32 	[%r4+112], %f505;
	st.shared.f32 	[%r4+116], %f506;
	cvta.to.global.u64 	%rd220, %rd223;
	ld.shared.f32 	%f507, [%r3];
	add.s64 	%rd222, %rd220, %rd106;
	st.global.f32 	[%rd222], %f507;
	ld.shared.f32 	%f508, [%r3+4];
	st.global.f32 	[%rd222+4], %f508;
	ld.shared.f32 	%f509, [%r3+8];
	st.global.f32 	[%rd222+8], %f509;
	ld.shared.f32 	%f510, [%r3+12];
	st.global.f32 	[%rd222+12], %f510;
	ld.shared.f32 	%f511, [%r3+16];
	st.global.f32 	[%rd222+16], %f511;
	ld.shared.f32 	%f512, [%r3+20];
	st.global.f32 	[%rd222+20], %f512;
	ld.shared.f32 	%f513, [%r3+24];
	st.global.f32 	[%rd222+24], %f513;
	ld.shared.f32 	%f514, [%r3+28];
	st.global.f32 	[%rd222+28], %f514;
	ld.shared.f32 	%f515, [%r3+32];
	st.global.f32 	[%rd222+32], %f515;
	ld.shared.f32 	%f516, [%r3+36];
	st.global.f32 	[%rd222+36], %f516;
	ld.shared.f32 	%f517, [%r3+40];
	st.global.f32 	[%rd222+40], %f517;
	ld.shared.f32 	%f518, [%r3+44];
	st.global.f32 	[%rd222+44], %f518;
	ld.shared.f32 	%f519, [%r3+48];
	st.global.f32 	[%rd222+48], %f519;
	ld.shared.f32 	%f520, [%r3+52];
	st.global.f32 	[%rd222+52], %f520;
	ld.shared.f32 	%f521, [%r3+56];
	st.global.f32 	[%rd222+56], %f521;
	ld.shared.f32 	%f522, [%r3+60];
	st.global.f32 	[%rd222+60], %f522;
	ret;

}
	// .globl	_Z7fft_oldPfS_
.visible .entry _Z7fft_oldPfS_(
	.param .u64 .ptr .align 1 _Z7fft_oldPfS__param_0,
	.param .u64 .ptr .align 1 _Z7fft_oldPfS__param_1
)
{
	.local .align 4 .b8 	__local_depot3[28];
	.reg .b64 	%SP;
	.reg .b64 	%SPL;
	.reg .pred 	%p<99>;
	.reg .b32 	%r<506>;
	.reg .b32 	%f<566>;
	.reg .b64 	%rd<266>;
	.reg .b64 	%fd<29>;
	// demoted variable
	.shared .align 4 .b8 _ZZ7fft_oldPfS_E1S[512];
	mov.u64 	%SPL, __local_depot3;
	ld.param.u64 	%rd102, [_Z7fft_oldPfS__param_0];
	add.u64 	%rd1, %SPL, 0;
	add.u64 	%rd2, %SPL, 0;
	mov.u32 	%r1, %tid.x;
	mov.u32 	%r194, %tid.y;
	shl.b32 	%r195, %r1, 4;
	shl.b32 	%r196, %r194, 7;
	add.s32 	%r2, %r195, %r196;
	cvta.to.global.u64 	%rd105, %rd102;
	mul.wide.u32 	%rd106, %r2, 4;
	add.s64 	%rd107, %rd105, %rd106;
	ld.global.f32 	%f85, [%rd107];
	shl.b32 	%r197, %r2, 2;
	mov.u32 	%r198, _ZZ7fft_oldPfS_E1S;
	add.s32 	%r3, %r198, %r197;
	st.shared.f32 	[%r3], %f85;
	ld.global.f32 	%f86, [%rd107+4];
	st.shared.f32 	[%r3+4], %f86;
	ld.global.f32 	%f87, [%rd107+8];
	st.shared.f32 	[%r3+8], %f87;
	ld.global.f32 	%f88, [%rd107+12];
	st.shared.f32 	[%r3+12], %f88;
	ld.global.f32 	%f89, [%rd107+16];
	st.shared.f32 	[%r3+16], %f89;
	ld.global.f32 	%f90, [%rd107+20];
	st.shared.f32 	[%r3+20], %f90;
	ld.global.f32 	%f91, [%rd107+24];
	st.shared.f32 	[%r3+24], %f91;
	ld.global.f32 	%f92, [%rd107+28];
	st.shared.f32 	[%r3+28], %f92;
	ld.global.f32 	%f93, [%rd107+32];
	st.shared.f32 	[%r3+32], %f93;
	ld.global.f32 	%f94, [%rd107+36];
	st.shared.f32 	[%r3+36], %f94;
	ld.global.f32 	%f95, [%rd107+40];
	st.shared.f32 	[%r3+40], %f95;
	ld.global.f32 	%f96, [%rd107+44];
	st.shared.f32 	[%r3+44], %f96;
	ld.global.f32 	%f97, [%rd107+48];
	st.shared.f32 	[%r3+48], %f97;
	ld.global.f32 	%f98, [%rd107+52];
	st.shared.f32 	[%r3+52], %f98;
	ld.global.f32 	%f99, [%rd107+56];
	st.shared.f32 	[%r3+56], %f99;
	ld.global.f32 	%f100, [%rd107+60];
	st.shared.f32 	[%r3+60], %f100;
	mad.lo.s32 	%r4, %r1, -56, %r3;
	ld.shared.f32 	%f101, [%r4];
	ld.shared.f32 	%f102, [%r4+4];
	ld.shared.f32 	%f103, [%r4+64];
	ld.shared.f32 	%f104, [%r4+68];
	ld.shared.f32 	%f105, [%r4+128];
	ld.shared.f32 	%f106, [%r4+132];
	ld.shared.f32 	%f107, [%r4+192];
	ld.shared.f32 	%f108, [%r4+196];
	ld.shared.f32 	%f109, [%r4+256];
	ld.shared.f32 	%f110, [%r4+260];
	ld.shared.f32 	%f111, [%r4+320];
	ld.shared.f32 	%f112, [%r4+324];
	ld.shared.f32 	%f113, [%r4+384];
	ld.shared.f32 	%f114, [%r4+388];
	ld.shared.f32 	%f115, [%r4+448];
	ld.shared.f32 	%f116, [%r4+452];
	add.f32 	%f117, %f101, %f109;
	add.f32 	%f118, %f102, %f110;
	sub.f32 	%f119, %f101, %f109;
	sub.f32 	%f120, %f102, %f110;
	add.f32 	%f121, %f103, %f111;
	add.f32 	%f122, %f104, %f112;
	sub.f32 	%f123, %f103, %f111;
	sub.f32 	%f124, %f104, %f112;
	add.f32 	%f125, %f105, %f113;
	add.f32 	%f126, %f106, %f114;
	sub.f32 	%f127, %f106, %f114;
	sub.f32 	%f128, %f113, %f105;
	add.f32 	%f129, %f107, %f115;
	add.f32 	%f130, %f108, %f116;
	sub.f32 	%f131, %f107, %f115;
	sub.f32 	%f132, %f108, %f116;
	mul.f32 	%f133, %f123, 0f3F3504F3;
	mul.f32 	%f134, %f124, 0f3F3504F3;
	add.f32 	%f135, %f133, %f134;
	sub.f32 	%f136, %f134, %f133;
	mul.f32 	%f137, %f131, 0f3F3504F3;
	mul.f32 	%f138, %f132, 0f3F3504F3;
	sub.f32 	%f139, %f138, %f137;
	neg.f32 	%f140, %f138;
	sub.f32 	%f141, %f140, %f137;
	add.f32 	%f142, %f117, %f125;
	add.f32 	%f143, %f118, %f126;
	sub.f32 	%f144, %f117, %f125;
	sub.f32 	%f145, %f118, %f126;
	add.f32 	%f146, %f121, %f129;
	add.f32 	%f147, %f122, %f130;
	sub.f32 	%f148, %f122, %f130;
	sub.f32 	%f149, %f129, %f121;
	add.f32 	%f150, %f119, %f127;
	add.f32 	%f151, %f120, %f128;
	sub.f32 	%f152, %f119, %f127;
	sub.f32 	%f153, %f120, %f128;
	add.f32 	%f154, %f135, %f139;
	add.f32 	%f155, %f136, %f141;
	sub.f32 	%f156, %f136, %f141;
	sub.f32 	%f157, %f139, %f135;
	add.f32 	%f158, %f142, %f146;
	add.f32 	%f159, %f143, %f147;
	add.f32 	%f1, %f150, %f154;
	st.shared.f32 	[%r3+8], %f1;
	add.f32 	%f2, %f151, %f155;
	st.shared.f32 	[%r3+12], %f2;
	add.f32 	%f3, %f144, %f148;
	st.shared.f32 	[%r3+16], %f3;
	add.f32 	%f4, %f145, %f149;
	st.shared.f32 	[%r3+20], %f4;
	add.f32 	%f5, %f152, %f156;
	st.shared.f32 	[%r3+24], %f5;
	add.f32 	%f6, %f153, %f157;
	st.shared.f32 	[%r3+28], %f6;
	sub.f32 	%f7, %f142, %f146;
	st.shared.f32 	[%r3+32], %f7;
	sub.f32 	%f8, %f143, %f147;
	st.shared.f32 	[%r3+36], %f8;
	sub.f32 	%f9, %f150, %f154;
	st.shared.f32 	[%r3+40], %f9;
	sub.f32 	%f10, %f151, %f155;
	st.shared.f32 	[%r3+44], %f10;
	sub.f32 	%f11, %f144, %f148;
	st.shared.f32 	[%r3+48], %f11;
	sub.f32 	%f12, %f145, %f149;
	st.shared.f32 	[%r3+52], %f12;
	sub.f32 	%f13, %f152, %f156;
	st.shared.f32 	[%r3+56], %f13;
	sub.f32 	%f14, %f153, %f157;
	st.shared.f32 	[%r3+60], %f14;
	cvt.rn.f32.u32 	%f160, %r1;
	mov.f32 	%f161, 0f00000000;
	mul.rn.f32 	%f162, %f161, %f161;
	add.f32 	%f163, %f162, 0f00000000;
	fma.rn.f32 	%f164, %f162, 0f37CBAC00, 0fBAB607ED;
	fma.rn.f32 	%f165, %f164, %f162, 0f3D2AAABB;
	fma.rn.f32 	%f166, %f165, %f162, 0fBEFFFFFF;
	fma.rn.f32 	%f167, %f166, %f163, 0f3F800000;
	fma.rn.f32 	%f168, %f162, 0f00000000, 0f00000000;
	fma.rn.f32 	%f169, %f162, 0fB94D4153, 0f3C0885E4;
	fma.rn.f32 	%f170, %f169, %f162, 0fBE2AAAA8;
	fma.rn.f32 	%f171, %f170, %f168, 0f00000000;
	mul.f32 	%f172, %f159, %f171;
	fma.rn.f32 	%f173, %f167, %f158, %f172;
	st.shared.f32 	[%r3], %f173;
	mul.f32 	%f174, %f167, %f159;
	mul.f32 	%f175, %f158, %f171;
	sub.f32 	%f176, %f174, %f175;
	st.shared.f32 	[%r3+4], %f176;
	mul.f32 	%f15, %f160, 0f3DC90FDB;
	mul.f32 	%f177, %f15, 0f3F22F983;
	cvt.rni.s32.f32 	%r457, %f177;
	cvt.rn.f32.s32 	%f178, %r457;
	fma.rn.f32 	%f179, %f178, 0fBFC90FDA, %f15;
	fma.rn.f32 	%f180, %f178, 0fB3A22168, %f179;
	fma.rn.f32 	%f553, %f178, 0fA7C234C5, %f180;
	abs.f32 	%f17, %f15;
	setp.ltu.f32 	%p1, %f17, 0f47CE4780;
	mov.u32 	%r453, %r457;
	mov.f32 	%f552, %f553;
	@%p1 bra 	$L__BB3_8;
	setp.eq.f32 	%p2, %f17, 0f7F800000;
	@%p2 bra 	$L__BB3_7;
	mov.b32 	%r6, %f15;
	shl.b32 	%r200, %r6, 8;
	or.b32  	%r7, %r200, -2147483648;
	mov.b64 	%rd226, 0;
	mov.b32 	%r450, 0;
	mov.u64 	%rd224, __cudart_i2opi_f;
	mov.u64 	%rd225, %rd2;
$L__BB3_3:
	.pragma "nounroll";
	ld.global.nc.u32 	%r201, [%rd224];
	mad.wide.u32 	%rd110, %r201, %r7, %rd226;
	shr.u64 	%rd226, %rd110, 32;
	st.local.u32 	[%rd225], %rd110;
	add.s32 	%r450, %r450, 1;
	add.s64 	%rd225, %rd225, 4;
	add.s64 	%rd224, %rd224, 4;
	setp.ne.s32 	%p3, %r450, 6;
	@%p3 bra 	$L__BB3_3;
	shr.u32 	%r202, %r6, 23;
	st.local.u32 	[%rd2+24], %rd226;
	and.b32  	%r10, %r202, 31;
	add.s32 	%r203, %r202, -128;
	shr.u32 	%r204, %r203, 5;
	mul.wide.u32 	%rd111, %r204, 4;
	sub.s64 	%rd9, %rd2, %rd111;
	ld.local.u32 	%r451, [%rd9+24];
	ld.local.u32 	%r452, [%rd9+20];
	setp.eq.s32 	%p4, %r10, 0;
	@%p4 bra 	$L__BB3_6;
	shf.l.wrap.b32 	%r451, %r452, %r451, %r10;
	ld.local.u32 	%r205, [%rd9+16];
	shf.l.wrap.b32 	%r452, %r205, %r452, %r10;
$L__BB3_6:
	shr.u32 	%r206, %r451, 30;
	shf.l.wrap.b32 	%r207, %r452, %r451, 2;
	shl.b32 	%r208, %r452, 2;
	shr.u32 	%r209, %r207, 31;
	add.s32 	%r453, %r209, %r206;
	shr.s32 	%r210, %r207, 31;
	xor.b32  	%r211, %r210, %r207;
	xor.b32  	%r212, %r210, %r208;
	cvt.u64.u32 	%rd112, %r211;
	shl.b64 	%rd113, %rd112, 32;
	cvt.u64.u32 	%rd114, %r212;
	or.b64  	%rd115, %rd113, %rd114;
	cvt.rn.f64.s64 	%fd1, %rd115;
	mul.f64 	%fd2, %fd1, 0d3BF921FB54442D19;
	cvt.rn.f32.f64 	%f181, %fd2;
	neg.f32 	%f182, %f181;
	setp.lt.s32 	%p5, %r207, 0;
	selp.f32 	%f552, %f182, %f181, %p5;
	bra.uni 	$L__BB3_8;
$L__BB3_7:
	mov.f32 	%f183, 0f00000000;
	mul.rn.f32 	%f552, %f15, %f183;
	mov.b32 	%r453, 0;
$L__BB3_8:
	add.s32 	%r214, %r453, 1;
	mul.rn.f32 	%f184, %f552, %f552;
	and.b32  	%r215, %r453, 1;
	setp.eq.b32 	%p7, %r215, 1;
	selp.f32 	%f185, %f552, 0f3F800000, %p7;
	fma.rn.f32 	%f186, %f184, %f185, 0f00000000;
	fma.rn.f32 	%f187, %f184, 0f37CBAC00, 0fBAB607ED;
	selp.f32 	%f188, 0fB94D4153, %f187, %p7;
	selp.f32 	%f189, 0f3C0885E4, 0f3D2AAABB, %p7;
	fma.rn.f32 	%f190, %f188, %f184, %f189;
	selp.f32 	%f191, 0fBE2AAAA8, 0fBEFFFFFF, %p7;
	fma.rn.f32 	%f192, %f190, %f184, %f191;
	fma.rn.f32 	%f193, %f192, %f186, %f185;
	and.b32  	%r216, %r214, 2;
	setp.eq.s32 	%p8, %r216, 0;
	mov.f32 	%f194, 0f00000000;
	sub.f32 	%f195, %f194, %f193;
	selp.f32 	%f21, %f193, %f195, %p8;
	@%p1 bra 	$L__BB3_16;
	setp.eq.f32 	%p9, %f17, 0f7F800000;
	@%p9 bra 	$L__BB3_15;
	mov.b32 	%r19, %f15;
	shl.b32 	%r218, %r19, 8;
	or.b32  	%r20, %r218, -2147483648;
	mov.b64 	%rd229, 0;
	mov.b32 	%r454, 0;
	mov.u64 	%rd227, __cudart_i2opi_f;
	mov.u64 	%rd228, %rd1;
$L__BB3_11:
	.pragma "nounroll";
	ld.global.nc.u32 	%r219, [%rd227];
	mad.wide.u32 	%rd118, %r219, %r20, %rd229;
	shr.u64 	%rd229, %rd118, 32;
	st.local.u32 	[%rd228], %rd118;
	add.s32 	%r454, %r454, 1;
	add.s64 	%rd228, %rd228, 4;
	add.s64 	%rd227, %rd227, 4;
	setp.ne.s32 	%p10, %r454, 6;
	@%p10 bra 	$L__BB3_11;
	shr.u32 	%r220, %r19, 23;
	st.local.u32 	[%rd1+24], %rd229;
	and.b32  	%r23, %r220, 31;
	add.s32 	%r221, %r220, -128;
	shr.u32 	%r222, %r221, 5;
	mul.wide.u32 	%rd119, %r222, 4;
	sub.s64 	%rd16, %rd1, %rd119;
	ld.local.u32 	%r455, [%rd16+24];
	ld.local.u32 	%r456, [%rd16+20];
	setp.eq.s32 	%p11, %r23, 0;
	@%p11 bra 	$L__BB3_14;
	shf.l.wrap.b32 	%r455, %r456, %r455, %r23;
	ld.local.u32 	%r223, [%rd16+16];
	shf.l.wrap.b32 	%r456, %r223, %r456, %r23;
$L__BB3_14:
	shr.u32 	%r224, %r455, 30;
	shf.l.wrap.b32 	%r225, %r456, %r455, 2;
	shl.b32 	%r226, %r456, 2;
	shr.u32 	%r227, %r225, 31;
	add.s32 	%r457, %r227, %r224;
	shr.s32 	%r228, %r225, 31;
	xor.b32  	%r229, %r228, %r225;
	xor.b32  	%r230, %r228, %r226;
	cvt.u64.u32 	%rd120, %r229;
	shl.b64 	%rd121, %rd120, 32;
	cvt.u64.u32 	%rd122, %r230;
	or.b64  	%rd123, %rd121, %rd122;
	cvt.rn.f64.s64 	%fd3, %rd123;
	mul.f64 	%fd4, %fd3, 0d3BF921FB54442D19;
	cvt.rn.f32.f64 	%f196, %fd4;
	neg.f32 	%f197, %f196;
	setp.lt.s32 	%p12, %r225, 0;
	selp.f32 	%f553, %f197, %f196, %p12;
	bra.uni 	$L__BB3_16;
$L__BB3_15:
	mov.f32 	%f198, 0f00000000;
	mul.rn.f32 	%f553, %f15, %f198;
	mov.b32 	%r457, 0;
$L__BB3_16:
	mul.rn.f32 	%f199, %f553, %f553;
	and.b32  	%r232, %r457, 1;
	setp.eq.b32 	%p13, %r232, 1;
	selp.f32 	%f200, 0f3F800000, %f553, %p13;
	fma.rn.f32 	%f201, %f199, %f200, 0f00000000;
	fma.rn.f32 	%f202, %f199, 0f37CBAC00, 0fBAB607ED;
	selp.f32 	%f203, %f202, 0fB94D4153, %p13;
	selp.f32 	%f204, 0f3D2AAABB, 0f3C0885E4, %p13;
	fma.rn.f32 	%f205, %f203, %f199, %f204;
	selp.f32 	%f206, 0fBEFFFFFF, 0fBE2AAAA8, %p13;
	fma.rn.f32 	%f207, %f205, %f199, %f206;
	fma.rn.f32 	%f208, %f207, %f201, %f200;
	and.b32  	%r233, %r457, 2;
	setp.eq.s32 	%p14, %r233, 0;
	mov.f32 	%f209, 0f00000000;
	sub.f32 	%f210, %f209, %f208;
	selp.f32 	%f211, %f208, %f210, %p14;
	mul.f32 	%f212, %f2, %f211;
	fma.rn.f32 	%f213, %f21, %f1, %f212;
	st.shared.f32 	[%r3+8], %f213;
	mul.f32 	%f214, %f21, %f2;
	mul.f32 	%f215, %f1, %f211;
	sub.f32 	%f216, %f214, %f215;
	st.shared.f32 	[%r3+12], %f216;
	shl.b32 	%r234, %r1, 1;
	cvt.rn.f32.u32 	%f217, %r234;
	mul.f32 	%f25, %f217, 0f3DC90FDB;
	mul.f32 	%f218, %f25, 0f3F22F983;
	cvt.rni.s32.f32 	%r465, %f218;
	cvt.rn.f32.s32 	%f219, %r465;
	fma.rn.f32 	%f220, %f219, 0fBFC90FDA, %f25;
	fma.rn.f32 	%f221, %f219, 0fB3A22168, %f220;
	fma.rn.f32 	%f555, %f219, 0fA7C234C5, %f221;
	abs.f32 	%f27, %f25;
	setp.ltu.f32 	%p15, %f27, 0f47CE4780;
	mov.u32 	%r461, %r465;
	mov.f32 	%f554, %f555;
	@%p15 bra 	$L__BB3_24;
	setp.eq.f32 	%p16, %f27, 0f7F800000;
	@%p16 bra 	$L__BB3_23;
	mov.b32 	%r33, %f25;
	shl.b32 	%r236, %r33, 8;
	or.b32  	%r34, %r236, -2147483648;
	mov.b64 	%rd232, 0;
	mov.b32 	%r458, 0;
	mov.u64 	%rd230, __cudart_i2opi_f;
	mov.u64 	%rd231, %rd2;
$L__BB3_19:
	.pragma "nounroll";
	ld.global.nc.u32 	%r237, [%rd230];
	mad.wide.u32 	%rd126, %r237, %r34, %rd232;
	shr.u64 	%rd232, %rd126, 32;
	st.local.u32 	[%rd231], %rd126;
	add.s32 	%r458, %r458, 1;
	add.s64 	%rd231, %rd231, 4;
	add.s64 	%rd230, %rd230, 4;
	setp.ne.s32 	%p17, %r458, 6;
	@%p17 bra 	$L__BB3_19;
	shr.u32 	%r238, %r33, 23;
	st.local.u32 	[%rd2+24], %rd232;
	and.b32  	%r37, %r238, 31;
	add.s32 	%r239, %r238, -128;
	shr.u32 	%r240, %r239, 5;
	mul.wide.u32 	%rd127, %r240, 4;
	sub.s64 	%rd23, %rd2, %rd127;
	ld.local.u32 	%r459, [%rd23+24];
	ld.local.u32 	%r460, [%rd23+20];
	setp.eq.s32 	%p18, %r37, 0;
	@%p18 bra 	$L__BB3_22;
	shf.l.wrap.b32 	%r459, %r460, %r459, %r37;
	ld.local.u32 	%r241, [%rd23+16];
	shf.l.wrap.b32 	%r460, %r241, %r460, %r37;
$L__BB3_22:
	shr.u32 	%r242, %r459, 30;
	shf.l.wrap.b32 	%r243, %r460, %r459, 2;
	shl.b32 	%r244, %r460, 2;
	shr.u32 	%r245, %r243, 31;
	add.s32 	%r461, %r245, %r242;
	shr.s32 	%r246, %r243, 31;
	xor.b32  	%r247, %r246, %r243;
	xor.b32  	%r248, %r246, %r244;
	cvt.u64.u32 	%rd128, %r247;
	shl.b64 	%rd129, %rd128, 32;
	cvt.u64.u32 	%rd130, %r248;
	or.b64  	%rd131, %rd129, %rd130;
	cvt.rn.f64.s64 	%fd5, %rd131;
	mul.f64 	%fd6, %fd5, 0d3BF921FB54442D19;
	cvt.rn.f32.f64 	%f222, %fd6;
	neg.f32 	%f223, %f222;
	setp.lt.s32 	%p19, %r243, 0;
	selp.f32 	%f554, %f223, %f222, %p19;
	bra.uni 	$L__BB3_24;
$L__BB3_23:
	mov.f32 	%f224, 0f00000000;
	mul.rn.f32 	%f554, %f25, %f224;
	mov.b32 	%r461, 0;
$L__BB3_24:
	setp.ltu.f32 	%p20, %f27, 0f47CE4780;
	add.s32 	%r250, %r461, 1;
	mul.rn.f32 	%f225, %f554, %f554;
	and.b32  	%r251, %r461, 1;
	setp.eq.b32 	%p21, %r251, 1;
	selp.f32 	%f226, %f554, 0f3F800000, %p21;
	fma.rn.f32 	%f227, %f225, %f226, 0f00000000;
	fma.rn.f32 	%f228, %f225, 0f37CBAC00, 0fBAB607ED;
	selp.f32 	%f229, 0fB94D4153, %f228, %p21;
	selp.f32 	%f230, 0f3C0885E4, 0f3D2AAABB, %p21;
	fma.rn.f32 	%f231, %f229, %f225, %f230;
	selp.f32 	%f232, 0fBE2AAAA8, 0fBEFFFFFF, %p21;
	fma.rn.f32 	%f233, %f231, %f225, %f232;
	fma.rn.f32 	%f234, %f233, %f227, %f226;
	and.b32  	%r252, %r250, 2;
	setp.eq.s32 	%p22, %r252, 0;
	mov.f32 	%f235, 0f00000000;
	sub.f32 	%f236, %f235, %f234;
	selp.f32 	%f31, %f234, %f236, %p22;
	@%p20 bra 	$L__BB3_32;
	setp.eq.f32 	%p23, %f27, 0f7F800000;
	@%p23 bra 	$L__BB3_31;
	mov.b32 	%r46, %f25;
	shl.b32 	%r254, %r46, 8;
	or.b32  	%r47, %r254, -2147483648;
	mov.b64 	%rd235, 0;
	mov.b32 	%r462, 0;
	mov.u64 	%rd233, __cudart_i2opi_f;
	mov.u64 	%rd234, %rd1;
$L__BB3_27:
	.pragma "nounroll";
	ld.global.nc.u32 	%r255, [%rd233];
	mad.wide.u32 	%rd134, %r255, %r47, %rd235;
	shr.u64 	%rd235, %rd134, 32;
	st.local.u32 	[%rd234], %rd134;
	add.s32 	%r462, %r462, 1;
	add.s64 	%rd234, %rd234, 4;
	add.s64 	%rd233, %rd233, 4;
	setp.ne.s32 	%p24, %r462, 6;
	@%p24 bra 	$L__BB3_27;
	shr.u32 	%r256, %r46, 23;
	st.local.u32 	[%rd1+24], %rd235;
	and.b32  	%r50, %r256, 31;
	add.s32 	%r257, %r256, -128;
	shr.u32 	%r258, %r257, 5;
	mul.wide.u32 	%rd135, %r258, 4;
	sub.s64 	%rd30, %rd1, %rd135;
	ld.local.u32 	%r463, [%rd30+24];
	ld.local.u32 	%r464, [%rd30+20];
	setp.eq.s32 	%p25, %r50, 0;
	@%p25 bra 	$L__BB3_30;
	shf.l.wrap.b32 	%r463, %r464, %r463, %r50;
	ld.local.u32 	%r259, [%rd30+16];
	shf.l.wrap.b32 	%r464, %r259, %r464, %r50;
$L__BB3_30:
	shr.u32 	%r260, %r463, 30;
	shf.l.wrap.b32 	%r261, %r464, %r463, 2;
	shl.b32 	%r262, %r464, 2;
	shr.u32 	%r263, %r261, 31;
	add.s32 	%r465, %r263, %r260;
	shr.s32 	%r264, %r261, 31;
	xor.b32  	%r265, %r264, %r261;
	xor.b32  	%r266, %r264, %r262;
	cvt.u64.u32 	%rd136, %r265;
	shl.b64 	%rd137, %rd136, 32;
	cvt.u64.u32 	%rd138, %r266;
	or.b64  	%rd139, %rd137, %rd138;
	cvt.rn.f64.s64 	%fd7, %rd139;
	mul.f64 	%fd8, %fd7, 0d3BF921FB54442D19;
	cvt.rn.f32.f64 	%f237, %fd8;
	neg.f32 	%f238, %f237;
	setp.lt.s32 	%p26, %r261, 0;
	selp.f32 	%f555, %f238, %f237, %p26;
	bra.uni 	$L__BB3_32;
$L__BB3_31:
	mov.f32 	%f239, 0f00000000;
	mul.rn.f32 	%f555, %f25, %f239;
	mov.b32 	%r465, 0;
$L__BB3_32:
	mul.rn.f32 	%f240, %f555, %f555;
	and.b32  	%r268, %r465, 1;
	setp.eq.b32 	%p27, %r268, 1;
	selp.f32 	%f241, 0f3F800000, %f555, %p27;
	fma.rn.f32 	%f242, %f240, %f241, 0f00000000;
	fma.rn.f32 	%f243, %f240, 0f37CBAC00, 0fBAB607ED;
	selp.f32 	%f244, %f243, 0fB94D4153, %p27;
	selp.f32 	%f245, 0f3D2AAABB, 0f3C0885E4, %p27;
	fma.rn.f32 	%f246, %f244, %f240, %f245;
	selp.f32 	%f247, 0fBEFFFFFF, 0fBE2AAAA8, %p27;
	fma.rn.f32 	%f248, %f246, %f240, %f247;
	fma.rn.f32 	%f249, %f248, %f242, %f241;
	and.b32  	%r269, %r465, 2;
	setp.eq.s32 	%p28, %r269, 0;
	mov.f32 	%f250, 0f00000000;
	sub.f32 	%f251, %f250, %f249;
	selp.f32 	%f252, %f249, %f251, %p28;
	mul.f32 	%f253, %f4, %f252;
	fma.rn.f32 	%f254, %f31, %f3, %f253;
	st.shared.f32 	[%r3+16], %f254;
	mul.f32 	%f255, %f31, %f4;
	mul.f32 	%f256, %f3, %f252;
	sub.f32 	%f257, %f255, %f256;
	st.shared.f32 	[%r3+20], %f257;
	mul.lo.s32 	%r270, %r1, 3;
	cvt.rn.f32.u32 	%f258, %r270;
	mul.f32 	%f35, %f258, 0f3DC90FDB;
	mul.f32 	%f259, %f35, 0f3F22F983;
	cvt.rni.s32.f32 	%r473, %f259;
	cvt.rn.f32.s32 	%f260, %r473;
	fma.rn.f32 	%f261, %f260, 0fBFC90FDA, %f35;
	fma.rn.f32 	%f262, %f260, 0fB3A22168, %f261;
	fma.rn.f32 	%f557, %f260, 0fA7C234C5, %f262;
	abs.f32 	%f37, %f35;
	setp.ltu.f32 	%p29, %f37, 0f47CE4780;
	mov.u32 	%r469, %r473;
	mov.f32 	%f556, %f557;
	@%p29 bra 	$L__BB3_40;
	setp.eq.f32 	%p30, %f37, 0f7F800000;
	@%p30 bra 	$L__BB3_39;
	mov.b32 	%r60, %f35;
	shl.b32 	%r272, %r60, 8;
	or.b32  	%r61, %r272, -2147483648;
	mov.b64 	%rd238, 0;
	mov.b32 	%r466, 0;
	mov.u64 	%rd236, __cudart_i2opi_f;
	mov.u64 	%rd237, %rd2;
$L__BB3_35:
	.pragma "nounroll";
	ld.global.nc.u32 	%r273, [%rd236];
	mad.wide.u32 	%rd142, %r273, %r61, %rd238;
	shr.u64 	%rd238, %rd142, 32;
	st.local.u32 	[%rd237], %rd142;
	add.s32 	%r466, %r466, 1;
	add.s64 	%rd237, %rd237, 4;
	add.s64 	%rd236, %rd236, 4;
	setp.ne.s32 	%p31, %r466, 6;
	@%p31 bra 	$L__BB3_35;
	shr.u32 	%r274, %r60, 23;
	st.local.u32 	[%rd2+24], %rd238;
	and.b32  	%r64, %r274, 31;
	add.s32 	%r275, %r274, -128;
	shr.u32 	%r276, %r275, 5;
	mul.wide.u32 	%rd143, %r276, 4;
	sub.s64 	%rd37, %rd2, %rd143;
	ld.local.u32 	%r467, [%rd37+24];
	ld.local.u32 	%r468, [%rd37+20];
	setp.eq.s32 	%p32, %r64, 0;
	@%p32 bra 	$L__BB3_38;
	shf.l.wrap.b32 	%r467, %r468, %r467, %r64;
	ld.local.u32 	%r277, [%rd37+16];
	shf.l.wrap.b32 	%r468, %r277, %r468, %r64;
$L__BB3_38:
	shr.u32 	%r278, %r467, 30;
	shf.l.wrap.b32 	%r279, %r468, %r467, 2;
	shl.b32 	%r280, %r468, 2;
	shr.u32 	%r281, %r279, 31;
	add.s32 	%r469, %r281, %r278;
	shr.s32 	%r282, %r279, 31;
	xor.b32  	%r283, %r282, %r279;
	xor.b32  	%r284, %r282, %r280;
	cvt.u64.u32 	%rd144, %r283;
	shl.b64 	%rd145, %rd144, 32;
	cvt.u64.u32 	%rd146, %r284;
	or.b64  	%rd147, %rd145, %rd146;
	cvt.rn.f64.s64 	%fd9, %rd147;
	mul.f64 	%fd10, %fd9, 0d3BF921FB54442D19;
	cvt.rn.f32.f64 	%f263, %fd10;
	neg.f32 	%f264, %f263;
	setp.lt.s32 	%p33, %r279, 0;
	selp.f32 	%f556, %f264, %f263, %p33;
	bra.uni 	$L__BB3_40;
$L__BB3_39:
	mov.f32 	%f265, 0f00000000;
	mul.rn.f32 	%f556, %f35, %f265;
	mov.b32 	%r469, 0;
$L__BB3_40:
	setp.ltu.f32 	%p34, %f37, 0f47CE4780;
	add.s32 	%r286, %r469, 1;
	mul.rn.f32 	%f266, %f556, %f556;
	and.b32  	%r287, %r469, 1;
	setp.eq.b32 	%p35, %r287, 1;
	selp.f32 	%f267, %f556, 0f3F800000, %p35;
	fma.rn.f32 	%f268, %f266, %f267, 0f00000000;
	fma.rn.f32 	%f269, %f266, 0f37CBAC00, 0fBAB607ED;
	selp.f32 	%f270, 0fB94D4153, %f269, %p35;
	selp.f32 	%f271, 0f3C0885E4, 0f3D2AAABB, %p35;
	fma.rn.f32 	%f272, %f270, %f266, %f271;
	selp.f32 	%f273, 0fBE2AAAA8, 0fBEFFFFFF, %p35;
	fma.rn.f32 	%f274, %f272, %f266, %f273;
	fma.rn.f32 	%f275, %f274, %f268, %f267;
	and.b32  	%r288, %r286, 2;
	setp.eq.s32 	%p36, %r288, 0;
	mov.f32 	%f276, 0f00000000;
	sub.f32 	%f277, %f276, %f275;
	selp.f32 	%f41, %f275, %f277, %p36;
	@%p34 bra 	$L__BB3_48;
	setp.eq.f32 	%p37, %f37, 0f7F800000;
	@%p37 bra 	$L__BB3_47;
	mov.b32 	%r73, %f35;
	shl.b32 	%r290, %r73, 8;
	or.b32  	%r74, %r290, -2147483648;
	mov.b64 	%rd241, 0;
	mov.b32 	%r470, 0;
	mov.u64 	%rd239, __cudart_i2opi_f;
	mov.u64 	%rd240, %rd1;
$L__BB3_43:
	.pragma "nounroll";
	ld.global.nc.u32 	%r291, [%rd239];
	mad.wide.u32 	%rd150, %r291, %r74, %rd241;
	shr.u64 	%rd241, %rd150, 32;
	st.local.u32 	[%rd240], %rd150;
	add.s32 	%r470, %r470, 1;
	add.s64 	%rd240, %rd240, 4;
	add.s64 	%rd239, %rd239, 4;
	setp.ne.s32 	%p38, %r470, 6;
	@%p38 bra 	$L__BB3_43;
	shr.u32 	%r292, %r73, 23;
	st.local.u32 	[%rd1+24], %rd241;
	and.b32  	%r77, %r292, 31;
	add.s32 	%r293, %r292, -128;
	shr.u32 	%r294, %r293, 5;
	mul.wide.u32 	%rd151, %r294, 4;
	sub.s64 	%rd44, %rd1, %rd151;
	ld.local.u32 	%r471, [%rd44+24];
	ld.local.u32 	%r472, [%rd44+20];
	setp.eq.s32 	%p39, %r77, 0;
	@%p39 bra 	$L__BB3_46;
	shf.l.wrap.b32 	%r471, %r472, %r471, %r77;
	ld.local.u32 	%r295, [%rd44+16];
	shf.l.wrap.b32 	%r472, %r295, %r472, %r77;
$L__BB3_46:
	shr.u32 	%r296, %r471, 30;
	shf.l.wrap.b32 	%r297, %r472, %r471, 2;
	shl.b32 	%r298, %r472, 2;
	shr.u32 	%r299, %r297, 31;
	add.s32 	%r473, %r299, %r296;
	shr.s32 	%r300, %r297, 31;
	xor.b32  	%r301, %r300, %r297;
	xor.b32  	%r302, %r300, %r298;
	cvt.u64.u32 	%rd152, %r301;
	shl.b64 	%rd153, %rd152, 32;
	cvt.u64.u32 	%rd154, %r302;
	or.b64  	%rd155, %rd153, %rd154;
	cvt.rn.f64.s64 	%fd11, %rd155;
	mul.f64 	%fd12, %fd11, 0d3BF921FB54442D19;
	cvt.rn.f32.f64 	%f278, %fd12;
	neg.f32 	%f279, %f278;
	setp.lt.s32 	%p40, %r297, 0;
	selp.f32 	%f557, %f279, %f278, %p40;
	bra.uni 	$L__BB3_48;
$L__BB3_47:
	mov.f32 	%f280, 0f00000000;
	mul.rn.f32 	%f557, %f35, %f280;
	mov.b32 	%r473, 0;
$L__BB3_48:
	mul.rn.f32 	%f281, %f557, %f557;
	and.b32  	%r304, %r473, 1;
	setp.eq.b32 	%p41, %r304, 1;
	selp.f32 	%f282, 0f3F800000, %f557, %p41;
	fma.rn.f32 	%f283, %f281, %f282, 0f00000000;
	fma.rn.f32 	%f284, %f281, 0f37CBAC00, 0fBAB607ED;
	selp.f32 	%f285, %f284, 0fB94D4153, %p41;
	selp.f32 	%f286, 0f3D2AAABB, 0f3C0885E4, %p41;
	fma.rn.f32 	%f287, %f285, %f281, %f286;
	selp.f32 	%f288, 0fBEFFFFFF, 0fBE2AAAA8, %p41;
	fma.rn.f32 	%f289, %f287, %f281, %f288;
	fma.rn.f32 	%f290, %f289, %f283, %f282;
	and.b32  	%r305, %r473, 2;
	setp.eq.s32 	%p42, %r305, 0;
	mov.f32 	%f291, 0f00000000;
	sub.f32 	%f292, %f291, %f290;
	selp.f32 	%f293, %f290, %f292, %p42;
	mul.f32 	%f294, %f6, %f293;
	fma.rn.f32 	%f295, %f41, %f5, %f294;
	st.shared.f32 	[%r3+24], %f295;
	mul.f32 	%f296, %f41, %f6;
	mul.f32 	%f297, %f5, %f293;
	sub.f32 	%f298, %f296, %f297;
	st.shared.f32 	[%r3+28], %f298;
	shl.b32 	%r306, %r1, 2;
	cvt.rn.f32.u32 	%f299, %r306;
	mul.f32 	%f45, %f299, 0f3DC90FDB;
	mul.f32 	%f300, %f45, 0f3F22F983;
	cvt.rni.s32.f32 	%r481, %f300;
	cvt.rn.f32.s32 	%f301, %r481;
	fma.rn.f32 	%f302, %f301, 0fBFC90FDA, %f45;
	fma.rn.f32 	%f303, %f301, 0fB3A22168, %f302;
	fma.rn.f32 	%f559, %f301, 0fA7C234C5, %f303;
	abs.f32 	%f47, %f45;
	setp.ltu.f32 	%p43, %f47, 0f47CE4780;
	mov.u32 	%r477, %r481;
	mov.f32 	%f558, %f559;
	@%p43 bra 	$L__BB3_56;
	setp.eq.f32 	%p44, %f47, 0f7F800000;
	@%p44 bra 	$L__BB3_55;
	mov.b32 	%r87, %f45;
	shl.b32 	%r308, %r87, 8;
	or.b32  	%r88, %r308, -2147483648;
	mov.b64 	%rd244, 0;
	mov.b32 	%r474, 0;
	mov.u64 	%rd242, __cudart_i2opi_f;
	mov.u64 	%rd243, %rd2;
$L__BB3_51:
	.pragma "nounroll";
	ld.global.nc.u32 	%r309, [%rd242];
	mad.wide.u32 	%rd158, %r309, %r88, %rd244;
	shr.u64 	%rd244, %rd158, 32;
	st.local.u32 	[%rd243], %rd158;
	add.s32 	%r474, %r474, 1;
	add.s64 	%rd243, %rd243, 4;
	add.s64 	%rd242, %rd242, 4;
	setp.ne.s32 	%p45, %r474, 6;
	@%p45 bra 	$L__BB3_51;
	shr.u32 	%r310, %r87, 23;
	st.local.u32 	[%rd2+24], %rd244;
	and.b32  	%r91, %r310, 31;
	add.s32 	%r311, %r310, -128;
	shr.u32 	%r312, %r311, 5;
	mul.wide.u32 	%rd159, %r312, 4;
	sub.s64 	%rd51, %rd2, %rd159;
	ld.local.u32 	%r475, [%rd51+24];
	ld.local.u32 	%r476, [%rd51+20];
	setp.eq.s32 	%p46, %r91, 0;
	@%p46 bra 	$L__BB3_54;
	shf.l.wrap.b32 	%r475, %r476, %r475, %r91;
	ld.local.u32 	%r313, [%rd51+16];
	shf.l.wrap.b32 	%r476, %r313, %r476, %r91;
$L__BB3_54:
	shr.u32 	%r314, %r475, 30;
	shf.l.wrap.b32 	%r315, %r476, %r475, 2;
	shl.b32 	%r316, %r476, 2;
	shr.u32 	%r317, %r315, 31;
	add.s32 	%r477, %r317, %r314;
	shr.s32 	%r318, %r315, 31;
	xor.b32  	%r319, %r318, %r315;
	xor.b32  	%r320, %r318, %r316;
	cvt.u64.u32 	%rd160, %r319;
	shl.b64 	%rd161, %rd160, 32;
	cvt.u64.u32 	%rd162, %r320;
	or.b64  	%rd163, %rd161, %rd162;
	cvt.rn.f64.s64 	%fd13, %rd163;
	mul.f64 	%fd14, %fd13, 0d3BF921FB54442D19;
	cvt.rn.f32.f64 	%f304, %fd14;
	neg.f32 	%f305, %f304;
	setp.lt.s32 	%p47, %r315, 0;
	selp.f32 	%f558, %f305, %f304, %p47;
	bra.uni 	$L__BB3_56;
$L__BB3_55:
	mov.f32 	%f306, 0f00000000;
	mul.rn.f32 	%f558, %f45, %f306;
	mov.b32 	%r477, 0;
$L__BB3_56:
	setp.ltu.f32 	%p48, %f47, 0f47CE4780;
	add.s32 	%r322, %r477, 1;
	mul.rn.f32 	%f307, %f558, %f558;
	and.b32  	%r323, %r477, 1;
	setp.eq.b32 	%p49, %r323, 1;
	selp.f32 	%f308, %f558, 0f3F800000, %p49;
	fma.rn.f32 	%f309, %f307, %f308, 0f00000000;
	fma.rn.f32 	%f310, %f307, 0f37CBAC00, 0fBAB607ED;
	selp.f32 	%f311, 0fB94D4153, %f310, %p49;
	selp.f32 	%f312, 0f3C0885E4, 0f3D2AAABB, %p49;
	fma.rn.f32 	%f313, %f311, %f307, %f312;
	selp.f32 	%f314, 0fBE2AAAA8, 0fBEFFFFFF, %p49;
	fma.rn.f32 	%f315, %f313, %f307, %f314;
	fma.rn.f32 	%f316, %f315, %f309, %f308;
	and.b32  	%r324, %r322, 2;
	setp.eq.s32 	%p50, %r324, 0;
	mov.f32 	%f317, 0f00000000;
	sub.f32 	%f318, %f317, %f316;
	selp.f32 	%f51, %f316, %f318, %p50;
	@%p48 bra 	$L__BB3_64;
	setp.eq.f32 	%p51, %f47, 0f7F800000;
	@%p51 bra 	$L__BB3_63;
	mov.b32 	%r100, %f45;
	shl.b32 	%r326, %r100, 8;
	or.b32  	%r101, %r326, -2147483648;
	mov.b64 	%rd247, 0;
	mov.b32 	%r478, 0;
	mov.u64 	%rd245, __cudart_i2opi_f;
	mov.u64 	%rd246, %rd1;
$L__BB3_59:
	.pragma "nounroll";
	ld.global.nc.u32 	%r327, [%rd245];
	mad.wide.u32 	%rd166, %r327, %r101, %rd247;
	shr.u64 	%rd247, %rd166, 32;
	st.local.u32 	[%rd246], %rd166;
	add.s32 	%r478, %r478, 1;
	add.s64 	%rd246, %rd246, 4;
	add.s64 	%rd245, %rd245, 4;
	setp.ne.s32 	%p52, %r478, 6;
	@%p52 bra 	$L__BB3_59;
	shr.u32 	%r328, %r100, 23;
	st.local.u32 	[%rd1+24], %rd247;
	and.b32  	%r104, %r328, 31;
	add.s32 	%r329, %r328, -128;
	shr.u32 	%r330, %r329, 5;
	mul.wide.u32 	%rd167, %r330, 4;
	sub.s64 	%rd58, %rd1, %rd167;
	ld.local.u32 	%r479, [%rd58+24];
	ld.local.u32 	%r480, [%rd58+20];
	setp.eq.s32 	%p53, %r104, 0;
	@%p53 bra 	$L__BB3_62;
	shf.l.wrap.b32 	%r479, %r480, %r479, %r104;
	ld.local.u32 	%r331, [%rd58+16];
	shf.l.wrap.b32 	%r480, %r331, %r480, %r104;
$L__BB3_62:
	shr.u32 	%r332, %r479, 30;
	shf.l.wrap.b32 	%r333, %r480, %r479, 2;
	shl.b32 	%r334, %r480, 2;
	shr.u32 	%r335, %r333, 31;
	add.s32 	%r481, %r335, %r332;
	shr.s32 	%r336, %r333, 31;
	xor.b32  	%r337, %r336, %r333;
	xor.b32  	%r338, %r336, %r334;
	cvt.u64.u32 	%rd168, %r337;
	shl.b64 	%rd169, %rd168, 32;
	cvt.u64.u32 	%rd170, %r338;
	or.b64  	%rd171, %rd169, %rd170;
	cvt.rn.f64.s64 	%fd15, %rd171;
	mul.f64 	%fd16, %fd15, 0d3BF921FB54442D19;
	cvt.rn.f32.f64 	%f319, %fd16;
	neg.f32 	%f320, %f319;
	setp.lt.s32 	%p54, %r333, 0;
	selp.f32 	%f559, %f320, %f319, %p54;
	bra.uni 	$L__BB3_64;
$L__BB3_63:
	mov.f32 	%f321, 0f00000000;
	mul.rn.f32 	%f559, %f45, %f321;
	mov.b32 	%r481, 0;
$L__BB3_64:
	mul.rn.f32 	%f322, %f559, %f559;
	and.b32  	%r340, %r481, 1;
	setp.eq.b32 	%p55, %r340, 1;
	selp.f32 	%f323, 0f3F800000, %f559, %p55;
	fma.rn.f32 	%f324, %f322, %f323, 0f00000000;
	fma.rn.f32 	%f325, %f322, 0f37CBAC00, 0fBAB607ED;
	selp.f32 	%f326, %f325, 0fB94D4153, %p55;
	selp.f32 	%f327, 0f3D2AAABB, 0f3C0885E4, %p55;
	fma.rn.f32 	%f328, %f326, %f322, %f327;
	selp.f32 	%f329, 0fBEFFFFFF, 0fBE2AAAA8, %p55;
	fma.rn.f32 	%f330, %f328, %f322, %f329;
	fma.rn.f32 	%f331, %f330, %f324, %f323;
	and.b32  	%r341, %r481, 2;
	setp.eq.s32 	%p56, %r341, 0;
	mov.f32 	%f332, 0f00000000;
	sub.f32 	%f333, %f332, %f331;
	selp.f32 	%f334, %f331, %f333, %p56;
	mul.f32 	%f335, %f8, %f334;
	fma.rn.f32 	%f336, %f51, %f7, %f335;
	st.shared.f32 	[%r3+32], %f336;
	mul.f32 	%f337, %f51, %f8;
	mul.f32 	%f338, %f7, %f334;
	sub.f32 	%f339, %f337, %f338;
	st.shared.f32 	[%r3+36], %f339;
	mul.lo.s32 	%r342, %r1, 5;
	cvt.rn.f32.u32 	%f340, %r342;
	mul.f32 	%f55, %f340, 0f3DC90FDB;
	mul.f32 	%f341, %f55, 0f3F22F983;
	cvt.rni.s32.f32 	%r489, %f341;
	cvt.rn.f32.s32 	%f342, %r489;
	fma.rn.f32 	%f343, %f342, 0fBFC90FDA, %f55;
	fma.rn.f32 	%f344, %f342, 0fB3A22168, %f343;
	fma.rn.f32 	%f561, %f342, 0fA7C234C5, %f344;
	abs.f32 	%f57, %f55;
	setp.ltu.f32 	%p57, %f57, 0f47CE4780;
	mov.u32 	%r485, %r489;
	mov.f32 	%f560, %f561;
	@%p57 bra 	$L__BB3_72;
	setp.eq.f32 	%p58, %f57, 0f7F800000;
	@%p58 bra 	$L__BB3_71;
	mov.b32 	%r114, %f55;
	shl.b32 	%r344, %r114, 8;
	or.b32  	%r115, %r344, -2147483648;
	mov.b64 	%rd250, 0;
	mov.b32 	%r482, 0;
	mov.u64 	%rd248, __cudart_i2opi_f;
	mov.u64 	%rd249, %rd2;
$L__BB3_67:
	.pragma "nounroll";
	ld.global.nc.u32 	%r345, [%rd248];
	mad.wide.u32 	%rd174, %r345, %r115, %rd250;
	shr.u64 	%rd250, %rd174, 32;
	st.local.u32 	[%rd249], %rd174;
	add.s32 	%r482, %r482, 1;
	add.s64 	%rd249, %rd249, 4;
	add.s64 	%rd248, %rd248, 4;
	setp.ne.s32 	%p59, %r482, 6;
	@%p59 bra 	$L__BB3_67;
	shr.u32 	%r346, %r114, 23;
	st.local.u32 	[%rd2+24], %rd250;
	and.b32  	%r118, %r346, 31;
	add.s32 	%r347, %r346, -128;
	shr.u32 	%r348, %r347, 5;
	mul.wide.u32 	%rd175, %r348, 4;
	sub.s64 	%rd65, %rd2, %rd175;
	ld.local.u32 	%r483, [%rd65+24];
	ld.local.u32 	%r484, [%rd65+20];
	setp.eq.s32 	%p60, %r118, 0;
	@%p60 bra 	$L__BB3_70;
	shf.l.wrap.b32 	%r483, %r484, %r483, %r118;
	ld.local.u32 	%r349, [%rd65+16];
	shf.l.wrap.b32 	%r484, %r349, %r484, %r118;
$L__BB3_70:
	shr.u32 	%r350, %r483, 30;
	shf.l.wrap.b32 	%r351, %r484, %r483, 2;
	shl.b32 	%r352, %r484, 2;
	shr.u32 	%r353, %r351, 31;
	add.s32 	%r485, %r353, %r350;
	shr.s32 	%r354, %r351, 31;
	xor.b32  	%r355, %r354, %r351;
	xor.b32  	%r356, %r354, %r352;
	cvt.u64.u32 	%rd176, %r355;
	shl.b64 	%rd177, %rd176, 32;
	cvt.u64.u32 	%rd178, %r356;
	or.b64  	%rd179, %rd177, %rd178;
	cvt.rn.f64.s64 	%fd17, %rd179;
	mul.f64 	%fd18, %fd17, 0d3BF921FB54442D19;
	cvt.rn.f32.f64 	%f345, %fd18;
	neg.f32 	%f346, %f345;
	setp.lt.s32 	%p61, %r351, 0;
	selp.f32 	%f560, %f346, %f345, %p61;
	bra.uni 	$L__BB3_72;
$L__BB3_71:
	mov.f32 	%f347, 0f00000000;
	mul.rn.f32 	%f560, %f55, %f347;
	mov.b32 	%r485, 0;
$L__BB3_72:
	setp.ltu.f32 	%p62, %f57, 0f47CE4780;
	add.s32 	%r358, %r485, 1;
	mul.rn.f32 	%f348, %f560, %f560;
	and.b32  	%r359, %r485, 1;
	setp.eq.b32 	%p63, %r359, 1;
	selp.f32 	%f349, %f560, 0f3F800000, %p63;
	fma.rn.f32 	%f350, %f348, %f349, 0f00000000;
	fma.rn.f32 	%f351, %f348, 0f37CBAC00, 0fBAB607ED;
	selp.f32 	%f352, 0fB94D4153, %f351, %p63;
	selp.f32 	%f353, 0f3C0885E4, 0f3D2AAABB, %p63;
	fma.rn.f32 	%f354, %f352, %f348, %f353;
	selp.f32 	%f355, 0fBE2AAAA8, 0fBEFFFFFF, %p63;
	fma.rn.f32 	%f356, %f354, %f348, %f355;
	fma.rn.f32 	%f357, %f356, %f350, %f349;
	and.b32  	%r360, %r358, 2;
	setp.eq.s32 	%p64, %r360, 0;
	mov.f32 	%f358, 0f00000000;
	sub.f32 	%f359, %f358, %f357;
	selp.f32 	%f61, %f357, %f359, %p64;
	@%p62 bra 	$L__BB3_80;
	setp.eq.f32 	%p65, %f57, 0f7F800000;
	@%p65 bra 	$L__BB3_79;
	mov.b32 	%r127, %f55;
	shl.b32 	%r362, %r127, 8;
	or.b32  	%r128, %r362, -2147483648;
	mov.b64 	%rd253, 0;
	mov.b32 	%r486, 0;
	mov.u64 	%rd251, __cudart_i2opi_f;
	mov.u64 	%rd252, %rd1;
$L__BB3_75:
	.pragma "nounroll";
	ld.global.nc.u32 	%r363, [%rd251];
	mad.wide.u32 	%rd182, %r363, %r128, %rd253;
	shr.u64 	%rd253, %rd182, 32;
	st.local.u32 	[%rd252], %rd182;
	add.s32 	%r486, %r486, 1;
	add.s64 	%rd252, %rd252, 4;
	add.s64 	%rd251, %rd251, 4;
	setp.ne.s32 	%p66, %r486, 6;
	@%p66 bra 	$L__BB3_75;
	shr.u32 	%r364, %r127, 23;
	st.local.u32 	[%rd1+24], %rd253;
	and.b32  	%r131, %r364, 31;
	add.s32 	%r365, %r364, -128;
	shr.u32 	%r366, %r365, 5;
	mul.wide.u32 	%rd183, %r366, 4;
	sub.s64 	%rd72, %rd1, %rd183;
	ld.local.u32 	%r487, [%rd72+24];
	ld.local.u32 	%r488, [%rd72+20];
	setp.eq.s32 	%p67, %r131, 0;
	@%p67 bra 	$L__BB3_78;
	shf.l.wrap.b32 	%r487, %r488, %r487, %r131;
	ld.local.u32 	%r367, [%rd72+16];
	shf.l.wrap.b32 	%r488, %r367, %r488, %r131;
$L__BB3_78:
	shr.u32 	%r368, %r487, 30;
	shf.l.wrap.b32 	%r369, %r488, %r487, 2;
	shl.b32 	%r370, %r488, 2;
	shr.u32 	%r371, %r369, 31;
	add.s32 	%r489, %r371, %r368;
	shr.s32 	%r372, %r369, 31;
	xor.b32  	%r373, %r372, %r369;
	xor.b32  	%r374, %r372, %r370;
	cvt.u64.u32 	%rd184, %r373;
	shl.b64 	%rd185, %rd184, 32;
	cvt.u64.u32 	%rd186, %r374;
	or.b64  	%rd187, %rd185, %rd186;
	cvt.rn.f64.s64 	%fd19, %rd187;
	mul.f64 	%fd20, %fd19, 0d3BF921FB54442D19;
	cvt.rn.f32.f64 	%f360, %fd20;
	neg.f32 	%f361, %f360;
	setp.lt.s32 	%p68, %r369, 0;
	selp.f32 	%f561, %f361, %f360, %p68;
	bra.uni 	$L__BB3_80;
$L__BB3_79:
	mov.f32 	%f362, 0f00000000;
	mul.rn.f32 	%f561, %f55, %f362;
	mov.b32 	%r489, 0;
$L__BB3_80:
	mul.rn.f32 	%f363, %f561, %f561;
	and.b32  	%r376, %r489, 1;
	setp.eq.b32 	%p69, %r376, 1;
	selp.f32 	%f364, 0f3F800000, %f561, %p69;
	fma.rn.f32 	%f365, %f363, %f364, 0f00000000;
	fma.rn.f32 	%f366, %f363, 0f37CBAC00, 0fBAB607ED;
	selp.f32 	%f367, %f366, 0fB94D4153, %p69;
	selp.f32 	%f368, 0f3D2AAABB, 0f3C0885E4, %p69;
	fma.rn.f32 	%f369, %f367, %f363, %f368;
	selp.f32 	%f370, 0fBEFFFFFF, 0fBE2AAAA8, %p69;
	fma.rn.f32 	%f371, %f369, %f363, %f370;
	fma.rn.f32 	%f372, %f371, %f365, %f364;
	and.b32  	%r377, %r489, 2;
	setp.eq.s32 	%p70, %r377, 0;
	mov.f32 	%f373, 0f00000000;
	sub.f32 	%f374, %f373, %f372;
	selp.f32 	%f375, %f372, %f374, %p70;
	mul.f32 	%f376, %f10, %f375;
	fma.rn.f32 	%f377, %f61, %f9, %f376;
	st.shared.f32 	[%r3+40], %f377;
	mul.f32 	%f378, %f61, %f10;
	mul.f32 	%f379, %f9, %f375;
	sub.f32 	%f380, %f378, %f379;
	st.shared.f32 	[%r3+44], %f380;
	mul.lo.s32 	%r378, %r1, 6;
	cvt.rn.f32.u32 	%f381, %r378;
	mul.f32 	%f65, %f381, 0f3DC90FDB;
	mul.f32 	%f382, %f65, 0f3F22F983;
	cvt.rni.s32.f32 	%r497, %f382;
	cvt.rn.f32.s32 	%f383, %r497;
	fma.rn.f32 	%f384, %f383, 0fBFC90FDA, %f65;
	fma.rn.f32 	%f385, %f383, 0fB3A22168, %f384;
	fma.rn.f32 	%f563, %f383, 0fA7C234C5, %f385;
	abs.f32 	%f67, %f65;
	setp.ltu.f32 	%p71, %f67, 0f47CE4780;
	mov.u32 	%r493, %r497;
	mov.f32 	%f562, %f563;
	@%p71 bra 	$L__BB3_88;
	setp.eq.f32 	%p72, %f67, 0f7F800000;
	@%p72 bra 	$L__BB3_87;
	mov.b32 	%r141, %f65;
	shl.b32 	%r380, %r141, 8;
	or.b32  	%r142, %r380, -2147483648;
	mov.b64 	%rd256, 0;
	mov.b32 	%r490, 0;
	mov.u64 	%rd254, __cudart_i2opi_f;
	mov.u64 	%rd255, %rd2;
$L__BB3_83:
	.pragma "nounroll";
	ld.global.nc.u32 	%r381, [%rd254];
	mad.wide.u32 	%rd190, %r381, %r142, %rd256;
	shr.u64 	%rd256, %rd190, 32;
	st.local.u32 	[%rd255], %rd190;
	add.s32 	%r490, %r490, 1;
	add.s64 	%rd255, %rd255, 4;
	add.s64 	%rd254, %rd254, 4;
	setp.ne.s32 	%p73, %r490, 6;
	@%p73 bra 	$L__BB3_83;
	shr.u32 	%r382, %r141, 23;
	st.local.u32 	[%rd2+24], %rd256;
	and.b32  	%r145, %r382, 31;
	add.s32 	%r383, %r382, -128;
	shr.u32 	%r384, %r383, 5;
	mul.wide.u32 	%rd191, %r384, 4;
	sub.s64 	%rd79, %rd2, %rd191;
	ld.local.u32 	%r491, [%rd79+24];
	ld.local.u32 	%r492, [%rd79+20];
	setp.eq.s32 	%p74, %r145, 0;
	@%p74 bra 	$L__BB3_86;
	shf.l.wrap.b32 	%r491, %r492, %r491, %r145;
	ld.local.u32 	%r385, [%rd79+16];
	shf.l.wrap.b32 	%r492, %r385, %r492, %r145;
$L__BB3_86:
	shr.u32 	%r386, %r491, 30;
	shf.l.wrap.b32 	%r387, %r492, %r491, 2;
	shl.b32 	%r388, %r492, 2;
	shr.u32 	%r389, %r387, 31;
	add.s32 	%r493, %r389, %r386;
	shr.s32 	%r390, %r387, 31;
	xor.b32  	%r391, %r390, %r387;
	xor.b32  	%r392, %r390, %r388;
	cvt.u64.u32 	%rd192, %r391;
	shl.b64 	%rd193, %rd192, 32;
	cvt.u64.u32 	%rd194, %r392;
	or.b64  	%rd195, %rd193, %rd194;
	cvt.rn.f64.s64 	%fd21, %rd195;
	mul.f64 	%fd22, %fd21, 0d3BF921FB54442D19;
	cvt.rn.f32.f64 	%f386, %fd22;
	neg.f32 	%f387, %f386;
	setp.lt.s32 	%p75, %r387, 0;
	selp.f32 	%f562, %f387, %f386, %p75;
	bra.uni 	$L__BB3_88;
$L__BB3_87:
	mov.f32 	%f388, 0f00000000;
	mul.rn.f32 	%f562, %f65, %f388;
	mov.b32 	%r493, 0;
$L__BB3_88:
	setp.ltu.f32 	%p76, %f67, 0f47CE4780;
	add.s32 	%r394, %r493, 1;
	mul.rn.f32 	%f389, %f562, %f562;
	and.b32  	%r395, %r493, 1;
	setp.eq.b32 	%p77, %r395, 1;
	selp.f32 	%f390, %f562, 0f3F800000, %p77;
	fma.rn.f32 	%f391, %f389, %f390, 0f00000000;
	fma.rn.f32 	%f392, %f389, 0f37CBAC00, 0fBAB607ED;
	selp.f32 	%f393, 0fB94D4153, %f392, %p77;
	selp.f32 	%f394, 0f3C0885E4, 0f3D2AAABB, %p77;
	fma.rn.f32 	%f395, %f393, %f389, %f394;
	selp.f32 	%f396, 0fBE2AAAA8, 0fBEFFFFFF, %p77;
	fma.rn.f32 	%f397, %f395, %f389, %f396;
	fma.rn.f32 	%f398, %f397, %f391, %f390;
	and.b32  	%r396, %r394, 2;
	setp.eq.s32 	%p78, %r396, 0;
	mov.f32 	%f399, 0f00000000;
	sub.f32 	%f400, %f399, %f398;
	selp.f32 	%f71, %f398, %f400, %p78;
	@%p76 bra 	$L__BB3_96;
	setp.eq.f32 	%p79, %f67, 0f7F800000;
	@%p79 bra 	$L__BB3_95;
	mov.b32 	%r154, %f65;
	shl.b32 	%r398, %r154, 8;
	or.b32  	%r155, %r398, -2147483648;
	mov.b64 	%rd259, 0;
	mov.b32 	%r494, 0;
	mov.u64 	%rd257, __cudart_i2opi_f;
	mov.u64 	%rd258, %rd1;
$L__BB3_91:
	.pragma "nounroll";
	ld.global.nc.u32 	%r399, [%rd257];
	mad.wide.u32 	%rd198, %r399, %r155, %rd259;
	shr.u64 	%rd259, %rd198, 32;
	st.local.u32 	[%rd258], %rd198;
	add.s32 	%r494, %r494, 1;
	add.s64 	%rd258, %rd258, 4;
	add.s64 	%rd257, %rd257, 4;
	setp.ne.s32 	%p80, %r494, 6;
	@%p80 bra 	$L__BB3_91;
	shr.u32 	%r400, %r154, 23;
	st.local.u32 	[%rd1+24], %rd259;
	and.b32  	%r158, %r400, 31;
	add.s32 	%r401, %r400, -128;
	shr.u32 	%r402, %r401, 5;
	mul.wide.u32 	%rd199, %r402, 4;
	sub.s64 	%rd86, %rd1, %rd199;
	ld.local.u32 	%r495, [%rd86+24];
	ld.local.u32 	%r496, [%rd86+20];
	setp.eq.s32 	%p81, %r158, 0;
	@%p81 bra 	$L__BB3_94;
	shf.l.wrap.b32 	%r495, %r496, %r495, %r158;
	ld.local.u32 	%r403, [%rd86+16];
	shf.l.wrap.b32 	%r496, %r403, %r496, %r158;
$L__BB3_94:
	shr.u32 	%r404, %r495, 30;
	shf.l.wrap.b32 	%r405, %r496, %r495, 2;
	shl.b32 	%r406, %r496, 2;
	shr.u32 	%r407, %r405, 31;
	add.s32 	%r497, %r407, %r404;
	shr.s32 	%r408, %r405, 31;
	xor.b32  	%r409, %r408, %r405;
	xor.b32  	%r410, %r408, %r406;
	cvt.u64.u32 	%rd200, %r409;
	shl.b64 	%rd201, %rd200, 32;
	cvt.u64.u32 	%rd202, %r410;
	or.b64  	%rd203, %rd201, %rd202;
	cvt.rn.f64.s64 	%fd23, %rd203;
	mul.f64 	%fd24, %fd23, 0d3BF921FB54442D19;
	cvt.rn.f32.f64 	%f401, %fd24;
	neg.f32 	%f402, %f401;
	setp.lt.s32 	%p82, %r405, 0;
	selp.f32 	%f563, %f402, %f401, %p82;
	bra.uni 	$L__BB3_96;
$L__BB3_95:
	mov.f32 	%f403, 0f00000000;
	mul.rn.f32 	%f563, %f65, %f403;
	mov.b32 	%r497, 0;
$L__BB3_96:
	mul.rn.f32 	%f404, %f563, %f563;
	and.b32  	%r412, %r497, 1;
	setp.eq.b32 	%p83, %r412, 1;
	selp.f32 	%f405, 0f3F800000, %f563, %p83;
	fma.rn.f32 	%f406, %f404, %f405, 0f00000000;
	fma.rn.f32 	%f407, %f404, 0f37CBAC00, 0fBAB607ED;
	selp.f32 	%f408, %f407, 0fB94D4153, %p83;
	selp.f32 	%f409, 0f3D2AAABB, 0f3C0885E4, %p83;
	fma.rn.f32 	%f410, %f408, %f404, %f409;
	selp.f32 	%f411, 0fBEFFFFFF, 0fBE2AAAA8, %p83;
	fma.rn.f32 	%f412, %f410, %f404, %f411;
	fma.rn.f32 	%f413, %f412, %f406, %f405;
	and.b32  	%r413, %r497, 2;
	setp.eq.s32 	%p84, %r413, 0;
	mov.f32 	%f414, 0f00000000;
	sub.f32 	%f415, %f414, %f413;
	selp.f32 	%f416, %f413, %f415, %p84;
	mul.f32 	%f417, %f12, %f416;
	fma.rn.f32 	%f418, %f71, %f11, %f417;
	st.shared.f32 	[%r3+48], %f418;
	mul.f32 	%f419, %f71, %f12;
	mul.f32 	%f420, %f11, %f416;
	sub.f32 	%f421, %f419, %f420;
	st.shared.f32 	[%r3+52], %f421;
	mul.lo.s32 	%r414, %r1, 7;
	cvt.rn.f32.u32 	%f422, %r414;
	mul.f32 	%f75, %f422, 0f3DC90FDB;
	mul.f32 	%f423, %f75, 0f3F22F983;
	cvt.rni.s32.f32 	%r505, %f423;
	cvt.rn.f32.s32 	%f424, %r505;
	fma.rn.f32 	%f425, %f424, 0fBFC90FDA, %f75;
	fma.rn.f32 	%f426, %f424, 0fB3A22168, %f425;
	fma.rn.f32 	%f565, %f424, 0fA7C234C5, %f426;
	abs.f32 	%f77, %f75;
	setp.ltu.f32 	%p85, %f77, 0f47CE4780;
	mov.u32 	%r501, %r505;
	mov.f32 	%f564, %f565;
	@%p85 bra 	$L__BB3_104;
	setp.eq.f32 	%p86, %f77, 0f7F800000;
	@%p86 bra 	$L__BB3_103;
	mov.b32 	%r168, %f75;
	shl.b32 	%r416, %r168, 8;
	or.b32  	%r169, %r416, -2147483648;
	mov.b64 	%rd262, 0;
	mov.b32 	%r498, 0;
	mov.u64 	%rd260, __cudart_i2opi_f;
	mov.u64 	%rd261, %rd2;
$L__BB3_99:
	.pragma "nounroll";
	ld.global.nc.u32 	%r417, [%rd260];
	mad.wide.u32 	%rd206, %r417, %r169, %rd262;
	shr.u64 	%rd262, %rd206, 32;
	st.local.u32 	[%rd261], %rd206;
	add.s32 	%r498, %r498, 1;
	add.s64 	%rd261, %rd261, 4;
	add.s64 	%rd260, %rd260, 4;
	setp.ne.s32 	%p87, %r498, 6;
	@%p87 bra 	$L__BB3_99;
	shr.u32 	%r418, %r168, 23;
	st.local.u32 	[%rd2+24], %rd262;
	and.b32  	%r172, %r418, 31;
	add.s32 	%r419, %r418, -128;
	shr.u32 	%r420, %r419, 5;
	mul.wide.u32 	%rd207, %r420, 4;
	sub.s64 	%rd93, %rd2, %rd207;
	ld.local.u32 	%r499, [%rd93+24];
	ld.local.u32 	%r500, [%rd93+20];
	setp.eq.s32 	%p88, %r172, 0;
	@%p88 bra 	$L__BB3_102;
	shf.l.wrap.b32 	%r499, %r500, %r499, %r172;
	ld.local.u32 	%r421, [%rd93+16];
	shf.l.wrap.b32 	%r500, %r421, %r500, %r172;
$L__BB3_102:
	shr.u32 	%r422, %r499, 30;
	shf.l.wrap.b32 	%r423, %r500, %r499, 2;
	shl.b32 	%r424, %r500, 2;
	shr.u32 	%r425, %r423, 31;
	add.s32 	%r501, %r425, %r422;
	shr.s32 	%r426, %r423, 31;
	xor.b32  	%r427, %r426, %r423;
	xor.b32  	%r428, %r426, %r424;
	cvt.u64.u32 	%rd208, %r427;
	shl.b64 	%rd209, %rd208, 32;
	cvt.u64.u32 	%rd210, %r428;
	or.b64  	%rd211, %rd209, %rd210;
	cvt.rn.f64.s64 	%fd25, %rd211;
	mul.f64 	%fd26, %fd25, 0d3BF921FB54442D19;
	cvt.rn.f32.f64 	%f427, %fd26;
	neg.f32 	%f428, %f427;
	setp.lt.s32 	%p89, %r423, 0;
	selp.f32 	%f564, %f428, %f427, %p89;
	bra.uni 	$L__BB3_104;
$L__BB3_103:
	mov.f32 	%f429, 0f00000000;
	mul.rn.f32 	%f564, %f75, %f429;
	mov.b32 	%r501, 0;
$L__BB3_104:
	setp.ltu.f32 	%p90, %f77, 0f47CE4780;
	add.s32 	%r430, %r501, 1;
	mul.rn.f32 	%f430, %f564, %f564;
	and.b32  	%r431, %r501, 1;
	setp.eq.b32 	%p91, %r431, 1;
	selp.f32 	%f431, %f564, 0f3F800000, %p91;
	fma.rn.f32 	%f432, %f430, %f431, 0f00000000;
	fma.rn.f32 	%f433, %f430, 0f37CBAC00, 0fBAB607ED;
	selp.f32 	%f434, 0fB94D4153, %f433, %p91;
	selp.f32 	%f435, 0f3C0885E4, 0f3D2AAABB, %p91;
	fma.rn.f32 	%f436, %f434, %f430, %f435;
	selp.f32 	%f437, 0fBE2AAAA8, 0fBEFFFFFF, %p91;
	fma.rn.f32 	%f438, %f436, %f430, %f437;
	fma.rn.f32 	%f439, %f438, %f432, %f431;
	and.b32  	%r432, %r430, 2;
	setp.eq.s32 	%p92, %r432, 0;
	mov.f32 	%f440, 0f00000000;
	sub.f32 	%f441, %f440, %f439;
	selp.f32 	%f81, %f439, %f441, %p92;
	@%p90 bra 	$L__BB3_112;
	setp.eq.f32 	%p93, %f77, 0f7F800000;
	@%p93 bra 	$L__BB3_111;
	mov.b32 	%r181, %f75;
	shl.b32 	%r434, %r181, 8;
	or.b32  	%r182, %r434, -2147483648;
	mov.b64 	%rd265, 0;
	mov.b32 	%r502, 0;
	mov.u64 	%rd263, __cudart_i2opi_f;
	mov.u64 	%rd264, %rd1;
$L__BB3_107:
	.pragma "nounroll";
	ld.global.nc.u32 	%r435, [%rd263];
	mad.wide.u32 	%rd214, %r435, %r182, %rd265;
	shr.u64 	%rd265, %rd214, 32;
	st.local.u32 	[%rd264], %rd214;
	add.s32 	%r502, %r502, 1;
	add.s64 	%rd264, %rd264, 4;
	add.s64 	%rd263, %rd263, 4;
	setp.ne.s32 	%p94, %r502, 6;
	@%p94 bra 	$L__BB3_107;
	shr.u32 	%r436, %r181, 23;
	st.local.u32 	[%rd1+24], %rd265;
	and.b32  	%r185, %r436, 31;
	add.s32 	%r437, %r436, -128;
	shr.u32 	%r438, %r437, 5;
	mul.wide.u32 	%rd215, %r438, 4;
	sub.s64 	%rd100, %rd1, %rd215;
	ld.local.u32 	%r503, [%rd100+24];
	ld.local.u32 	%r504, [%rd100+20];
	setp.eq.s32 	%p95, %r185, 0;
	@%p95 bra 	$L__BB3_110;
	shf.l.wrap.b32 	%r503, %r504, %r503, %r185;
	ld.local.u32 	%r439, [%rd100+16];
	shf.l.wrap.b32 	%r504, %r439, %r504, %r185;
$L__BB3_110:
	shr.u32 	%r440, %r503, 30;
	shf.l.wrap.b32 	%r441, %r504, %r503, 2;
	shl.b32 	%r442, %r504, 2;
	shr.u32 	%r443, %r441, 31;
	add.s32 	%r505, %r443, %r440;
	shr.s32 	%r444, %r441, 31;
	xor.b32  	%r445, %r444, %r441;
	xor.b32  	%r446, %r444, %r442;
	cvt.u64.u32 	%rd216, %r445;
	shl.b64 	%rd217, %rd216, 32;
	cvt.u64.u32 	%rd218, %r446;
	or.b64  	%rd219, %rd217, %rd218;
	cvt.rn.f64.s64 	%fd27, %rd219;
	mul.f64 	%fd28, %fd27, 0d3BF921FB54442D19;
	cvt.rn.f32.f64 	%f442, %fd28;
	neg.f32 	%f443, %f442;
	setp.lt.s32 	%p96, %r441, 0;
	selp.f32 	%f565, %f443, %f442, %p96;
	bra.uni 	$L__BB3_112;
$L__BB3_111:
	mov.f32 	%f444, 0f00000000;
	mul.rn.f32 	%f565, %f75, %f444;
	mov.b32 	%r505, 0;
$L__BB3_112:
	ld.param.u64 	%rd223, [_Z7fft_oldPfS__param_1];
	mul.rn.f32 	%f445, %f565, %f565;
	and.b32  	%r448, %r505, 1;
	setp.eq.b32 	%p97, %r448, 1;
	selp.f32 	%f446, 0f3F800000, %f565, %p97;
	fma.rn.f32 	%f447, %f445, %f446, 0f00000000;
	fma.rn.f32 	%f448, %f445, 0f37CBAC00, 0fBAB607ED;
	selp.f32 	%f449, %f448, 0fB94D4153, %p97;
	selp.f32 	%f450, 0f3D2AAABB, 0f3C0885E4, %p97;
	fma.rn.f32 	%f451, %f449, %f445, %f450;
	selp.f32 	%f452, 0fBEFFFFFF, 0fBE2AAAA8, %p97;
	fma.rn.f32 	%f453, %f451, %f445, %f452;
	fma.rn.f32 	%f454, %f453, %f447, %f446;
	and.b32  	%r449, %r505, 2;
	setp.eq.s32 	%p98, %r449, 0;
	mov.f32 	%f455, 0f00000000;
	sub.f32 	%f456, %f455, %f454;
	selp.f32 	%f457, %f454, %f456, %p98;
	mul.f32 	%f458, %f14, %f457;
	fma.rn.f32 	%f459, %f81, %f13, %f458;
	st.shared.f32 	[%r3+56], %f459;
	mul.f32 	%f460, %f81, %f14;
	mul.f32 	%f461, %f13, %f457;
	sub.f32 	%f462, %f460, %f461;
	st.shared.f32 	[%r3+60], %f462;
	ld.shared.f32 	%f463, [%r4];
	ld.shared.f32 	%f464, [%r4+4];
	ld.shared.f32 	%f465, [%r4+64];
	ld.shared.f32 	%f466, [%r4+68];
	ld.shared.f32 	%f467, [%r4+128];
	ld.shared.f32 	%f468, [%r4+132];
	ld.shared.f32 	%f469, [%r4+192];
	ld.shared.f32 	%f470, [%r4+196];
	ld.shared.f32 	%f471, [%r4+256];
	ld.shared.f32 	%f472, [%r4+260];
	ld.shared.f32 	%f473, [%r4+320];
	ld.shared.f32 	%f474, [%r4+324];
	ld.shared.f32 	%f475, [%r4+384];
	ld.shared.f32 	%f476, [%r4+388];
	ld.shared.f32 	%f477, [%r4+448];
	ld.shared.f32 	%f478, [%r4+452];
	add.f32 	%f479, %f463, %f471;
	add.f32 	%f480, %f464, %f472;
	sub.f32 	%f481, %f463, %f471;
	sub.f32 	%f482, %f464, %f472;
	add.f32 	%f483, %f465, %f473;
	add.f32 	%f484, %f466, %f474;
	sub.f32 	%f485, %f465, %f473;
	sub.f32 	%f486, %f466, %f474;
	add.f32 	%f487, %f467, %f475;
	add.f32 	%f488, %f468, %f476;
	sub.f32 	%f489, %f468, %f476;
	sub.f32 	%f490, %f475, %f467;
	add.f32 	%f491, %f469, %f477;
	add.f32 	%f492, %f470, %f478;
	sub.f32 	%f493, %f469, %f477;
	sub.f32 	%f494, %f470, %f478;
	mul.f32 	%f495, %f485, 0f3F3504F3;
	mul.f32 	%f496, %f486, 0f3F3504F3;
	add.f32 	%f497, %f495, %f496;
	sub.f32 	%f498, %f496, %f495;
	mul.f32 	%f499, %f493, 0f3F3504F3;
	mul.f32 	%f500, %f494, 0f3F3504F3;
	sub.f32 	%f501, %f500, %f499;
	neg.f32 	%f502, %f500;
	sub.f32 	%f503, %f502, %f499;
	add.f32 	%f504, %f479, %f487;
	add.f32 	%f505, %f480, %f488;
	sub.f32 	%f506, %f479, %f487;
	sub.f32 	%f507, %f480, %f488;
	add.f32 	%f508, %f483, %f491;
	add.f32 	%f509, %f484, %f492;
	sub.f32 	%f510, %f484, %f492;
	sub.f32 	%f511, %f491, %f483;
	add.f32 	%f512, %f481, %f489;
	add.f32 	%f513, %f482, %f490;
	sub.f32 	%f514, %f481, %f489;
	sub.f32 	%f515, %f482, %f490;
	add.f32 	%f516, %f497, %f501;
	add.f32 	%f517, %f498, %f503;
	sub.f32 	%f518, %f498, %f503;
	sub.f32 	%f519, %f501, %f497;
	add.f32 	%f520, %f504, %f508;
	st.shared.f32 	[%r3], %f520;
	add.f32 	%f521, %f505, %f509;
	st.shared.f32 	[%r3+4], %f521;
	add.f32 	%f522, %f512, %f516;
	st.shared.f32 	[%r3+8], %f522;
	add.f32 	%f523, %f513, %f517;
	st.shared.f32 	[%r3+12], %f523;
	add.f32 	%f524, %f506, %f510;
	st.shared.f32 	[%r3+16], %f524;
	add.f32 	%f525, %f507, %f511;
	st.shared.f32 	[%r3+20], %f525;
	add.f32 	%f526, %f514, %f518;
	st.shared.f32 	[%r3+24], %f526;
	add.f32 	%f527, %f515, %f519;
	st.shared.f32 	[%r3+28], %f527;
	sub.f32 	%f528, %f504, %f508;
	st.shared.f32 	[%r3+32], %f528;
	sub.f32 	%f529, %f505, %f509;
	st.shared.f32 	[%r3+36], %f529;
	sub.f32 	%f530, %f512, %f516;
	st.shared.f32 	[%r3+40], %f530;
	sub.f32 	%f531, %f513, %f517;
	st.shared.f32 	[%r3+44], %f531;
	sub.f32 	%f532, %f506, %f510;
	st.shared.f32 	[%r3+48], %f532;
	sub.f32 	%f533, %f507, %f511;
	st.shared.f32 	[%r3+52], %f533;
	sub.f32 	%f534, %f514, %f518;
	st.shared.f32 	[%r3+56], %f534;
	sub.f32 	%f535, %f515, %f519;
	st.shared.f32 	[%r3+60], %f535;
	ld.shared.f32 	%f536, [%r4];
	ld.shared.f32 	%f537, [%r4+4];
	ld.shared.f32 	%f538, [%r4+64];
	ld.shared.f32 	%f539, [%r4+68];
	ld.shared.f32 	%f540, [%r4+128];
	ld.shared.f32 	%f541, [%r4+132];
	ld.shared.f32 	%f542, [%r4+192];
	ld.shared.f32 	%f543, [%r4+196];
	ld.shared.f32 	%f544, [%r4+256];
	ld.shared.f32 	%f545, [%r4+260];
	ld.shared.f32 	%f546, [%r4+320];
	ld.shared.f32 	%f547, [%r4+324];
	ld.shared.f32 	%f548, [%r4+384];
	ld.shared.f32 	%f549, [%r4+388];
	ld.shared.f32 	%f550, [%r4+448];
	ld.shared.f32 	%f551, [%r4+452];
	st.shared.f32 	[%r3], %f536;
	st.shared.f32 	[%r3+4], %f537;
	st.shared.f32 	[%r3+8], %f538;
	st.shared.f32 	[%r3+12], %f539;
	st.shared.f32 	[%r3+16], %f540;
	st.shared.f32 	[%r3+20], %f541;
	st.shared.f32 	[%r3+24], %f542;
	st.shared.f32 	[%r3+28], %f543;
	st.shared.f32 	[%r3+32], %f544;
	st.shared.f32 	[%r3+36], %f545;
	st.shared.f32 	[%r3+40], %f546;
	st.shared.f32 	[%r3+44], %f547;
	st.shared.f32 	[%r3+48], %f548;
	st.shared.f32 	[%r3+52], %f549;
	st.shared.f32 	[%r3+56], %f550;
	st.shared.f32 	[%r3+60], %f551;
	cvta.to.global.u64 	%rd220, %rd223;
	mul.wide.u32 	%rd221, %r2, 4;
	add.s64 	%rd222, %rd220, %rd221;
	st.global.f32 	[%rd222], %f536;
	st.global.f32 	[%rd222+4], %f537;
	st.global.f32 	[%rd222+8], %f538;
	st.global.f32 	[%rd222+12], %f539;
	st.global.f32 	[%rd222+16], %f540;
	st.global.f32 	[%rd222+20], %f541;
	st.global.f32 	[%rd222+24], %f542;
	st.global.f32 	[%rd222+28], %f543;
	st.global.f32 	[%rd222+32], %f544;
	st.global.f32 	[%rd222+36], %f545;
	st.global.f32 	[%rd222+40], %f546;
	st.global.f32 	[%rd222+44], %f547;
	st.global.f32 	[%rd222+48], %f548;
	st.global.f32 	[%rd222+52], %f549;
	st.global.f32 	[%rd222+56], %f550;
	st.global.f32 	[%rd222+60], %f551;
	ret;

}


// ===== COMPILED SASS (sm_100) =====

	.target	sm_100

	.elftype	@"ET_EXEC"


//--------------------- .note.nv.tkinfo           --------------------------
	.section	.note.nv.tkinfo,"",@"SHT_NOTE"
	.sectionflags	@"SHF_NOTE_NV_TKINFO"
	.tkinfo
        /*0018*/ 	.word	0x00000002
        /*0030*/ 	.string	""
        /*0030*/ 	.string	"ptxas"
        /*0030*/ 	.string	"Cuda compilation tools, release 13.0, V13.0.88"
        /*0030*/ 	.string	"Build cuda_13.0.r13.0/compiler.36424714_0"
        /*0030*/ 	.string	"-arch sm_100 -m 64 "



//--------------------- .note.nv.cuinfo           --------------------------
	.section	.note.nv.cuinfo,"",@"SHT_NOTE"
	.sectionflags	@"SHF_NOTE_NV_CUINFO"
        /*0018*/ 	.short	0x0002
        /*001a*/ 	.short	0x0064
        /*001c*/ 	.short	0x0082
	.zero		2


//--------------------- .nv.info                  --------------------------
	.section	.nv.info,"",@"SHT_CUDA_INFO"
	.align	4


	//----- nvinfo : EIATTR_REGCOUNT
	.align		4
        /*0000*/ 	.byte	0x04, 0x2f
        /*0002*/ 	.short	(.L_2 - .L_1)
	.align		4
.L_1:
        /*0004*/ 	.word	index@(_Z3fftPfS_)
        /*0008*/ 	.word	0x00000027


	//----- nvinfo : EIATTR_FRAME_SIZE
	.align		4
.L_2:
        /*000c*/ 	.byte	0x04, 0x11
        /*000e*/ 	.short	(.L_4 - .L_3)
	.align		4
.L_3:
        /*0010*/ 	.word	index@(_Z3fftPfS_)
        /*0014*/ 	.word	0x00000000


	//----- nvinfo : EIATTR_REGCOUNT
	.align		4
.L_4:
        /*0018*/ 	.byte	0x04, 0x2f
        /*001a*/ 	.short	(.L_6 - .L_5)
	.align		4
.L_5:
        /*001c*/ 	.word	index@(_Z6fft_32PfS_)
        /*0020*/ 	.word	0x00000020


	//----- nvinfo : EIATTR_FRAME_SIZE
	.align		4
.L_6:
        /*0024*/ 	.byte	0x04, 0x11
        /*0026*/ 	.short	(.L_8 - .L_7)
	.align		4
.L_7:
        /*0028*/ 	.word	index@(_Z6fft_32PfS_)
        /*002c*/ 	.word	0x00000000


	//----- nvinfo : EIATTR_REGCOUNT
	.align		4
.L_8:
        /*0030*/ 	.byte	0x04, 0x2f
        /*0032*/ 	.short	(.L_10 - .L_9)
	.align		4
.L_9:
        /*0034*/ 	.word	index@(_Z6fft_16PfS_)
        /*0038*/ 	.word	0x00000020


	//----- nvinfo : EIATTR_FRAME_SIZE
	.align		4
.L_10:
        /*003c*/ 	.byte	0x04, 0x11
        /*003e*/ 	.short	(.L_12 - .L_11)
	.align		4
.L_11:
        /*0040*/ 	.word	index@(_Z6fft_16PfS_)
        /*0044*/ 	.word	0x00000000


	//----- nvinfo : EIATTR_REGCOUNT
	.align		4
.L_12:
        /*0048*/ 	.byte	0x04, 0x2f
        /*004a*/ 	.short	(.L_14 - .L_13)
	.align		4
.L_13:
        /*004c*/ 	.word	index@(_Z7fft_oldPfS_)
        /*0050*/ 	.word	0x00000027


	//----- nvinfo : EIATTR_FRAME_SIZE
	.align		4
.L_14:
        /*0054*/ 	.byte	0x04, 0x11
        /*0056*/ 	.short	(.L_16 - .L_15)
	.align		4
.L_15:
        /*0058*/ 	.word	index@(_Z7fft_oldPfS_)
        /*005c*/ 	.word	0x00000000


	//----- nvinfo : EIATTR_MIN_STACK_SIZE
	.align		4
.L_16:
        /*0060*/ 	.byte	0x04, 0x12
        /*0062*/ 	.short	(.L_18 - .L_17)
	.align		4
.L_17:
        /*0064*/ 	.word	index@(_Z7fft_oldPfS_)
        /*0068*/ 	.word	0x00000000


	//----- nvinfo : EIATTR_MIN_STACK_SIZE
	.align		4
.L_18:
        /*006c*/ 	.byte	0x04, 0x12
        /*006e*/ 	.short	(.L_20 - .L_19)
	.align		4
.L_19:
        /*0070*/ 	.word	index@(_Z6fft_16PfS_)
        /*0074*/ 	.word	0x00000000


	//----- nvinfo : EIATTR_MIN_STACK_SIZE
	.align		4
.L_20:
        /*0078*/ 	.byte	0x04, 0x12
        /*007a*/ 	.short	(.L_22 - .L_21)
	.align		4
.L_21:
        /*007c*/ 	.word	index@(_Z6fft_32PfS_)
        /*0080*/ 	.word	0x00000000


	//----- nvinfo : EIATTR_MIN_STACK_SIZE
	.align		4
.L_22:
        /*0084*/ 	.byte	0x04, 0x12
        /*0086*/ 	.short	(.L_24 - .L_23)
	.align		4
.L_23:
        /*0088*/ 	.word	index@(_Z3fftPfS_)
        /*008c*/ 	.word	0x00000000
.L_24:


//--------------------- .nv.compat                --------------------------
	.section	.nv.compat,"",@"SHT_CUDA_COMPAT_INFO"
	.align	4
        /*0000*/ 	.byte	0x02, 0x09, 0x00, 0x00, 0x02, 0x02, 0x01, 0x00, 0x02, 0x05, 0x05, 0x00, 0x03, 0x07, 0x01, 0x01
        /*0010*/ 	.byte	0x02, 0x03, 0x00, 0x00, 0x02, 0x06, 0x01, 0x00, 0x04, 0x0b, 0x08, 0x00, 0x01, 0x00, 0x00, 0x00
        /*0020*/ 	.byte	0x00, 0x00, 0x00, 0x00


//--------------------- .nv.info._Z7fft_oldPfS_   --------------------------
	.section	.nv.info._Z7fft_oldPfS_,"",@"SHT_CUDA_INFO"
	.sectionflags	@""
	.align	4


	//----- nvinfo : EIATTR_CUDA_API_VERSION
	.align		4
        /*0000*/ 	.byte	0x04, 0x37
        /*0002*/ 	.short	(.L_26 - .L_25)
.L_25:
        /*0004*/ 	.word	0x00000082


	//----- nvinfo : EIATTR_KPARAM_INFO
	.align		4
.L_26:
        /*0008*/ 	.byte	0x04, 0x17
        /*000a*/ 	.short	(.L_28 - .L_27)
.L_27:
        /*000c*/ 	.word	0x00000000
        /*0010*/ 	.short	0x0001
        /*0012*/ 	.short	0x0008
        /*0014*/ 	.byte	0x00, 0xf5, 0x21, 0x00


	//----- nvinfo : EIATTR_KPARAM_INFO
	.align		4
.L_28:
        /*0018*/ 	.byte	0x04, 0x17
        /*001a*/ 	.short	(.L_30 - .L_29)
.L_29:
        /*001c*/ 	.word	0x00000000
        /*0020*/ 	.short	0x0000
        /*0022*/ 	.short	0x0000
        /*0024*/ 	.byte	0x00, 0xf5, 0x21, 0x00


	//----- nvinfo : EIATTR_SPARSE_MMA_MASK
	.align		4
.L_30:
        /*0028*/ 	.byte	0x03, 0x50
        /*002a*/ 	.short	0x0000


	//----- nvinfo : EIATTR_MAXREG_COUNT
	.align		4
        /*002c*/ 	.byte	0x03, 0x1b
        /*002e*/ 	.short	0x00ff


	//----- nvinfo : EIATTR_MERCURY_ISA_VERSION
	.align		4
        /*0030*/ 	.byte	0x03, 0x5f
        /*0032*/ 	.short	0x0101


	//----- nvinfo : EIATTR_VRC_CTA_INIT_COUNT
	.align		4
        /*0034*/ 	.byte	0x02, 0x4a
	.zero		1
	.zero		1


	//----- nvinfo : EIATTR_EXIT_INSTR_OFFSETS
	.align		4
        /*0038*/ 	.byte	0x04, 0x1c
        /*003a*/ 	.short	(.L_32 - .L_31)


	//   ....[0]....
.L_31:
        /*003c*/ 	.word	0x00007500


	//----- nvinfo : EIATTR_CRS_STACK_SIZE
	.align		4
.L_32:
        /*0040*/ 	.byte	0x04, 0x1e
        /*0042*/ 	.short	(.L_34 - .L_33)
.L_33:
        /*0044*/ 	.word	0x00000000


	//----- nvinfo : EIATTR_CBANK_PARAM_SIZE
	.align		4
.L_34:
        /*0048*/ 	.byte	0x03, 0x19
        /*004a*/ 	.short	0x0010


	//----- nvinfo : EIATTR_PARAM_CBANK
	.align		4
        /*004c*/ 	.byte	0x04, 0x0a
        /*004e*/ 	.short	(.L_36 - .L_35)
	.align		4
.L_35:
        /*0050*/ 	.word	index@(.nv.constant0._Z7fft_oldPfS_)
        /*0054*/ 	.short	0x0380
        /*0056*/ 	.short	0x0010


	//----- nvinfo : EIATTR_SW_WAR
	.align		4
.L_36:
        /*0058*/ 	.byte	0x04, 0x36
        /*005a*/ 	.short	(.L_38 - .L_37)
.L_37:
        /*005c*/ 	.word	0x00000008
.L_38:


//--------------------- .nv.info._Z6fft_16PfS_    --------------------------
	.section	.nv.info._Z6fft_16PfS_,"",@"SHT_CUDA_INFO"
	.sectionflags	@""
	.align	4


	//----- nvinfo : EIATTR_CUDA_API_VERSION
	.align		4
        /*0000*/ 	.byte	0x04, 0x37
        /*0002*/ 	.short	(.L_40 - .L_39)
.L_39:
        /*0004*/ 	.word	0x00000082


	//----- nvinfo : EIATTR_KPARAM_INFO
	.align		4
.L_40:
        /*0008*/ 	.byte	0x04, 0x17
        /*000a*/ 	.short	(.L_42 - .L_41)
.L_41:
        /*000c*/ 	.word	0x00000000
        /*0010*/ 	.short	0x0001
        /*0012*/ 	.short	0x0008
        /*0014*/ 	.byte	0x00, 0xf5, 0x21, 0x00


	//----- nvinfo : EIATTR_KPARAM_INFO
	.align		4
.L_42:
        /*0018*/ 	.byte	0x04, 0x17
        /*001a*/ 	.short	(.L_44 - .L_43)
.L_43:
        /*001c*/ 	.word	0x00000000
        /*0020*/ 	.short	0x0000
        /*0022*/ 	.short	0x0000
        /*0024*/ 	.byte	0x00, 0xf5, 0x21, 0x00


	//----- nvinfo : EIATTR_SPARSE_MMA_MASK
	.align		4
.L_44:
        /*0028*/ 	.byte	0x03, 0x50
        /*002a*/ 	.short	0x0000


	//----- nvinfo : EIATTR_MAXREG_COUNT
	.align		4
        /*002c*/ 	.byte	0x03, 0x1b
        /*002e*/ 	.short	0x00ff


	//----- nvinfo : EIATTR_MERCURY_ISA_VERSION
	.align		4
        /*0030*/ 	.byte	0x03, 0x5f
        /*0032*/ 	.short	0x0101


	//----- nvinfo : EIATTR_VRC_CTA_INIT_COUNT
	.align		4
        /*0034*/ 	.byte	0x02, 0x4a
	.zero		1
	.zero		1


	//----- nvinfo : EIATTR_EXIT_INSTR_OFFSETS
	.align		4
        /*0038*/ 	.byte	0x04, 0x1c
        /*003a*/ 	.short	(.L_46 - .L_45)


	//   ....[0]....
.L_45:
        /*003c*/ 	.word	0x000072c0


	//----- nvinfo : EIATTR_CRS_STACK_SIZE
	.align		4
.L_46:
        /*0040*/ 	.byte	0x04, 0x1e
        /*0042*/ 	.short	(.L_48 - .L_47)
.L_47:
        /*0044*/ 	.word	0x00000000


	//----- nvinfo : EIATTR_CBANK_PARAM_SIZE
	.align		4
.L_48:
        /*0048*/ 	.byte	0x03, 0x19
        /*004a*/ 	.short	0x0010


	//----- nvinfo : EIATTR_PARAM_CBANK
	.align		4
        /*004c*/ 	.byte	0x04, 0x0a
        /*004e*/ 	.short	(.L_50 - .L_49)
	.align		4
.L_49:
        /*0050*/ 	.word	index@(.nv.constant0._Z6fft_16PfS_)
        /*0054*/ 	.short	0x0380
        /*0056*/ 	.short	0x0010


	//----- nvinfo : EIATTR_SW_WAR
	.align		4
.L_50:
        /*0058*/ 	.byte	0x04, 0x36
        /*005a*/ 	.short	(.L_52 - .L_51)
.L_51:
        /*005c*/ 	.word	0x00000008
.L_52:


//--------------------- .nv.info._Z6fft_32PfS_    --------------------------
	.section	.nv.info._Z6fft_32PfS_,"",@"SHT_CUDA_INFO"
	.sectionflags	@""
	.align	4


	//----- nvinfo : EIATTR_CUDA_API_VERSION
	.align		4
        /*0000*/ 	.byte	0x04, 0x37
        /*0002*/ 	.short	(.L_54 - .L_53)
.L_53:
        /*0004*/ 	.word	0x00000082


	//----- nvinfo : EIATTR_KPARAM_INFO
	.align		4
.L_54:
        /*0008*/ 	.byte	0x04, 0x17
        /*000a*/ 	.short	(.L_56 - .L_55)
.L_55:
        /*000c*/ 	.word	0x00000000
        /*0010*/ 	.short	0x0001
        /*0012*/ 	.short	0x0008
        /*0014*/ 	.byte	0x00, 0xf5, 0x21, 0x00


	//----- nvinfo : EIATTR_KPARAM_INFO
	.align		4
.L_56:
        /*0018*/ 	.byte	0x04, 0x17
        /*001a*/ 	.short	(.L_58 - .L_57)
.L_57:
        /*001c*/ 	.word	0x00000000
        /*0020*/ 	.short	0x0000
        /*0022*/ 	.short	0x0000
        /*0024*/ 	.byte	0x00, 0xf5, 0x21, 0x00


	//----- nvinfo : EIATTR_SPARSE_MMA_MASK
	.align		4
.L_58:
        /*0028*/ 	.byte	0x03, 0x50
        /*002a*/ 	.short	0x0000


	//----- nvinfo : EIATTR_MAXREG_COUNT
	.align		4
        /*002c*/ 	.byte	0x03, 0x1b
        /*002e*/ 	.short	0x00ff


	//----- nvinfo : EIATTR_MERCURY_ISA_VERSION
	.align		4
        /*0030*/ 	.byte	0x03, 0x5f
        /*0032*/ 	.short	0x0101


	//----- nvinfo : EIATTR_VRC_CTA_INIT_COUNT
	.align		4
        /*0034*/ 	.byte	0x02, 0x4a
	.zero		1
	.zero		1


	//----- nvinfo : EIATTR_EXIT_INSTR_OFFSETS
	.align		4
        /*0038*/ 	.byte	0x04, 0x1c
        /*003a*/ 	.short	(.L_60 - .L_59)


	//   ....[0]....
.L_59:
        /*003c*/ 	.word	0x000073f0


	//----- nvinfo : EIATTR_CRS_STACK_SIZE
	.align		4
.L_60:
        /*0040*/ 	.byte	0x04, 0x1e
        /*0042*/ 	.short	(.L_62 - .L_61)
.L_61:
        /*0044*/ 	.word	0x00000000


	//----- nvinfo : EIATTR_CBANK_PARAM_SIZE
	.align		4
.L_62:
        /*0048*/ 	.byte	0x03, 0x19
        /*004a*/ 	.short	0x0010


	//----- nvinfo : EIATTR_PARAM_CBANK
	.align		4
        /*004c*/ 	.byte	0x04, 0x0a
        /*004e*/ 	.short	(.L_64 - .L_63)
	.align		4
.L_63:
        /*0050*/ 	.word	index@(.nv.constant0._Z6fft_32PfS_)
        /*0054*/ 	.short	0x0380
        /*0056*/ 	.short	0x0010


	//----- nvinfo : EIATTR_SW_WAR
	.align		4
.L_64:
        /*0058*/ 	.byte	0x04, 0x36
        /*005a*/ 	.short	(.L_66 - .L_65)
.L_65:
        /*005c*/ 	.word	0x00000008
.L_66:


//--------------------- .nv.info._Z3fftPfS_       --------------------------
	.section	.nv.info._Z3fftPfS_,"",@"SHT_CUDA_INFO"
	.sectionflags	@""
	.align	4


	//----- nvinfo : EIATTR_CUDA_API_VERSION
	.align		4
        /*0000*/ 	.byte	0x04, 0x37
        /*0002*/ 	.short	(.L_68 - .L_67)
.L_67:
        /*0004*/ 	.word	0x00000082


	//----- nvinfo : EIATTR_KPARAM_INFO
	.align		4
.L_68:
        /*0008*/ 	.byte	0x04, 0x17
        /*000a*/ 	.short	(.L_70 - .L_69)
.L_69:
        /*000c*/ 	.word	0x00000000
        /*0010*/ 	.short	0x0001
        /*0012*/ 	.short	0x0008
        /*0014*/ 	.byte	0x00, 0xf5, 0x21, 0x00


	//----- nvinfo : EIATTR_KPARAM_INFO
	.align		4
.L_70:
        /*0018*/ 	.byte	0x04, 0x17
        /*001a*/ 	.short	(.L_72 - .L_71)
.L_71:
        /*001c*/ 	.word	0x00000000
        /*0020*/ 	.short	0x0000
        /*0022*/ 	.short	0x0000
        /*0024*/ 	.byte	0x00, 0xf5, 0x21, 0x00


	//----- nvinfo : EIATTR_SPARSE_MMA_MASK
	.align		4
.L_72:
        /*0028*/ 	.byte	0x03, 0x50
        /*002a*/ 	.short	0x0000


	//----- nvinfo : EIATTR_MAXREG_COUNT
	.align		4
        /*002c*/ 	.byte	0x03, 0x1b
        /*002e*/ 	.short	0x00ff


	//----- nvinfo : EIATTR_MERCURY_ISA_VERSION
	.align		4
        /*0030*/ 	.byte	0x03, 0x5f
        /*0032*/ 	.short	0x0101


	//----- nvinfo : EIATTR_VRC_CTA_INIT_COUNT
	.align		4
        /*0034*/ 	.byte	0x02, 0x4a
	.zero		1
	.zero		1


	//----- nvinfo : EIATTR_EXIT_INSTR_OFFSETS
	.align		4
        /*0038*/ 	.byte	0x04, 0x1c
        /*003a*/ 	.short	(.L_74 - .L_73)


	//   ....[0]....
.L_73:
        /*003c*/ 	.word	0x000074c0


	//----- nvinfo : EIATTR_CRS_STACK_SIZE
	.align		4
.L_74:
        /*0040*/ 	.byte	0x04, 0x1e
        /*0042*/ 	.short	(.L_76 - .L_75)
.L_75:
        /*0044*/ 	.word	0x00000000


	//----- nvinfo : EIATTR_CBANK_PARAM_SIZE
	.align		4
.L_76:
        /*0048*/ 	.byte	0x03, 0x19
        /*004a*/ 	.short	0x0010


	//----- nvinfo : EIATTR_PARAM_CBANK
	.align		4
        /*004c*/ 	.byte	0x04, 0x0a
        /*004e*/ 	.short	(.L_78 - .L_77)
	.align		4
.L_77:
        /*0050*/ 	.word	index@(.nv.constant0._Z3fftPfS_)
        /*0054*/ 	.short	0x0380
        /*0056*/ 	.short	0x0010


	//----- nvinfo : EIATTR_SW_WAR
	.align		4
.L_78:
        /*0058*/ 	.byte	0x04, 0x36
        /*005a*/ 	.short	(.L_80 - .L_79)
.L_79:
        /*005c*/ 	.word	0x00000008
.L_80:


//--------------------- .nv.callgraph             --------------------------
	.section	.nv.callgraph,"",@"SHT_CUDA_CALLGRAPH"
	.align	4
	.sectionentsize	8
	.align		4
        /*0000*/ 	.word	0x00000000
	.align		4
        /*0004*/ 	.word	0xffffffff
	.align		4
        /*0008*/ 	.word	0x00000000
	.align		4
        /*000c*/ 	.word	0xfffffffe
	.align		4
        /*0010*/ 	.word	0x00000000
	.align		4
        /*0014*/ 	.word	0xfffffffd
	.align		4
        /*0018*/ 	.word	0x00000000
	.align		4
        /*001c*/ 	.word	0xfffffffc


//--------------------- .nv.constant4             --------------------------
	.section	.nv.constant4,"a",@progbits
	.align	8
	.align		8
.nv.constant4:
        /*0000*/ 	.dword	__cudart_i2opi_f


//--------------------- .text._Z7fft_oldPfS_      --------------------------
	.section	.text._Z7fft_oldPfS_,"ax",@progbits
	.align	128
        .global         _Z7fft_oldPfS_
        .type           _Z7fft_oldPfS_,@function
        .size           _Z7fft_oldPfS_,(.L_x_340 - _Z7fft_oldPfS_)
        .other          _Z7fft_oldPfS_,@"STO_CUDA_ENTRY STV_DEFAULT"
_Z7fft_oldPfS_:
.text._Z7fft_oldPfS_:
[----:B------:R-:W-:Y:S01]  /*0000*/  LDC R1, c[0x0][0x37c] ;  /* 0x0000df00ff017b82 */ /* 0x000fe20000000800 */
[----:B------:R-:W0:Y:S07]  /*0010*/  S2R R23, SR_TID.X ;  /* 0x0000000000177919 */ /* 0x000e2e0000002100 */
[----:B------:R-:W1:Y:S01]  /*0020*/  LDC.64 R2, c[0x0][0x380] ;  /* 0x0000e000ff027b82 */ /* 0x000e620000000a00 */
[----:B------:R-:W2:Y:S01]  /*0030*/  LDCU.64 UR6, c[0x0][0x358] ;  /* 0x00006b00ff0677ac */ /* 0x000ea20008000a00 */
[----:B------:R-:W0:Y:S02]  /*0040*/  S2R R0, SR_TID.Y ;  /* 0x0000000000007919 */ /* 0x000e240000002200 */
[----:B0-----:R-:W-:-:S04]  /*0050*/  IMAD R0, R0, 0x8, R23 ;  /* 0x0000000800007824 */ /* 0x001fc800078e0217 */
[----:B------:R-:W-:-:S04]  /*0060*/  IMAD.SHL.U32 R5, R0, 0x10, RZ ;  /* 0x0000001000057824 */ /* 0x000fc800078e00ff */
[----:B-1----:R-:W-:-:S05]  /*0070*/  IMAD.WIDE.U32 R2, R5, 0x4, R2 ;  /* 0x0000000405027825 */ /* 0x002fca00078e0002 */
[----:B--2---:R-:W2:Y:S04]  /*0080*/  LDG.E R24, desc[UR6][R2.64] ;  /* 0x0000000602187981 */ /* 0x004ea8000c1e1900 */
[----:B------:R-:W2:Y:S04]  /*0090*/  LDG.E R25, desc[UR6][R2.64+0x4] ;  /* 0x0000040602197981 */ /* 0x000ea8000c1e1900 */
[----:B------:R-:W2:Y:S04]  /*00a0*/  LDG.E R26, desc[UR6][R2.64+0x8] ;  /* 0x00000806021a7981 */ /* 0x000ea8000c1e1900 */
[----:B------:R-:W2:Y:S04]  /*00b0*/  LDG.E R27, desc[UR6][R2.64+0xc] ;  /* 0x00000c06021b7981 */ /* 0x000ea8000c1e1900 */
[----:B------:R-:W3:Y:S04]  /*00c0*/  LDG.E R16, desc[UR6][R2.64+0x10] ;  /* 0x0000100602107981 */ /* 0x000ee8000c1e1900 */
[----:B------:R-:W3:Y:S04]  /*00d0*/  LDG.E R17, desc[UR6][R2.64+0x14] ;  /* 0x0000140602117981 */ /* 0x000ee8000c1e1900 */
[----:B------:R-:W3:Y:S04]  /*00e0*/  LDG.E R18, desc[UR6][R2.64+0x18] ;  /* 0x0000180602127981 */ /* 0x000ee8000c1e1900 */
[----:B------:R-:W3:Y:S04]  /*00f0*/  LDG.E R19, desc[UR6][R2.64+0x1c] ;  /* 0x00001c0602137981 */ /* 0x000ee8000c1e1900 */
[----:B------:R-:W4:Y:S04]  /*0100*/  LDG.E R12, desc[UR6][R2.64+0x20] ;  /* 0x00002006020c7981 */ /* 0x000f28000c1e1900 */
[----:B------:R-:W4:Y:S04]  /*0110*/  LDG.E R13, desc[UR6][R2.64+0x24] ;  /* 0x00002406020d7981 */ /* 0x000f28000c1e1900 */
[----:B------:R-:W4:Y:S04]  /*0120*/  LDG.E R14, desc[UR6][R2.64+0x28] ;  /* 0x00002806020e7981 */ /* 0x000f28000c1e1900 */
[----:B------:R-:W4:Y:S04]  /*0130*/  LDG.E R15, desc[UR6][R2.64+0x2c] ;  /* 0x00002c06020f7981 */ /* 0x000f28000c1e1900 */
[----:B------:R-:W5:Y:S04]  /*0140*/  LDG.E R8, desc[UR6][R2.64+0x30] ;  /* 0x0000300602087981 */ /* 0x000f68000c1e1900 */
[----:B------:R-:W5:Y:S04]  /*0150*/  LDG.E R9, desc[UR6][R2.64+0x34] ;  /* 0x0000340602097981 */ /* 0x000f68000c1e1900 */
[----:B------:R-:W5:Y:S04]  /*0160*/  LDG.E R10, desc[UR6][R2.64+0x38] ;  /* 0x00003806020a7981 */ /* 0x000f68000c1e1900 */
[----:B------:R-:W5:Y:S01]  /*0170*/  LDG.E R11, desc[UR6][R2.64+0x3c] ;  /* 0x00003c06020b7981 */ /* 0x000f62000c1e1900 */
[----:B------:R-:W0:Y:S01]  /*0180*/  S2UR UR5, SR_CgaCtaId ;  /* 0x00000000000579c3 */ /* 0x000e220000008800 */
[----:B------:R-:W-:Y:S01]  /*0190*/  UMOV UR4, 0x400 ;  /* 0x0000040000047882 */ /* 0x000fe20000000000 */
[----:B------:R-:W-:Y:S01]  /*01a0*/  IMAD.MOV.U32 R0, RZ, RZ, 0x394d4153 ;  /* 0x394d4153ff007424 */ /* 0x000fe200078e00ff */
[----:B------:R-:W-:Y:S01]  /*01b0*/  BSSY.RECONVERGENT B0, `(.L_x_0) ;  /* 0x00000c2000007945 */ /* 0x000fe20003800200 */
[----:B0-----:R-:W-:-:S06]  /*01c0*/  ULEA UR4, UR5, UR4, 0x18 ;  /* 0x0000000405047291 */ /* 0x001fcc000f8ec0ff */
[----:B------:R-:W-:-:S05]  /*01d0*/  LEA R22, R5, UR4, 0x2 ;  /* 0x0000000405167c11 */ /* 0x000fca000f8e10ff */
[----:B------:R-:W-:Y:S01]  /*01e0*/  IMAD R36, R23, -0x38, R22 ;  /* 0xffffffc817247824 */ /* 0x000fe200078e0216 */
[----:B--2---:R-:W-:Y:S04]  /*01f0*/  STS.128 [R22], R24 ;  /* 0x0000001816007388 */ /* 0x004fe80000000c00 */
[----:B---3--:R-:W-:Y:S04]  /*0200*/  STS.128 [R22+0x10], R16 ;  /* 0x0000101016007388 */ /* 0x008fe80000000c00 */
[----:B----4-:R0:W-:Y:S04]  /*0210*/  STS.128 [R22+0x20], R12 ;  /* 0x0000200c16007388 */ /* 0x0101e80000000c00 */
[----:B-----5:R1:W-:Y:S01]  /*0220*/  STS.128 [R22+0x30], R8 ;  /* 0x0000300816007388 */ /* 0x0203e20000000c00 */
[----:B0-----:R-:W-:Y:S01]  /*0230*/  FFMA R12, RZ, -R0, 0.0083327032625675201416 ;  /* 0x3c0885e4ff0c7423 */ /* 0x001fe20000000800 */
[----:B------:R-:W-:-:S02]  /*0240*/  FFMA R0, RZ, RZ, RZ ;  /* 0x000000ffff007223 */ /* 0x000fc400000000ff */
[----:B------:R-:W-:Y:S04]  /*0250*/  LDS.64 R30, [R36+0x40] ;  /* 0x00004000241e7984 */ /* 0x000fe80000000a00 */
[----:B------:R-:W0:Y:S04]  /*0260*/  LDS.64 R28, [R36+0x140] ;  /* 0x00014000241c7984 */ /* 0x000e280000000a00 */
[----:B------:R-:W-:Y:S04]  /*0270*/  LDS.64 R32, [R36] ;  /* 0x0000000024207984 */ /* 0x000fe80000000a00 */
[----:B------:R-:W2:Y:S01]  /*0280*/  LDS.64 R34, [R36+0x100] ;  /* 0x0001000024227984 */ /* 0x000ea20000000a00 */
[----:B-1----:R-:W-:-:S03]  /*0290*/  FFMA R9, RZ, R12, -0.16666662693023681641 ;  /* 0xbe2aaaa8ff097423 */ /* 0x002fc6000000000c */
[----:B------:R-:W-:Y:S01]  /*02a0*/  LDS.64 R6, [R36+0x80] ;  /* 0x0000800024067984 */ /* 0x000fe20000000a00 */
[----:B------:R-:W-:-:S03]  /*02b0*/  FFMA R0, R0, R9, RZ ;  /* 0x0000000900007223 */ /* 0x000fc600000000ff */
[----:B------:R-:W1:Y:S04]  /*02c0*/  LDS.64 R20, [R36+0x180] ;  /* 0x0001800024147984 */ /* 0x000e680000000a00 */
[----:B------:R-:W-:Y:S04]  /*02d0*/  LDS.64 R4, [R36+0xc0] ;  /* 0x0000c00024047984 */ /* 0x000fe80000000a00 */
[----:B------:R-:W3:Y:S01]  /*02e0*/  LDS.64 R2, [R36+0x1c0] ;  /* 0x0001c00024027984 */ /* 0x000ee20000000a00 */
[C-C-:B0-----:R-:W-:Y:S01]  /*02f0*/  FADD R9, R31.reuse, -R29.reuse ;  /* 0x8000001d1f097221 */ /* 0x141fe20000000000 */
[C-C-:B------:R-:W-:Y:S01]  /*0300*/  FADD R8, R30.reuse, -R28.reuse ;  /* 0x8000001c1e087221 */ /* 0x140fe20000000000 */
[----:B------:R-:W-:Y:S01]  /*0310*/  FADD R28, R30, R28 ;  /* 0x0000001c1e1c7221 */ /* 0x000fe20000000000 */
[----:B------:R-:W-:Y:S01]  /*0320*/  FADD R29, R31, R29 ;  /* 0x0000001d1f1d7221 */ /* 0x000fe20000000000 */
[----:B------:R-:W-:Y:S01]  /*0330*/  FMUL R13, R9, 0.70710676908493041992 ;  /* 0x3f3504f3090d7820 */ /* 0x000fe20000400000 */
[----:B--2---:R-:W-:-:S03]  /*0340*/  FADD R11, R33, R35 ;  /* 0x00000023210b7221 */ /* 0x004fc60000000000 */
[C-C-:B------:R-:W-:Y:S01]  /*0350*/  FFMA R9, R8.reuse, 0.70710676908493041992, R13.reuse ;  /* 0x3f3504f308097823 */ /* 0x140fe2000000000d */
[----:B------:R-:W-:Y:S01]  /*0360*/  FFMA R8, R8, -0.70710676908493041992, R13 ;  /* 0xbf3504f308087823 */ /* 0x000fe2000000000d */
[C-C-:B------:R-:W-:Y:S01]  /*0370*/  FADD R10, R32.reuse, R34.reuse ;  /* 0x00000022200a7221 */ /* 0x140fe20000000000 */
[----:B------:R-:W-:Y:S01]  /*0380*/  FADD R32, R32, -R34 ;  /* 0x8000002220207221 */ /* 0x000fe20000000000 */
[----:B------:R-:W-:Y:S01]  /*0390*/  FADD R33, R33, -R35 ;  /* 0x8000002321217221 */ /* 0x000fe20000000000 */
[C-C-:B-1----:R-:W-:Y:S01]  /*03a0*/  FADD R12, R7.reuse, R21.reuse ;  /* 0x00000015070c7221 */ /* 0x142fe20000000000 */
[----:B------:R-:W-:Y:S01]  /*03b0*/  FADD R21, R7, -R21 ;  /* 0x8000001507157221 */ /* 0x000fe20000000000 */
[C-C-:B------:R-:W-:Y:S01]  /*03c0*/  FADD R13, R6.reuse, R20.reuse ;  /* 0x00000014060d7221 */ /* 0x140fe20000000000 */
[----:B------:R-:W-:Y:S01]  /*03d0*/  FADD R20, -R6, R20 ;  /* 0x0000001406147221 */ /* 0x000fe20000000100 */
[C-C-:B------:R-:W-:Y:S01]  /*03e0*/  FADD R17, R11.reuse, R12.reuse ;  /* 0x0000000c0b117221 */ /* 0x140fe20000000000 */
[----:B------:R-:W-:Y:S01]  /*03f0*/  FADD R7, R11, -R12 ;  /* 0x8000000c0b077221 */ /* 0x000fe20000000000 */
[----:B------:R-:W-:-:S02]  /*0400*/  HFMA2 R12, -RZ, RZ, 0.487060546875, -0.0625 ;  /* 0x37cbac00ff0c7431 */ /* 0x000fc400000001ff */
[C-C-:B------:R-:W-:Y:S01]  /*0410*/  FADD R16, R10.reuse, R13.reuse ;  /* 0x0000000d0a107221 */ /* 0x140fe20000000000 */
[----:B------:R-:W-:Y:S01]  /*0420*/  FADD R6, R10, -R13 ;  /* 0x8000000d0a067221 */ /* 0x000fe20000000000 */
[C-C-:B---3--:R-:W-:Y:S01]  /*0430*/  FADD R13, R4.reuse, R2.reuse ;  /* 0x00000002040d7221 */ /* 0x148fe20000000000 */
[----:B------:R-:W-:Y:S01]  /*0440*/  FADD R14, R4, -R2 ;  /* 0x80000002040e7221 */ /* 0x000fe20000000000 */
[C-C-:B------:R-:W-:Y:S01]  /*0450*/  FADD R2, R5.reuse, R3.reuse ;  /* 0x0000000305027221 */ /* 0x140fe20000000000 */
[----:B------:R-:W-:Y:S01]  /*0460*/  FADD R3, R5, -R3 ;  /* 0x8000000305037221 */ /* 0x000fe20000000000 */
[C-C-:B------:R-:W-:Y:S01]  /*0470*/  FADD R5, R28.reuse, R13.reuse ;  /* 0x0000000d1c057221 */ /* 0x140fe20000000000 */
[----:B------:R-:W-:Y:S01]  /*0480*/  FADD R4, -R28, R13 ;  /* 0x0000000d1c047221 */ /* 0x000fe20000000100 */
[C-C-:B------:R-:W-:Y:S01]  /*0490*/  FADD R18, R32.reuse, R21.reuse ;  /* 0x0000001520127221 */ /* 0x140fe20000000000 */
[----:B------:R-:W-:Y:S01]  /*04a0*/  FFMA R12, RZ, R12, -0.0013887860113754868507 ;  /* 0xbab607edff0c7423 */ /* 0x000fe2000000000c */
[----:B------:R-:W-:Y:S01]  /*04b0*/  FADD R10, R32, -R21 ;  /* 0x80000015200a7221 */ /* 0x000fe20000000000 */
[----:B------:R-:W-:Y:S01]  /*04c0*/  I2FP.F32.U32 R28, R23 ;  /* 0x00000017001c7245 */ /* 0x000fe20000201000 */
[----:B------:R-:W-:Y:S01]  /*04d0*/  FADD R15, R16, R5 ;  /* 0x00000005100f7221 */ /* 0x000fe20000000000 */
[----:B------:R-:W-:Y:S01]  /*04e0*/  FFMA R13, RZ, R12, 0.041666727513074874878 ;  /* 0x3d2aaabbff0d7423 */ /* 0x000fe2000000000c */
[C-C-:B------:R-:W-:Y:S01]  /*04f0*/  FADD R12, R29.reuse, R2.reuse ;  /* 0x000000021d0c7221 */ /* 0x140fe20000000000 */
[----:B------:R-:W-:Y:S01]  /*0500*/  FADD R29, R29, -R2 ;  /* 0x800000021d1d7221 */ /* 0x000fe20000000000 */
[----:B------:R-:W-:Y:S01]  /*0510*/  FMUL R14, R14, 0.70710676908493041992 ;  /* 0x3f3504f30e0e7820 */ /* 0x000fe20000400000 */
[----:B------:R-:W-:Y:S01]  /*0520*/  FFMA R13, RZ, R13, -0.4999999701976776123 ;  /* 0xbeffffffff0d7423 */ /* 0x000fe2000000000d */
[----:B------:R-:W-:Y:S01]  /*0530*/  FADD R21, R17, R12 ;  /* 0x0000000c11157221 */ /* 0x000fe20000000000 */
[----:B------:R-:W-:Y:S01]  /*0540*/  FMUL R28, R28, 0.098174773156642913818 ;  /* 0x3dc90fdb1c1c7820 */ /* 0x000fe20000400000 */
[--C-:B------:R-:W-:Y:S01]  /*0550*/  FADD R19, R33, R20.reuse ;  /* 0x0000001421137221 */ /* 0x100fe20000000000 */
[----:B------:R-:W-:Y:S01]  /*0560*/  FFMA R24, RZ, R13, 1 ;  /* 0x3f800000ff187423 */ /* 0x000fe2000000000d */
[-C--:B------:R-:W-:Y:S01]  /*0570*/  FMUL R2, R21, R0.reuse ;  /* 0x0000000015027220 */ /* 0x080fe20000400000 */
[----:B------:R-:W-:Y:S01]  /*0580*/  FMUL R0, R15, R0 ;  /* 0x000000000f007220 */ /* 0x000fe20000400000 */
[----:B------:R-:W-:Y:S01]  /*0590*/  FADD R11, R33, -R20 ;  /* 0x80000014210b7221 */ /* 0x000fe20000000000 */
[C-C-:B------:R-:W-:Y:S01]  /*05a0*/  FFMA R20, R3.reuse, 0.70710676908493041992, -R14.reuse ;  /* 0x3f3504f303147823 */ /* 0x140fe2000000080e */
[----:B------:R-:W-:Y:S01]  /*05b0*/  FFMA R13, R3, -0.70710676908493041992, -R14 ;  /* 0xbf3504f3030d7823 */ /* 0x000fe2000000080e */
[-C--:B------:R-:W-:Y:S01]  /*05c0*/  FFMA R3, R21, R24.reuse, -R0 ;  /* 0x0000001815037223 */ /* 0x080fe20000000800 */
[----:B------:R-:W-:Y:S01]  /*05d0*/  FMUL R0, R28, 0.63661974668502807617 ;  /* 0x3f22f9831c007820 */ /* 0x000fe20000400000 */
[----:B------:R-:W-:Y:S01]  /*05e0*/  FFMA R2, R15, R24, R2 ;  /* 0x000000180f027223 */ /* 0x000fe20000000002 */
[C-C-:B------:R-:W-:Y:S01]  /*05f0*/  FADD R15, R8.reuse, -R13.reuse ;  /* 0x8000000d080f7221 */ /* 0x140fe20000000000 */
[C-C-:B------:R-:W-:Y:S01]  /*0600*/  FADD R24, -R9.reuse, R20.reuse ;  /* 0x0000001409187221 */ /* 0x140fe20000000100 */
[----:B------:R-:W-:Y:S01]  /*0610*/  FADD R21, R9, R20 ;  /* 0x0000001409157221 */ /* 0x000fe20000000000 */
[----:B------:R-:W-:Y:S01]  /*0620*/  FADD R20, R8, R13 ;  /* 0x0000000d08147221 */ /* 0x000fe20000000000 */
[----:B------:R-:W0:Y:S01]  /*0630*/  F2I.NTZ R0, R0 ;  /* 0x0000000000007305 */ /* 0x000e220000203100 */
[C-C-:B------:R-:W-:Y:S01]  /*0640*/  FADD R14, R10.reuse, R15.reuse ;  /* 0x0000000f0a0e7221 */ /* 0x140fe20000000000 */
[----:B------:R-:W-:Y:S01]  /*0650*/  FADD R10, R10, -R15 ;  /* 0x8000000f0a0a7221 */ /* 0x000fe20000000000 */
[C-C-:B------:R-:W-:Y:S01]  /*0660*/  FADD R15, R11.reuse, R24.reuse ;  /* 0x000000180b0f7221 */ /* 0x140fe20000000000 */
[----:B------:R-:W-:Y:S01]  /*0670*/  FADD R11, R11, -R24 ;  /* 0x800000180b0b7221 */ /* 0x000fe20000000000 */
[----:B------:R-:W-:Y:S01]  /*0680*/  FADD R17, R17, -R12 ;  /* 0x8000000c11117221 */ /* 0x000fe20000000000 */
[----:B------:R-:W-:Y:S01]  /*0690*/  FADD R24, R18, R21 ;  /* 0x0000001512187221 */ /* 0x000fe20000000000 */
[----:B------:R-:W-:Y:S01]  /*06a0*/  FADD R25, R19, R20 ;  /* 0x0000001413197221 */ /* 0x000fe20000000000 */
[----:B------:R-:W-:Y:S01]  /*06b0*/  FADD R16, R16, -R5 ;  /* 0x8000000510107221 */ /* 0x000fe20000000000 */
[C-C-:B------:R-:W-:Y:S01]  /*06c0*/  FADD R12, R6.reuse, R29.reuse ;  /* 0x0000001d060c7221 */ /* 0x140fe20000000000 */
[----:B------:R-:W-:Y:S01]  /*06d0*/  FADD R8, R6, -R29 ;  /* 0x8000001d06087221 */ /* 0x000fe20000000000 */
[C-C-:B------:R-:W-:Y:S01]  /*06e0*/  FADD R13, R7.reuse, R4.reuse ;  /* 0x00000004070d7221 */ /* 0x140fe20000000000 */
[----:B------:R-:W-:Y:S01]  /*06f0*/  FADD R9, R7, -R4 ;  /* 0x8000000407097221 */ /* 0x000fe20000000000 */
[----:B------:R-:W-:Y:S01]  /*0700*/  FADD R18, R18, -R21 ;  /* 0x8000001512127221 */ /* 0x000fe20000000000 */
[----:B------:R-:W-:Y:S01]  /*0710*/  FADD R19, R19, -R20 ;  /* 0x8000001413137221 */ /* 0x000fe20000000000 */
[----:B------:R-:W-:Y:S01]  /*0720*/  STS.64 [R22+0x8], R24 ;  /* 0x0000081816007388 */ /* 0x000fe20000000a00 */
[----:B0-----:R-:W-:Y:S01]  /*0730*/  I2FP.F32.S32 R29, R0 ;  /* 0x00000000001d7245 */ /* 0x001fe20000201400 */
[----:B------:R-:W-:Y:S01]  /*0740*/  IMAD.MOV.U32 R30, RZ, RZ, R0 ;  /* 0x000000ffff1e7224 */ /* 0x000fe200078e0000 */
[----:B------:R-:W-:Y:S01]  /*0750*/  FSETP.GE.AND P0, PT, |R28|, 105615, PT ;  /* 0x47ce47801c00780b */ /* 0x000fe20003f06200 */
[----:B------:R-:W-:Y:S04]  /*0760*/  STS.128 [R22+0x10], R12 ;  /* 0x0000100c16007388 */ /* 0x000fe80000000c00 */
[----:B------:R-:W-:Y:S04]  /*0770*/  STS.128 [R22+0x30], R8 ;  /* 0x0000300816007388 */ /* 0x000fe80000000c00 */
[----:B------:R-:W-:Y:S04]  /*0780*/  STS.128 [R22+0x20], R16 ;  /* 0x0000201016007388 */ /* 0x000fe80000000c00 */
[----:B------:R0:W-:Y:S02]  /*0790*/  STS.64 [R22], R2 ;  /* 0x0000000216007388 */ /* 0x0001e40000000a00 */
[----:B0-----:R-:W-:-:S04]  /*07a0*/  FFMA R2, R29, -1.5707962512969970703, R28 ;  /* 0xbfc90fda1d027823 */ /* 0x001fc8000000001c */
[----:B------:R-:W-:-:S04]  /*07b0*/  FFMA R2, R29, -7.5497894158615963534e-08, R2 ;  /* 0xb3a221681d027823 */ /* 0x000fc80000000002 */
[----:B------:R-:W-:Y:S01]  /*07c0*/  FFMA R29, R29, -5.3903029534742383927e-15, R2 ;  /* 0xa7c234c51d1d7823 */ /* 0x000fe20000000002 */
[----:B------:R-:W-:-:S03]  /*07d0*/  P2R R2, PR, RZ, 0x1 ;  /* 0x00000001ff027803 */ /* 0x000fc60000000000 */
[----:B------:R-:W-:Y:S01]  /*07e0*/  IMAD.MOV.U32 R31, RZ, RZ, R29 ;  /* 0x000000ffff1f7224 */ /* 0x000fe200078e001d */
[----:B------:R-:W-:Y:S06]  /*07f0*/  @!P0 BRA `(.L_x_1) ;  /* 0x0000000400748947 */ /* 0x000fec0003800000 */
[----:B------:R-:W-:-:S13]  /*0800*/  FSETP.NEU.AND P0, PT, |R28|, +INF , PT ;  /* 0x7f8000001c00780b */ /* 0x000fda0003f0d200 */
[----:B------:R-:W-:Y:S05]  /*0810*/  @!P0 BRA `(.L_x_2) ;  /* 0x00000004005c8947 */ /* 0x000fea0003800000 */
[----:B------:R-:W-:Y:S01]  /*0820*/  IMAD.SHL.U32 R0, R28, 0x100, RZ ;  /* 0x000001001c007824 */ /* 0x000fe200078e00ff */
[----:B------:R-:W-:Y:S01]  /*0830*/  MOV R31, RZ ;  /* 0x000000ff001f7202 */ /* 0x000fe20000000f00 */
[----:B------:R-:W-:Y:S01]  /*0840*/  IMAD.MOV.U32 R32, RZ, RZ, RZ ;  /* 0x000000ffff207224 */ /* 0x000fe200078e00ff */
[----:B------:R-:W0:Y:S02]  /*0850*/  LDCU.64 UR8, c[0x4][URZ] ;  /* 0x01000000ff0877ac */ /* 0x000e240008000a00 */
[----:B------:R-:W-:Y:S01]  /*0860*/  LOP3.LUT R0, R0, 0x80000000, RZ, 0xfc, !PT ;  /* 0x8000000000007812 */ /* 0x000fe200078efcff */
[----:B------:R-:W-:Y:S01]  /*0870*/  UMOV UR5, URZ ;  /* 0x000000ff00057c82 */ /* 0x000fe20008000000 */
[----:B------:R-:W-:-:S05]  /*0880*/  UMOV UR4, URZ ;  /* 0x000000ff00047c82 */ /* 0x000fca0008000000 */
.L_x_3:
[----:B0-----:R-:W-:Y:S02]  /*0890*/  IMAD.U32 R3, RZ, RZ, UR9 ;  /* 0x00000009ff037e24 */ /* 0x001fe4000f8e00ff */
[----:B------:R-:W-:-:S05]  /*08a0*/  IMAD.U32 R2, RZ, RZ, UR8 ;  /* 0x00000008ff027e24 */ /* 0x000fca000f8e00ff */
[----:B------:R-:W2:Y:S01]  /*08b0*/  LDG.E.CONSTANT R3, desc[UR6][R2.64] ;  /* 0x0000000602037981 */ /* 0x000ea2000c1e9900 */
[----:B------:R-:W-:Y:S01]  /*08c0*/  UIADD3 UR4, UPT, UPT, UR4, 0x1, URZ ;  /* 0x0000000104047890 */ /* 0x000fe2000fffe0ff */
[C---:B------:R-:W-:Y:S01]  /*08d0*/  ISETP.EQ.AND P0, PT, R32.reuse, RZ, PT ;  /* 0x000000ff2000720c */ /* 0x040fe20003f02270 */
[----:B------:R-:W-:Y:S01]  /*08e0*/  UIADD3 UR8, UP1, UPT, UR8, 0x4, URZ ;  /* 0x0000000408087890 */ /* 0x000fe2000ff3e0ff */
[C---:B------:R-:W-:Y:S01]  /*08f0*/  ISETP.EQ.AND P1, PT, R32.reuse, 0x4, PT ;  /* 0x000000042000780c */ /* 0x040fe20003f22270 */
[----:B------:R-:W-:Y:S01]  /*0900*/  UISETP.NE.AND UP0, UPT, UR4, 0x6, UPT ;  /* 0x000000060400788c */ /* 0x000fe2000bf05270 */
[C---:B------:R-:W-:Y:S01]  /*0910*/  ISETP.EQ.AND P3, PT, R32.reuse, 0xc, PT ;  /* 0x0000000c2000780c */ /* 0x040fe20003f62270 */
[----:B------:R-:W-:Y:S01]  /*0920*/  UIADD3.X UR9, UPT, UPT, URZ, UR9, URZ, UP1, !UPT ;  /* 0x00000009ff097290 */ /* 0x000fe20008ffe4ff */
[C---:B------:R-:W-:Y:S02]  /*0930*/  ISETP.EQ.AND P4, PT, R32.reuse, 0x10, PT ;  /* 0x000000102000780c */ /* 0x040fe40003f82270 */
[----:B------:R-:W-:Y:S01]  /*0940*/  ISETP.EQ.AND P5, PT, R32, 0x14, PT ;  /* 0x000000142000780c */ /* 0x000fe20003fa2270 */
[----:B--2---:R-:W-:-:S03]  /*0950*/  IMAD.WIDE.U32 R26, R3, R0, RZ ;  /* 0x00000000031a7225 */ /* 0x004fc600078e00ff */
[----:B------:R-:W-:-:S04]  /*0960*/  IADD3 R26, P2, PT, R26, R31, RZ ;  /* 0x0000001f1a1a7210 */ /* 0x000fc80007f5e0ff */
[----:B------:R-:W-:Y:S01]  /*0970*/  IADD3.X R31, PT, PT, R27, UR5, RZ, P2, !PT ;  /* 0x000000051b1f7c10 */ /* 0x000fe200097fe4ff */
[--C-:B------:R-:W-:Y:S01]  /*0980*/  @P1 IMAD.MOV.U32 R20, RZ, RZ, R26.reuse ;  /* 0x000000ffff141224 */ /* 0x100fe200078e001a */
[C---:B------:R-:W-:Y:S01]  /*0990*/  ISETP.EQ.AND P2, PT, R32.reuse, 0x8, PT ;  /* 0x000000082000780c */ /* 0x040fe20003f42270 */
[--C-:B------:R-:W-:Y:S01]  /*09a0*/  @P3 IMAD.MOV.U32 R6, RZ, RZ, R26.reuse ;  /* 0x000000ffff063224 */ /* 0x100fe200078e001a */
[-C--:B------:R-:W-:Y:S01]  /*09b0*/  @P0 MOV R21, R26.reuse ;  /* 0x0000001a00150202 */ /* 0x080fe20000000f00 */
[----:B------:R-:W-:Y:S01]  /*09c0*/  @P5 IMAD.MOV.U32 R4, RZ, RZ, R26 ;  /* 0x000000ffff045224 */ /* 0x000fe200078e001a */
[----:B------:R-:W-:Y:S01]  /*09d0*/  @P4 MOV R5, R26 ;  /* 0x0000001a00054202 */ /* 0x000fe20000000f00 */
[----:B------:R-:W-:-:S08]  /*09e0*/  VIADD R32, R32, 0x4 ;  /* 0x0000000420207836 */ /* 0x000fd00000000000 */
[----:B------:R-:W-:Y:S01]  /*09f0*/  @P2 IMAD.MOV.U32 R7, RZ, RZ, R26 ;  /* 0x000000ffff072224 */ /* 0x000fe200078e001a */
[----:B------:R-:W-:Y:S06]  /*0a00*/  BRA.U UP0, `(.L_x_3) ;  /* 0xfffffffd00a07547 */ /* 0x000fec000b83ffff */
[----:B------:R-:W-:Y:S01]  /*0a10*/  SHF.R.U32.HI R2, RZ, 0x17, R28 ;  /* 0x00000017ff027819 */ /* 0x000fe2000001161c */
[----:B------:R-:W-:Y:S04]  /*0a20*/  BSSY.RECONVERGENT B1, `(.L_x_4) ;  /* 0x0000027000017945 */ /* 0x000fe80003800200 */
[----:B------:R-:W-:-:S05]  /*0a30*/  VIADD R0, R2, 0xffffff80 ;  /* 0xffffff8002007836 */ /* 0x000fca0000000000 */
[----:B------:R-:W-:-:S04]  /*0a40*/  SHF.R.U32.HI R0, RZ, 0x5, R0 ;  /* 0x00000005ff007819 */ /* 0x000fc80000011600 */
[----:B------:R-:W-:-:S04]  /*0a50*/  LEA R27, -R0, RZ, 0x2 ;  /* 0x000000ff001b7211 */ /* 0x000fc800078e11ff */
[C---:B------:R-:W-:Y:S02]  /*0a60*/  ISETP.EQ.AND P3, PT, R27.reuse, -0x18, PT ;  /* 0xffffffe81b00780c */ /* 0x040fe40003f62270 */
[C---:B------:R-:W-:Y:S02]  /*0a70*/  ISETP.EQ.AND P4, PT, R27.reuse, -0x14, PT ;  /* 0xffffffec1b00780c */ /* 0x040fe40003f82270 */
[C---:B------:R-:W-:Y:S02]  /*0a80*/  ISETP.EQ.AND P0, PT, R27.reuse, -0x10, PT ;  /* 0xfffffff01b00780c */ /* 0x040fe40003f02270 */
[C---:B------:R-:W-:Y:S02]  /*0a90*/  ISETP.EQ.AND P1, PT, R27.reuse, -0xc, PT ;  /* 0xfffffff41b00780c */ /* 0x040fe40003f22270 */
[C---:B------:R-:W-:Y:S02]  /*0aa0*/  ISETP.EQ.AND P2, PT, R27.reuse, -0x8, PT ;  /* 0xfffffff81b00780c */ /* 0x040fe40003f42270 */
[----:B------:R-:W-:-:S03]  /*0ab0*/  ISETP.EQ.AND P5, PT, R27, 0x4, PT ;  /* 0x000000041b00780c */ /* 0x000fc60003fa2270 */
[--C-:B------:R-:W-:Y:S01]  /*0ac0*/  @P3 IMAD.MOV.U32 R0, RZ, RZ, R21.reuse ;  /* 0x000000ffff003224 */ /* 0x100fe200078e0015 */
[C---:B------:R-:W-:Y:S01]  /*0ad0*/  ISETP.EQ.AND P3, PT, R27.reuse, -0x4, PT ;  /* 0xfffffffc1b00780c */ /* 0x040fe20003f62270 */
[----:B------:R-:W-:Y:S02]  /*0ae0*/  @P4 IMAD.MOV.U32 R3, RZ, RZ, R21 ;  /* 0x000000ffff034224 */ /* 0x000fe400078e0015 */
[----:B------:R-:W-:Y:S01]  /*0af0*/  @P4 IMAD.MOV.U32 R0, RZ, RZ, R20 ;  /* 0x000000ffff004224 */ /* 0x000fe200078e0014 */
[----:B------:R-:W-:Y:S01]  /*0b00*/  ISETP.EQ.AND P4, PT, R27, RZ, PT ;  /* 0x000000ff1b00720c */ /* 0x000fe20003f82270 */
[--C-:B------:R-:W-:Y:S01]  /*0b10*/  @P0 IMAD.MOV.U32 R0, RZ, RZ, R7.reuse ;  /* 0x000000ffff000224 */ /* 0x100fe200078e0007 */
[----:B------:R-:W-:Y:S01]  /*0b20*/  @P0 MOV R3, R20 ;  /* 0x0000001400030202 */ /* 0x000fe20000000f00 */
[----:B------:R-:W-:Y:S01]  /*0b30*/  @P1 IMAD.MOV.U32 R3, RZ, RZ, R7 ;  /* 0x000000ffff031224 */ /* 0x000fe200078e0007 */
[----:B------:R-:W-:Y:S01]  /*0b40*/  @P2 MOV R3, R6 ;  /* 0x0000000600032202 */ /* 0x000fe20000000f00 */
[----:B------:R-:W-:-:S02]  /*0b50*/  @P1 IMAD.MOV.U32 R0, RZ, RZ, R6 ;  /* 0x000000ffff001224 */ /* 0x000fc400078e0006 */
[--C-:B------:R-:W-:Y:S02]  /*0b60*/  @P2 IMAD.MOV.U32 R0, RZ, RZ, R5.reuse ;  /* 0x000000ffff002224 */ /* 0x100fe400078e0005 */
[----:B------:R-:W-:Y:S02]  /*0b70*/  @P3 IMAD.MOV.U32 R3, RZ, RZ, R5 ;  /* 0x000000ffff033224 */ /* 0x000fe400078e0005 */
[----:B------:R-:W-:Y:S02]  /*0b80*/  @P3 IMAD.MOV.U32 R0, RZ, RZ, R4 ;  /* 0x000000ffff003224 */ /* 0x000fe400078e0004 */
[----:B------:R-:W-:Y:S01]  /*0b90*/  @P4 MOV R3, R4 ;  /* 0x0000000400034202 */ /* 0x000fe20000000f00 */
[--C-:B------:R-:W-:Y:S02]  /*0ba0*/  @P5 IMAD.MOV.U32 R3, RZ, RZ, R31.reuse ;  /* 0x000000ffff035224 */ /* 0x100fe400078e001f */
[----:B------:R-:W-:Y:S02]  /*0bb0*/  @P4 IMAD.MOV.U32 R0, RZ, RZ, R31 ;  /* 0x000000ffff004224 */ /* 0x000fe400078e001f */
[----:B------:R-:W-:Y:S01]  /*0bc0*/  IMAD.MOV.U32 R26, RZ, RZ, R3 ;  /* 0x000000ffff1a7224 */ /* 0x000fe200078e0003 */
[----:B------:R-:W-:-:S13]  /*0bd0*/  LOP3.LUT P6, R3, R2, 0x1f, RZ, 0xc0, !PT ;  /* 0x0000001f02037812 */ /* 0x000fda00078cc0ff */
[----:B------:R-:W-:Y:S05]  /*0be0*/  @!P6 BRA `(.L_x_5) ;  /* 0x000000000028e947 */ /* 0x000fea0003800000 */
[----:B------:R-:W-:Y:S01]  /*0bf0*/  @P0 MOV R2, R21 ;  /* 0x0000001500020202 */ /* 0x000fe20000000f00 */
[----:B------:R-:W-:Y:S01]  /*0c00*/  @P1 IMAD.MOV.U32 R2, RZ, RZ, R20 ;  /* 0x000000ffff021224 */ /* 0x000fe200078e0014 */
[----:B------:R-:W-:Y:S01]  /*0c10*/  ISETP.EQ.AND P0, PT, R27, 0x8, PT ;  /* 0x000000081b00780c */ /* 0x000fe20003f02270 */
[----:B------:R-:W-:Y:S01]  /*0c20*/  @P2 IMAD.MOV.U32 R2, RZ, RZ, R7 ;  /* 0x000000ffff022224 */ /* 0x000fe200078e0007 */
[----:B------:R-:W-:Y:S01]  /*0c30*/  SHF.L.W.U32.HI R0, R26, R3, R0 ;  /* 0x000000031a007219 */ /* 0x000fe20000010e00 */
[----:B------:R-:W-:Y:S01]  /*0c40*/  @P3 IMAD.MOV.U32 R2, RZ, RZ, R6 ;  /* 0x000000ffff023224 */ /* 0x000fe200078e0006 */
[----:B------:R-:W-:Y:S01]  /*0c50*/  @P4 MOV R2, R5 ;  /* 0x0000000500024202 */ /* 0x000fe20000000f00 */
[----:B------:R-:W-:-:S08]  /*0c60*/  @P5 IMAD.MOV.U32 R2, RZ, RZ, R4 ;  /* 0x000000ffff025224 */ /* 0x000fd000078e0004 */
[----:B------:R-:W-:-:S05]  /*0c70*/  @P0 IMAD.MOV.U32 R2, RZ, RZ, R31 ;  /* 0x000000ffff020224 */ /* 0x000fca00078e001f */
[----:B------:R-:W-:-:S07]  /*0c80*/  SHF.L.W.U32.HI R26, R2, R3, R26 ;  /* 0x00000003021a7219 */ /* 0x000fce0000010e1a */
.L_x_5:
[----:B------:R-:W-:Y:S05]  /*0c90*/  BSYNC.RECONVERGENT B1 ;  /* 0x0000000000017941 */ /* 0x000fea0003800200 */
.L_x_4:
[C-C-:B------:R-:W-:Y:S01]  /*0ca0*/  SHF.L.W.U32.HI R31, R26.reuse, 0x2, R0.reuse ;  /* 0x000000021a1f7819 */ /* 0x140fe20000010e00 */
[----:B------:R-:W-:Y:S01]  /*0cb0*/  IMAD.SHL.U32 R2, R26, 0x4, RZ ;  /* 0x000000041a027824 */ /* 0x000fe200078e00ff */
[----:B------:R-:W-:Y:S01]  /*0cc0*/  UMOV UR4, 0x54442d19 ;  /* 0x54442d1900047882 */ /* 0x000fe20000000000 */
[----:B------:R-:W-:Y:S01]  /*0cd0*/  UMOV UR5, 0x3bf921fb ;  /* 0x3bf921fb00057882 */ /* 0x000fe20000000000 */
[----:B------:R-:W-:Y:S02]  /*0ce0*/  SHF.R.S32.HI R3, RZ, 0x1f, R31 ;  /* 0x0000001fff037819 */ /* 0x000fe4000001141f */
[----:B------:R-:W-:Y:S02]  /*0cf0*/  SHF.R.U32.HI R0, RZ, 0x1e, R0 ;  /* 0x0000001eff007819 */ /* 0x000fe40000011600 */
[C---:B------:R-:W-:Y:S02]  /*0d00*/  LOP3.LUT R2, R3.reuse, R2, RZ, 0x3c, !PT ;  /* 0x0000000203027212 */ /* 0x040fe400078e3cff */
[----:B------:R-:W-:-:S02]  /*0d10*/  LOP3.LUT R3, R3, R31, RZ, 0x3c, !PT ;  /* 0x0000001f03037212 */ /* 0x000fc400078e3cff */
[C---:B------:R-:W-:Y:S02]  /*0d20*/  ISETP.GE.AND P0, PT, R31.reuse, RZ, PT ;  /* 0x000000ff1f00720c */ /* 0x040fe40003f06270 */
[----:B------:R-:W-:Y:S02]  /*0d30*/  LEA.HI R0, R31, R0, RZ, 0x1 ;  /* 0x000000001f007211 */ /* 0x000fe400078f08ff */
[----:B------:R-:W0:Y:S02]  /*0d40*/  I2F.F64.S64 R2, R2 ;  /* 0x0000000200027312 */ /* 0x000e240000301c00 */
[----:B0-----:R-:W-:-:S10]  /*0d50*/  DMUL R26, R2, UR4 ;  /* 0x00000004021a7c28 */ /* 0x001fd40008000000 */
[----:B------:R-:W0:Y:S02]  /*0d60*/  F2F.F32.F64 R26, R26 ;  /* 0x0000001a001a7310 */ /* 0x000e240000301000 */
[----:B0-----:R-:W-:Y:S01]  /*0d70*/  FSEL R31, -R26, R26, !P0 ;  /* 0x0000001a1a1f7208 */ /* 0x001fe20004000100 */
[----:B------:R-:W-:Y:S06]  /*0d80*/  BRA `(.L_x_1) ;  /* 0x0000000000107947 */ /* 0x000fec0003800000 */
.L_x_2:
[----:B------:R-:W-:-:S05]  /*0d90*/  I2FP.F32.U32 R0, R23 ;  /* 0x0000001700007245 */ /* 0x000fca0000201000 */
[----:B------:R-:W-:Y:S01]  /*0da0*/  FMUL R31, R0, 0.098174773156642913818 ;  /* 0x3dc90fdb001f7820 */ /* 0x000fe20000400000 */
[----:B------:R-:W-:-:S03]  /*0db0*/  MOV R0, RZ ;  /* 0x000000ff00007202 */ /* 0x000fc60000000f00 */
[----:B------:R-:W-:-:S07]  /*0dc0*/  FMUL R31, RZ, R31 ;  /* 0x0000001fff1f7220 */ /* 0x000fce0000400000 */
.L_x_1:
[----:B------:R-:W-:Y:S05]  /*0dd0*/  BSYNC.RECONVERGENT B0 ;  /* 0x0000000000007941 */ /* 0x000fea0003800200 */
.L_x_0:
[----:B------:R-:W-:Y:S01]  /*0de0*/  LOP3.LUT R26, R0, 0x1, RZ, 0xc0, !PT ;  /* 0x00000001001a7812 */ /* 0x000fe200078ec0ff */
[----:B------:R-:W-:Y:S02]  /*0df0*/  IMAD.MOV.U32 R2, RZ, RZ, 0x37cbac00 ;  /* 0x37cbac00ff027424 */ /* 0x000fe400078e00ff */
[----:B------:R-:W-:Y:S01]  /*0e00*/  FMUL R3, R31, R31 ;  /* 0x0000001f1f037220 */ /* 0x000fe20000400000 */
[----:B------:R-:W-:Y:S01]  /*0e10*/  HFMA2 R27, -RZ, RZ, 1.541015625, -0.052001953125 ;  /* 0x3e2aaaa8ff1b7431 */ /* 0x000fe200000001ff */
[----:B------:R-:W-:Y:S01]  /*0e20*/  ISETP.NE.U32.AND P0, PT, R26, 0x1, PT ;  /* 0x000000011a00780c */ /* 0x000fe20003f05070 */
[----:B------:R-:W-:Y:S02]  /*0e30*/  IMAD.MOV.U32 R26, RZ, RZ, 0x3c0885e4 ;  /* 0x3c0885e4ff1a7424 */ /* 0x000fe400078e00ff */
[----:B------:R-:W-:Y:S01]  /*0e40*/  FFMA R2, R3, R2, -0.0013887860113754868507 ;  /* 0xbab607ed03027423 */ /* 0x000fe20000000002 */
[----:B------:R-:W-:Y:S01]  /*0e50*/  VIADD R0, R0, 0x1 ;  /* 0x0000000100007836 */ /* 0x000fe20000000000 */
[----:B------:R-:W-:Y:S01]  /*0e60*/  FSETP.GE.AND P2, PT, |R28|, 105615, PT ;  /* 0x47ce47801c00780b */ /* 0x000fe20003f46200 */
[----:B------:R-:W-:Y:S01]  /*0e70*/  BSSY.RECONVERGENT B0, `(.L_x_6) ;  /* 0x0000068000007945 */ /* 0x000fe20003800200 */
[----:B------:R-:W-:-:S02]  /*0e80*/  FSEL R26, R26, 0.041666727513074874878, !P0 ;  /* 0x3d2aaabb1a1a7808 */ /* 0x000fc40004000000 */
[----:B------:R-:W-:Y:S02]  /*0e90*/  FSEL R2, R2, -0.00019574658654164522886, P0 ;  /* 0xb94d415302027808 */ /* 0x000fe40000000000 */
[----:B------:R-:W-:Y:S02]  /*0ea0*/  LOP3.LUT P1, RZ, R0, 0x2, RZ, 0xc0, !PT ;  /* 0x0000000200ff7812 */ /* 0x000fe4000782c0ff */
[----:B------:R-:W-:Y:S01]  /*0eb0*/  FSEL R0, R31, 1, !P0 ;  /* 0x3f8000001f007808 */ /* 0x000fe20004000000 */
[----:B------:R-:W-:Y:S01]  /*0ec0*/  FFMA R2, R3, R2, R26 ;  /* 0x0000000203027223 */ /* 0x000fe2000000001a */
[----:B------:R-:W-:-:S03]  /*0ed0*/  FSEL R31, -R27, -0.4999999701976776123, !P0 ;  /* 0xbeffffff1b1f7808 */ /* 0x000fc60004000100 */
[C---:B------:R-:W-:Y:S02]  /*0ee0*/  FFMA R27, R3.reuse, R0, RZ ;  /* 0x00000000031b7223 */ /* 0x040fe400000000ff */
[----:B------:R-:W-:-:S04]  /*0ef0*/  FFMA R2, R3, R2, R31 ;  /* 0x0000000203027223 */ /* 0x000fc8000000001f */
[----:B------:R-:W-:-:S04]  /*0f00*/  FFMA R2, R27, R2, R0 ;  /* 0x000000021b027223 */ /* 0x000fc80000000000 */
[----:B------:R-:W-:Y:S01]  /*0f10*/  @P1 FADD R2, RZ, -R2 ;  /* 0x80000002ff021221 */ /* 0x000fe20000000000 */
[----:B------:R-:W-:Y:S06]  /*0f20*/  @!P2 BRA `(.L_x_7) ;  /* 0x000000040070a947 */ /* 0x000fec0003800000 */
[----:B------:R-:W-:-:S05]  /*0f30*/  I2FP.F32.U32 R0, R23 ;  /* 0x0000001700007245 */ /* 0x000fca0000201000 */
[----:B------:R-:W-:-:S05]  /*0f40*/  FMUL R30, R0, 0.098174773156642913818 ;  /* 0x3dc90fdb001e7820 */ /* 0x000fca0000400000 */
[----:B------:R-:W-:-:S13]  /*0f50*/  FSETP.NEU.AND P0, PT, |R30|, +INF , PT ;  /* 0x7f8000001e00780b */ /* 0x000fda0003f0d200 */
[----:B------:R-:W-:Y:S05]  /*0f60*/  @!P0 BRA `(.L_x_8) ;  /* 0x0000000400588947 */ /* 0x000fea0003800000 */
[----:B------:R-:W-:Y:S01]  /*0f70*/  IMAD.SHL.U32 R0, R30, 0x100, RZ ;  /* 0x000001001e007824 */ /* 0x000fe200078e00ff */
[----:B------:R-:W0:Y:S01]  /*0f80*/  LDCU.64 UR8, c[0x4][URZ] ;  /* 0x01000000ff0877ac */ /* 0x000e220008000a00 */
[----:B------:R-:W-:Y:S02]  /*0f90*/  IMAD.MOV.U32 R3, RZ, RZ, RZ ;  /* 0x000000ffff037224 */ /* 0x000fe400078e00ff */
[----:B------:R-:W-:Y:S01]  /*0fa0*/  IMAD.MOV.U32 R32, RZ, RZ, RZ ;  /* 0x000000ffff207224 */ /* 0x000fe200078e00ff */
[----:B------:R-:W-:Y:S01]  /*0fb0*/  LOP3.LUT R31, R0, 0x80000000, RZ, 0xfc, !PT ;  /* 0x80000000001f7812 */ /* 0x000fe200078efcff */
[----:B------:R-:W-:Y:S01]  /*0fc0*/  UMOV UR5, URZ ;  /* 0x000000ff00057c82 */ /* 0x000fe20008000000 */
[----:B------:R-:W-:-:S05]  /*0fd0*/  UMOV UR4, URZ ;  /* 0x000000ff00047c82 */ /* 0x000fca0008000000 */
.L_x_9:
[----:B0-----:R-:W-:Y:S01]  /*0fe0*/  MOV R28, UR8 ;  /* 0x00000008001c7c02 */ /* 0x001fe20008000f00 */
        /* <DEDUP_REMOVED lines=10> */
[----:B------:R-:W-:-:S02]  /*1090*/  ISETP.EQ.AND P4, PT, R32, 0x10, PT ;  /* 0x000000102000780c */ /* 0x000fc40003f82270 */
[C---:B------:R-:W-:Y:S02]  /*10a0*/  ISETP.EQ.AND P5, PT, R32.reuse, 0x14, PT ;  /* 0x000000142000780c */ /* 0x040fe40003fa2270 */
[----:B------:R-:W-:Y:S01]  /*10b0*/  IADD3 R32, PT, PT, R32, 0x4, RZ ;  /* 0x0000000420207810 */ /* 0x000fe20007ffe0ff */
[----:B--2---:R-:W-:-:S03]  /*10c0*/  IMAD.WIDE.U32 R26, R26, R31, RZ ;  /* 0x0000001f1a1a7225 */ /* 0x004fc600078e00ff */
[----:B------:R-:W-:-:S04]  /*10d0*/  IADD3 R0, P6, PT, R26, R3, RZ ;  /* 0x000000031a007210 */ /* 0x000fc80007fde0ff */
[----:B------:R-:W-:Y:S01]  /*10e0*/  IADD3.X R3, PT, PT, R27, UR5, RZ, P6, !PT ;  /* 0x000000051b037c10 */ /* 0x000fe2000b7fe4ff */
[--C-:B------:R-:W-:Y:S01]  /*10f0*/  @P0 IMAD.MOV.U32 R21, RZ, RZ, R0.reuse ;  /* 0x000000ffff150224 */ /* 0x100fe200078e0000 */
[----:B------:R-:W-:Y:S01]  /*1100*/  @P2 MOV R7, R0 ;  /* 0x0000000000072202 */ /* 0x000fe20000000f00 */
[--C-:B------:R-:W-:Y:S02]  /*1110*/  @P1 IMAD.MOV.U32 R20, RZ, RZ, R0.reuse ;  /* 0x000000ffff141224 */ /* 0x100fe400078e0000 */
[--C-:B------:R-:W-:Y:S02]  /*1120*/  @P3 IMAD.MOV.U32 R6, RZ, RZ, R0.reuse ;  /* 0x000000ffff063224 */ /* 0x100fe400078e0000 */
[--C-:B------:R-:W-:Y:S02]  /*1130*/  @P4 IMAD.MOV.U32 R5, RZ, RZ, R0.reuse ;  /* 0x000000ffff054224 */ /* 0x100fe400078e0000 */
[----:B------:R-:W-:Y:S01]  /*1140*/  @P5 IMAD.MOV.U32 R4, RZ, RZ, R0 ;  /* 0x000000ffff045224 */ /* 0x000fe200078e0000 */
[----:B------:R-:W-:Y:S06]  /*1150*/  BRA.U UP0, `(.L_x_9) ;  /* 0xfffffffd00a07547 */ /* 0x000fec000b83ffff */
[----:B------:R-:W-:Y:S01]  /*1160*/  SHF.R.U32.HI R27, RZ, 0x17, R30 ;  /* 0x00000017ff1b7819 */ /* 0x000fe2000001161e */
[----:B------:R-:W-:Y:S03]  /*1170*/  BSSY.RECONVERGENT B1, `(.L_x_10) ;  /* 0x0000026000017945 */ /* 0x000fe60003800200 */
[C---:B------:R-:W-:Y:S01]  /*1180*/  LOP3.LUT P6, R29, R27.reuse, 0x1f, RZ, 0xc0, !PT ;  /* 0x0000001f1b1d7812 */ /* 0x040fe200078cc0ff */
[----:B------:R-:W-:-:S05]  /*1190*/  VIADD R0, R27, 0xffffff80 ;  /* 0xffffff801b007836 */ /* 0x000fca0000000000 */
[----:B------:R-:W-:-:S05]  /*11a0*/  SHF.R.U32.HI R0, RZ, 0x5, R0 ;  /* 0x00000005ff007819 */ /* 0x000fca0000011600 */
[----:B------:R-:W-:-:S05]  /*11b0*/  IMAD.U32 R28, R0, -0x4, RZ ;  /* 0xfffffffc001c7824 */ /* 0x000fca00078e00ff */
[C---:B------:R-:W-:Y:S02]  /*11c0*/  ISETP.EQ.AND P3, PT, R28.reuse, -0x18, PT ;  /* 0xffffffe81c00780c */ /* 0x040fe40003f62270 */
[C---:B------:R-:W-:Y:S02]  /*11d0*/  ISETP.EQ.AND P4, PT, R28.reuse, -0x14, PT ;  /* 0xffffffec1c00780c */ /* 0x040fe40003f82270 */
[C---:B------:R-:W-:Y:S02]  /*11e0*/  ISETP.EQ.AND P2, PT, R28.reuse, -0x10, PT ;  /* 0xfffffff01c00780c */ /* 0x040fe40003f42270 */
[C---:B------:R-:W-:Y:S02]  /*11f0*/  ISETP.EQ.AND P1, PT, R28.reuse, -0xc, PT ;  /* 0xfffffff41c00780c */ /* 0x040fe40003f22270 */
[C---:B------:R-:W-:Y:S02]  /*1200*/  ISETP.EQ.AND P0, PT, R28.reuse, -0x8, PT ;  /* 0xfffffff81c00780c */ /* 0x040fe40003f02270 */
[----:B------:R-:W-:-:S03]  /*1210*/  ISETP.EQ.AND P5, PT, R28, RZ, PT ;  /* 0x000000ff1c00720c */ /* 0x000fc60003fa2270 */
[----:B------:R-:W-:Y:S01]  /*1220*/  @P3 IMAD.MOV.U32 R0, RZ, RZ, R21 ;  /* 0x000000ffff003224 */ /* 0x000fe200078e0015 */
[C---:B------:R-:W-:Y:S01]  /*1230*/  ISETP.EQ.AND P3, PT, R28.reuse, -0x4, PT ;  /* 0xfffffffc1c00780c */ /* 0x040fe20003f62270 */
[--C-:B------:R-:W-:Y:S01]  /*1240*/  @P4 IMAD.MOV.U32 R0, RZ, RZ, R20.reuse ;  /* 0x000000ffff004224 */ /* 0x100fe200078e0014 */
[----:B------:R-:W-:Y:S01]  /*1250*/  @P4 MOV R26, R21 ;  /* 0x00000015001a4202 */ /* 0x000fe20000000f00 */
[----:B------:R-:W-:Y:S01]  /*1260*/  @P2 IMAD.MOV.U32 R26, RZ, RZ, R20 ;  /* 0x000000ffff1a2224 */ /* 0x000fe200078e0014 */
[----:B------:R-:W-:Y:S01]  /*1270*/  ISETP.EQ.AND P4, PT, R28, 0x4, PT ;  /* 0x000000041c00780c */ /* 0x000fe20003f82270 */
[----:B------:R-:W-:Y:S01]  /*1280*/  @P2 IMAD.MOV.U32 R0, RZ, RZ, R7 ;  /* 0x000000ffff002224 */ /* 0x000fe200078e0007 */
[----:B------:R-:W-:Y:S01]  /*1290*/  @P1 MOV R26, R7 ;  /* 0x00000007001a1202 */ /* 0x000fe20000000f00 */
[--C-:B------:R-:W-:Y:S02]  /*12a0*/  @P1 IMAD.MOV.U32 R0, RZ, RZ, R6.reuse ;  /* 0x000000ffff001224 */ /* 0x100fe400078e0006 */
[----:B------:R-:W-:-:S02]  /*12b0*/  @P0 IMAD.MOV.U32 R26, RZ, RZ, R6 ;  /* 0x000000ffff1a0224 */ /* 0x000fc400078e0006 */
[----:B------:R-:W-:Y:S02]  /*12c0*/  @P0 IMAD.MOV.U32 R0, RZ, RZ, R5 ;  /* 0x000000ffff000224 */ /* 0x000fe400078e0005 */
[----:B------:R-:W-:Y:S01]  /*12d0*/  @P3 MOV R26, R5 ;  /* 0x00000005001a3202 */ /* 0x000fe20000000f00 */
[--C-:B------:R-:W-:Y:S02]  /*12e0*/  @P3 IMAD.MOV.U32 R0, RZ, RZ, R4.reuse ;  /* 0x000000ffff003224 */ /* 0x100fe400078e0004 */
[----:B------:R-:W-:Y:S01]  /*12f0*/  @P5 IMAD.MOV.U32 R26, RZ, RZ, R4 ;  /* 0x000000ffff1a5224 */ /* 0x000fe200078e0004 */
[----:B------:R-:W-:Y:S01]  /*1300*/  @P4 MOV R26, R3 ;  /* 0x00000003001a4202 */ /* 0x000fe20000000f00 */
[----:B------:R-:W-:Y:S01]  /*1310*/  @P5 IMAD.MOV.U32 R0, RZ, RZ, R3 ;  /* 0x000000ffff005224 */ /* 0x000fe200078e0003 */
[----:B------:R-:W-:Y:S06]  /*1320*/  @!P6 BRA `(.L_x_11) ;  /* 0x000000000028e947 */ /* 0x000fec0003800000 */
[----:B------:R-:W-:Y:S01]  /*1330*/  @P2 IMAD.MOV.U32 R27, RZ, RZ, R21 ;  /* 0x000000ffff1b2224 */ /* 0x000fe200078e0015 */
[----:B------:R-:W-:Y:S01]  /*1340*/  SHF.L.W.U32.HI R0, R26, R29, R0 ;  /* 0x0000001d1a007219 */ /* 0x000fe20000010e00 */
[----:B------:R-:W-:Y:S02]  /*1350*/  @P1 IMAD.MOV.U32 R27, RZ, RZ, R20 ;  /* 0x000000ffff1b1224 */ /* 0x000fe400078e0014 */
[----:B------:R-:W-:Y:S01]  /*1360*/  @P0 IMAD.MOV.U32 R27, RZ, RZ, R7 ;  /* 0x000000ffff1b0224 */ /* 0x000fe200078e0007 */
[----:B------:R-:W-:Y:S02]  /*1370*/  ISETP.EQ.AND P0, PT, R28, 0x8, PT ;  /* 0x000000081c00780c */ /* 0x000fe40003f02270 */
[----:B------:R-:W-:Y:S01]  /*1380*/  @P3 MOV R27, R6 ;  /* 0x00000006001b3202 */ /* 0x000fe20000000f00 */
[----:B------:R-:W-:Y:S02]  /*1390*/  @P5 IMAD.MOV.U32 R27, RZ, RZ, R5 ;  /* 0x000000ffff1b5224 */ /* 0x000fe400078e0005 */
[----:B------:R-:W-:-:S08]  /*13a0*/  @P4 IMAD.MOV.U32 R27, RZ, RZ, R4 ;  /* 0x000000ffff1b4224 */ /* 0x000fd000078e0004 */
[----:B------:R-:W-:-:S05]  /*13b0*/  @P0 IMAD.MOV.U32 R27, RZ, RZ, R3 ;  /* 0x000000ffff1b0224 */ /* 0x000fca00078e0003 */
[----:B------:R-:W-:-:S07]  /*13c0*/  SHF.L.W.U32.HI R26, R27, R29, R26 ;  /* 0x0000001d1b1a7219 */ /* 0x000fce0000010e1a */
.L_x_11:
[----:B------:R-:W-:Y:S05]  /*13d0*/  BSYNC.RECONVERGENT B1 ;  /* 0x0000000000017941 */ /* 0x000fea0003800200 */
.L_x_10:
[C---:B------:R-:W-:Y:S01]  /*13e0*/  SHF.L.W.U32.HI R3, R26.reuse, 0x2, R0 ;  /* 0x000000021a037819 */ /* 0x040fe20000010e00 */
[----:B------:R-:W-:Y:S01]  /*13f0*/  UMOV UR4, 0x54442d19 ;  /* 0x54442d1900047882 */ /* 0x000fe20000000000 */
[----:B------:R-:W-:Y:S01]  /*1400*/  SHF.L.U32 R26, R26, 0x2, RZ ;  /* 0x000000021a1a7819 */ /* 0x000fe200000006ff */
[----:B------:R-:W-:Y:S01]  /*1410*/  UMOV UR5, 0x3bf921fb ;  /* 0x3bf921fb00057882 */ /* 0x000fe20000000000 */
[----:B------:R-:W-:Y:S02]  /*1420*/  SHF.R.S32.HI R27, RZ, 0x1f, R3 ;  /* 0x0000001fff1b7819 */ /* 0x000fe40000011403 */
[----:B------:R-:W-:Y:S02]  /*1430*/  ISETP.GE.AND P0, PT, R3, RZ, PT ;  /* 0x000000ff0300720c */ /* 0x000fe40003f06270 */
[C---:B------:R-:W-:Y:S02]  /*1440*/  LOP3.LUT R26, R27.reuse, R26, RZ, 0x3c, !PT ;  /* 0x0000001a1b1a7212 */ /* 0x040fe400078e3cff */
[----:B------:R-:W-:-:S02]  /*1450*/  LOP3.LUT R27, R27, R3, RZ, 0x3c, !PT ;  /* 0x000000031b1b7212 */ /* 0x000fc400078e3cff */
[----:B------:R-:W-:-:S04]  /*1460*/  SHF.R.U32.HI R0, RZ, 0x1e, R0 ;  /* 0x0000001eff007819 */ /* 0x000fc80000011600 */
[----:B------:R-:W0:Y:S01]  /*1470*/  I2F.F64.S64 R26, R26 ;  /* 0x0000001a001a7312 */ /* 0x000e220000301c00 */
[----:B------:R-:W-:Y:S01]  /*1480*/  LEA.HI R30, R3, R0, RZ, 0x1 ;  /* 0x00000000031e7211 */ /* 0x000fe200078f08ff */
[----:B0-----:R-:W-:-:S10]  /*1490*/  DMUL R32, R26, UR4 ;  /* 0x000000041a207c28 */ /* 0x001fd40008000000 */
[----:B------:R-:W0:Y:S02]  /*14a0*/  F2F.F32.F64 R32, R32 ;  /* 0x0000002000207310 */ /* 0x000e240000301000 */
[----:B0-----:R-:W-:Y:S01]  /*14b0*/  FSEL R29, -R32, R32, !P0 ;  /* 0x00000020201d7208 */ /* 0x001fe20004000100 */
[----:B------:R-:W-:Y:S06]  /*14c0*/  BRA `(.L_x_7) ;  /* 0x0000000000087947 */ /* 0x000fec0003800000 */
.L_x_8:
[----:B------:R-:W-:Y:S01]  /*14d0*/  FMUL R29, RZ, R30 ;  /* 0x0000001eff1d7220 */ /* 0x000fe20000400000 */
[----:B------:R-:W-:-:S07]  /*14e0*/  IMAD.MOV.U32 R30, RZ, RZ, RZ ;  /* 0x000000ffff1e7224 */ /* 0x000fce00078e00ff */
.L_x_7:
[----:B------:R-:W-:Y:S05]  /*14f0*/  BSYNC.RECONVERGENT B0 ;  /* 0x0000000000007941 */ /* 0x000fea0003800200 */
.L_x_6:
[----:B------:R-:W-:Y:S02]  /*1500*/  IMAD.MOV.U32 R3, RZ, RZ, 0x37cbac00 ;  /* 0x37cbac00ff037424 */ /* 0x000fe400078e00ff */
[----:B------:R-:W-:Y:S01]  /*1510*/  FMUL R26, R29, R29 ;  /* 0x0000001d1d1a7220 */ /* 0x000fe20000400000 */
[C---:B------:R-:W-:Y:S01]  /*1520*/  LOP3.LUT R27, R30.reuse, 0x1, RZ, 0xc0, !PT ;  /* 0x000000011e1b7812 */ /* 0x040fe200078ec0ff */
[----:B------:R-:W-:Y:S01]  /*1530*/  IMAD.MOV.U32 R31, RZ, RZ, 0x3d2aaabb ;  /* 0x3d2aaabbff1f7424 */ /* 0x000fe200078e00ff */
[----:B------:R-:W-:Y:S01]  /*1540*/  LOP3.LUT P1, RZ, R30, 0x2, RZ, 0xc0, !PT ;  /* 0x000000021eff7812 */ /* 0x000fe2000782c0ff */
[----:B------:R-:W-:Y:S01]  /*1550*/  FFMA R0, R26, R3, -0.0013887860113754868507 ;  /* 0xbab607ed1a007423 */ /* 0x000fe20000000003 */
[----:B------:R-:W-:Y:S01]  /*1560*/  ISETP.NE.U32.AND P0, PT, R27, 0x1, PT ;  /* 0x000000011b00780c */ /* 0x000fe20003f05070 */
[----:B------:R-:W-:Y:S01]  /*1570*/  IMAD.MOV.U32 R32, RZ, RZ, 0x3effffff ;  /* 0x3effffffff207424 */ /* 0x000fe200078e00ff */
[----:B------:R-:W-:Y:S02]  /*1580*/  BSSY.RECONVERGENT B0, `(.L_x_12) ;  /* 0x0000077000007945 */ /* 0x000fe40003800200 */
[----:B------:R-:W-:-:S02]  /*1590*/  FSEL R27, R0, -0.00019574658654164522886, !P0 ;  /* 0xb94d4153001b7808 */ /* 0x000fc40004000000 */
[----:B------:R-:W-:Y:S02]  /*15a0*/  FSEL R31, R31, 0.0083327032625675201416, !P0 ;  /* 0x3c0885e41f1f7808 */ /* 0x000fe40004000000 */
[----:B------:R-:W-:-:S03]  /*15b0*/  SHF.L.U32 R0, R23, 0x1, RZ ;  /* 0x0000000117007819 */ /* 0x000fc600000006ff */
[----:B------:R-:W-:Y:S01]  /*15c0*/  FFMA R27, R26, R27, R31 ;  /* 0x0000001b1a1b7223 */ /* 0x000fe2000000001f */
[----:B------:R-:W-:Y:S02]  /*15d0*/  I2FP.F32.U32 R28, R0 ;  /* 0x00000000001c7245 */ /* 0x000fe40000201000 */
[----:B------:R-:W-:Y:S02]  /*15e0*/  FSEL R31, -R32, -0.16666662693023681641, !P0 ;  /* 0xbe2aaaa8201f7808 */ /* 0x000fe40004000100 */
[----:B------:R-:W-:Y:S01]  /*15f0*/  FSEL R0, R29, 1, P0 ;  /* 0x3f8000001d007808 */ /* 0x000fe20000000000 */
[----:B------:R-:W-:Y:S02]  /*1600*/  FMUL R28, R28, 0.098174773156642913818 ;  /* 0x3dc90fdb1c1c7820 */ /* 0x000fe40000400000 */
[C---:B------:R-:W-:Y:S02]  /*1610*/  FFMA R31, R26.reuse, R27, R31 ;  /* 0x0000001b1a1f7223 */ /* 0x040fe4000000001f */
[----:B------:R-:W-:Y:S01]  /*1620*/  FFMA R27, R26, R0, RZ ;  /* 0x000000001a1b7223 */ /* 0x000fe200000000ff */
[C---:B------:R-:W-:Y:S01]  /*1630*/  FMUL R30, R28.reuse, 0.63661974668502807617 ;  /* 0x3f22f9831c1e7820 */ /* 0x040fe20000400000 */
[----:B------:R-:W-:-:S02]  /*1640*/  FSETP.GE.AND P2, PT, |R28|, 105615, PT ;  /* 0x47ce47801c00780b */ /* 0x000fc40003f46200 */
[----:B------:R-:W-:Y:S02]  /*1650*/  FFMA R27, R27, R31, R0 ;  /* 0x0000001f1b1b7223 */ /* 0x000fe40000000000 */
[----:B------:R-:W0:Y:S02]  /*1660*/  F2I.NTZ R0, R30 ;  /* 0x0000001e00007305 */ /* 0x000e240000203100 */
[----:B------:R-:W-:-:S04]  /*1670*/  @P1 FADD R27, RZ, -R27 ;  /* 0x8000001bff1b1221 */ /* 0x000fc80000000000 */
[-C--:B------:R-:W-:Y:S01]  /*1680*/  FMUL R29, R25, R27.reuse ;  /* 0x0000001b191d7220 */ /* 0x080fe20000400000 */
[----:B------:R-:W-:-:S03]  /*1690*/  FMUL R26, R24, R27 ;  /* 0x0000001b181a7220 */ /* 0x000fc60000400000 */
[-C--:B------:R-:W-:Y:S01]  /*16a0*/  FFMA R24, R24, R2.reuse, R29 ;  /* 0x0000000218187223 */ /* 0x080fe2000000001d */
[----:B------:R-:W-:Y:S01]  /*16b0*/  FFMA R25, R25, R2, -R26 ;  /* 0x0000000219197223 */ /* 0x000fe2000000081a */
[----:B0-----:R-:W-:-:S04]  /*16c0*/  I2FP.F32.S32 R27, R0 ;  /* 0x00000000001b7245 */ /* 0x001fc80000201400 */
[----:B------:R0:W-:Y:S01]  /*16d0*/  STS.64 [R22+0x8], R24 ;  /* 0x0000081816007388 */ /* 0x0001e20000000a00 */
[----:B------:R-:W-:Y:S02]  /*16e0*/  IMAD.MOV.U32 R29, RZ, RZ, R0 ;  /* 0x000000ffff1d7224 */ /* 0x000fe400078e0000 */
[----:B------:R-:W-:-:S04]  /*16f0*/  FFMA R2, R27, -1.5707962512969970703, R28 ;  /* 0xbfc90fda1b027823 */ /* 0x000fc8000000001c */
[----:B------:R-:W-:-:S04]  /*1700*/  FFMA R2, R27, -7.5497894158615963534e-08, R2 ;  /* 0xb3a221681b027823 */ /* 0x000fc80000000002 */
[----:B------:R-:W-:Y:S01]  /*1710*/  FFMA R30, R27, -5.3903029534742383927e-15, R2 ;  /* 0xa7c234c51b1e7823 */ /* 0x000fe20000000002 */
[----:B------:R-:W-:-:S03]  /*1720*/  P2R R2, PR, RZ, 0x4 ;  /* 0x00000004ff027803 */ /* 0x000fc60000000000 */
[----:B------:R-:W-:Y:S01]  /*1730*/  IMAD.MOV.U32 R31, RZ, RZ, R30 ;  /* 0x000000ffff1f7224 */ /* 0x000fe200078e001e */
[----:B0-----:R-:W-:Y:S06]  /*1740*/  @!P2 BRA `(.L_x_13) ;  /* 0x000000040068a947 */ /* 0x001fec0003800000 */
[----:B------:R-:W-:-:S13]  /*1750*/  FSETP.NEU.AND P0, PT, |R28|, +INF , PT ;  /* 0x7f8000001c00780b */ /* 0x000fda0003f0d200 */
[----:B------:R-:W-:Y:S05]  /*1760*/  @!P0 BRA `(.L_x_14) ;  /* 0x0000000400588947 */ /* 0x000fea0003800000 */
[----:B------:R-:W-:Y:S01]  /*1770*/  SHF.L.U32 R0, R28, 0x8, RZ ;  /* 0x000000081c007819 */ /* 0x000fe200000006ff */
[----:B------:R-:W-:Y:S01]  /*1780*/  IMAD.MOV.U32 R31, RZ, RZ, RZ ;  /* 0x000000ffff1f7224 */ /* 0x000fe200078e00ff */
[----:B------:R-:W0:Y:S01]  /*1790*/  LDCU.64 UR8, c[0x4][URZ] ;  /* 0x01000000ff0877ac */ /* 0x000e220008000a00 */
[----:B------:R-:W-:Y:S01]  /*17a0*/  IMAD.MOV.U32 R32, RZ, RZ, RZ ;  /* 0x000000ffff207224 */ /* 0x000fe200078e00ff */
[----:B------:R-:W-:Y:S01]  /*17b0*/  LOP3.LUT R0, R0, 0x80000000, RZ, 0xfc, !PT ;  /* 0x8000000000007812 */ /* 0x000fe200078efcff */
[----:B------:R-:W-:Y:S01]  /*17c0*/  UMOV UR5, URZ ;  /* 0x000000ff00057c82 */ /* 0x000fe20008000000 */
[----:B------:R-:W-:-:S05]  /*17d0*/  UMOV UR4, URZ ;  /* 0x000000ff00047c82 */ /* 0x000fca0008000000 */
.L_x_15:
        /* <DEDUP_REMOVED lines=18> */
[----:B------:R-:W-:Y:S01]  /*1900*/  @P3 MOV R6, R2 ;  /* 0x0000000200063202 */ /* 0x000fe20000000f00 */
[--C-:B------:R-:W-:Y:S02]  /*1910*/  @P4 IMAD.MOV.U32 R5, RZ, RZ, R2.reuse ;  /* 0x000000ffff054224 */ /* 0x100fe400078e0002 */
[----:B------:R-:W-:Y:S02]  /*1920*/  @P5 IMAD.MOV.U32 R4, RZ, RZ, R2 ;  /* 0x000000ffff045224 */ /* 0x000fe400078e0002 */
[----:B------:R-:W-:-:S06]  /*1930*/  VIADD R32, R32, 0x4 ;  /* 0x0000000420207836 */ /* 0x000fcc0000000000 */
[----:B------:R-:W-:Y:S01]  /*1940*/  @P2 IMAD.MOV.U32 R7, RZ, RZ, R2 ;  /* 0x000000ffff072224 */ /* 0x000fe200078e0002 */
[----:B------:R-:W-:Y:S06]  /*1950*/  BRA.U UP0, `(.L_x_15) ;  /* 0xfffffffd00a07547 */ /* 0x000fec000b83ffff */
[----:B------:R-:W-:Y:S01]  /*1960*/  SHF.R.U32.HI R2, RZ, 0x17, R28 ;  /* 0x00000017ff027819 */ /* 0x000fe2000001161c */
[----:B------:R-:W-:Y:S03]  /*1970*/  BSSY.RECONVERGENT B1, `(.L_x_16) ;  /* 0x0000026000017945 */ /* 0x000fe60003800200 */
[C---:B------:R-:W-:Y:S02]  /*1980*/  IADD3 R0, PT, PT, R2.reuse, -0x80, RZ ;  /* 0xffffff8002007810 */ /* 0x040fe40007ffe0ff */
[----:B------:R-:W-:Y:S02]  /*1990*/  LOP3.LUT P6, R25, R2, 0x1f, RZ, 0xc0, !PT ;  /* 0x0000001f02197812 */ /* 0x000fe400078cc0ff */
[----:B------:R-:W-:-:S05]  /*19a0*/  SHF.R.U32.HI R0, RZ, 0x5, R0 ;  /* 0x00000005ff007819 */ /* 0x000fca0000011600 */
[----:B------:R-:W-:-:S05]  /*19b0*/  IMAD.U32 R26, R0, -0x4, RZ ;  /* 0xfffffffc001a7824 */ /* 0x000fca00078e00ff */
        /* <DEDUP_REMOVED lines=8> */
[----:B------:R-:W-:Y:S01]  /*1a40*/  @P4 IMAD.MOV.U32 R24, RZ, RZ, R21 ;  /* 0x000000ffff184224 */ /* 0x000fe200078e0015 */
[----:B------:R-:W-:Y:S01]  /*1a50*/  @P4 MOV R0, R20 ;  /* 0x0000001400004202 */ /* 0x000fe20000000f00 */
[----:B------:R-:W-:Y:S01]  /*1a60*/  @P0 IMAD.MOV.U32 R24, RZ, RZ, R20 ;  /* 0x000000ffff180224 */ /* 0x000fe200078e0014 */
[----:B------:R-:W-:Y:S01]  /*1a70*/  ISETP.EQ.AND P4, PT, R26, RZ, PT ;  /* 0x000000ff1a00720c */ /* 0x000fe20003f82270 */
[--C-:B------:R-:W-:Y:S01]  /*1a80*/  @P0 IMAD.MOV.U32 R0, RZ, RZ, R7.reuse ;  /* 0x000000ffff000224 */ /* 0x100fe200078e0007 */
[----:B------:R-:W-:Y:S01]  /*1a90*/  @P1 MOV R0, R6 ;  /* 0x0000000600001202 */ /* 0x000fe20000000f00 */
[----:B------:R-:W-:Y:S02]  /*1aa0*/  @P1 IMAD.MOV.U32 R24, RZ, RZ, R7 ;  /* 0x000000ffff181224 */ /* 0x000fe400078e0007 */
[----:B------:R-:W-:-:S02]  /*1ab0*/  @P2 IMAD.MOV.U32 R24, RZ, RZ, R6 ;  /* 0x000000ffff182224 */ /* 0x000fc400078e0006 */
[--C-:B------:R-:W-:Y:S02]  /*1ac0*/  @P2 IMAD.MOV.U32 R0, RZ, RZ, R5.reuse ;  /* 0x000000ffff002224 */ /* 0x100fe400078e0005 */
[----:B------:R-:W-:Y:S01]  /*1ad0*/  @P3 IMAD.MOV.U32 R24, RZ, RZ, R5 ;  /* 0x000000ffff183224 */ /* 0x000fe200078e0005 */
[----:B------:R-:W-:-:S03]  /*1ae0*/  @P3 MOV R0, R4 ;  /* 0x0000000400003202 */ /* 0x000fc60000000f00 */
[----:B------:R-:W-:Y:S02]  /*1af0*/  @P4 IMAD.MOV.U32 R24, RZ, RZ, R4 ;  /* 0x000000ffff184224 */ /* 0x000fe400078e0004 */
[--C-:B------:R-:W-:Y:S02]  /*1b00*/  @P4 IMAD.MOV.U32 R0, RZ, RZ, R31.reuse ;  /* 0x000000ffff004224 */ /* 0x100fe400078e001f */
[----:B------:R-:W-:Y:S01]  /*1b10*/  @P5 IMAD.MOV.U32 R24, RZ, RZ, R31 ;  /* 0x000000ffff185224 */ /* 0x000fe200078e001f */
[----:B------:R-:W-:Y:S06]  /*1b20*/  @!P6 BRA `(.L_x_17) ;  /* 0x000000000028e947 */ /* 0x000fec0003800000 */
        /* <DEDUP_REMOVED lines=10> */
.L_x_17:
[----:B------:R-:W-:Y:S05]  /*1bd0*/  BSYNC.RECONVERGENT B1 ;  /* 0x0000000000017941 */ /* 0x000fea0003800200 */
.L_x_16:
        /* <DEDUP_REMOVED lines=15> */
.L_x_14:
[----:B------:R-:W-:Y:S01]  /*1cd0*/  FMUL R31, RZ, R28 ;  /* 0x0000001cff1f7220 */ /* 0x000fe20000400000 */
[----:B------:R-:W-:-:S07]  /*1ce0*/  MOV R0, RZ ;  /* 0x000000ff00007202 */ /* 0x000fce0000000f00 */
.L_x_13:
[----:B------:R-:W-:Y:S05]  /*1cf0*/  BSYNC.RECONVERGENT B0 ;  /* 0x0000000000007941 */ /* 0x000fea0003800200 */
.L_x_12:
[C---:B------:R-:W-:Y:S01]  /*1d00*/  LOP3.LUT R2, R0.reuse, 0x1, RZ, 0xc0, !PT ;  /* 0x0000000100027812 */ /* 0x040fe200078ec0ff */
[----:B------:R-:W-:Y:S01]  /*1d10*/  FMUL R25, R31, R31 ;  /* 0x0000001f1f197220 */ /* 0x000fe20000400000 */
[----:B------:R-:W-:Y:S01]  /*1d20*/  VIADD R27, R0, 0x1 ;  /* 0x00000001001b7836 */ /* 0x000fe20000000000 */
[----:B------:R-:W-:Y:S01]  /*1d30*/  FSETP.GE.AND P2, PT, |R28|, 105615, PT ;  /* 0x47ce47801c00780b */ /* 0x000fe20003f46200 */
[----:B------:R-:W-:Y:S01]  /*1d40*/  IMAD.MOV.U32 R0, RZ, RZ, 0x3e2aaaa8 ;  /* 0x3e2aaaa8ff007424 */ /* 0x000fe200078e00ff */
[----:B------:R-:W-:Y:S01]  /*1d50*/  ISETP.NE.U32.AND P0, PT, R2, 0x1, PT ;  /* 0x000000010200780c */ /* 0x000fe20003f05070 */
[----:B------:R-:W-:Y:S01]  /*1d60*/  FFMA R24, R25, R3, -0.0013887860113754868507 ;  /* 0xbab607ed19187423 */ /* 0x000fe20000000003 */
[----:B------:R-:W-:Y:S01]  /*1d70*/  IMAD.MOV.U32 R2, RZ, RZ, 0x3c0885e4 ;  /* 0x3c0885e4ff027424 */ /* 0x000fe200078e00ff */
[----:B------:R-:W-:Y:S01]  /*1d80*/  LOP3.LUT P1, RZ, R27, 0x2, RZ, 0xc0, !PT ;  /* 0x000000021bff7812 */ /* 0x000fe2000782c0ff */
[----:B------:R-:W-:Y:S01]  /*1d90*/  BSSY.RECONVERGENT B0, `(.L_x_18) ;  /* 0x0000065000007945 */ /* 0x000fe20003800200 */
[----:B------:R-:W-:-:S02]  /*1da0*/  FSEL R27, -R0, -0.4999999701976776123, !P0 ;  /* 0xbeffffff001b7808 */ /* 0x000fc40004000100 */
[----:B------:R-:W-:Y:S02]  /*1db0*/  FSEL R26, R24, -0.00019574658654164522886, P0 ;  /* 0xb94d4153181a7808 */ /* 0x000fe40000000000 */
[----:B------:R-:W-:Y:S02]  /*1dc0*/  FSEL R32, R2, 0.041666727513074874878, !P0 ;  /* 0x3d2aaabb02207808 */ /* 0x000fe40004000000 */
[----:B------:R-:W-:-:S03]  /*1dd0*/  FSEL R24, R31, 1, !P0 ;  /* 0x3f8000001f187808 */ /* 0x000fc60004000000 */
[C---:B------:R-:W-:Y:S02]  /*1de0*/  FFMA R26, R25.reuse, R26, R32 ;  /* 0x0000001a191a7223 */ /* 0x040fe40000000020 */
[C---:B------:R-:W-:Y:S02]  /*1df0*/  FFMA R31, R25.reuse, R24, RZ ;  /* 0x00000018191f7223 */ /* 0x040fe400000000ff */
[----:B------:R-:W-:-:S04]  /*1e00*/  FFMA R26, R25, R26, R27 ;  /* 0x0000001a191a7223 */ /* 0x000fc8000000001b */
[----:B------:R-:W-:-:S04]  /*1e10*/  FFMA R31, R31, R26, R24 ;  /* 0x0000001a1f1f7223 */ /* 0x000fc80000000018 */
[----:B------:R-:W-:Y:S01]  /*1e20*/  @P1 FADD R31, RZ, -R31 ;  /* 0x8000001fff1f1221 */ /* 0x000fe20000000000 */
[----:B------:R-:W-:Y:S06]  /*1e30*/  @!P2 BRA `(.L_x_19) ;  /* 0x000000040068a947 */ /* 0x000fec0003800000 */
        /* <DEDUP_REMOVED lines=9> */
.L_x_21:
[----:B0-----:R-:W-:Y:S01]  /*1ed0*/  IMAD.U32 R24, RZ, RZ, UR8 ;  /* 0x00000008ff187e24 */ /* 0x001fe2000f8e00ff */
[----:B------:R-:W-:-:S05]  /*1ee0*/  MOV R25, UR9 ;  /* 0x0000000900197c02 */ /* 0x000fca0008000f00 */
        /* <DEDUP_REMOVED lines=10> */
[C---:B------:R-:W-:Y:S01]  /*1f90*/  ISETP.EQ.AND P5, PT, R30.reuse, 0x14, PT ;  /* 0x000000141e00780c */ /* 0x040fe20003fa2270 */
[----:B------:R-:W-:Y:S02]  /*1fa0*/  VIADD R30, R30, 0x4 ;  /* 0x000000041e1e7836 */ /* 0x000fe40000000000 */
        /* <DEDUP_REMOVED lines=22> */
[--C-:B------:R-:W-:Y:S01]  /*2110*/  @P3 IMAD.MOV.U32 R28, RZ, RZ, R21.reuse ;  /* 0x000000ffff1c3224 */ /* 0x100fe200078e0015 */
[C---:B------:R-:W-:Y:S01]  /*2120*/  ISETP.EQ.AND P3, PT, R26.reuse, -0x4, PT ;  /* 0xfffffffc1a00780c */ /* 0x040fe20003f62270 */
[----:B------:R-:W-:Y:S01]  /*2130*/  @P4 IMAD.MOV.U32 R24, RZ, RZ, R21 ;  /* 0x000000ffff184224 */ /* 0x000fe200078e0015 */
[----:B------:R-:W-:Y:S01]  /*2140*/  @P4 MOV R28, R20 ;  /* 0x00000014001c4202 */ /* 0x000fe20000000f00 */
[----:B------:R-:W-:Y:S01]  /*2150*/  @P2 IMAD.MOV.U32 R24, RZ, RZ, R20 ;  /* 0x000000ffff182224 */ /* 0x000fe200078e0014 */
[----:B------:R-:W-:Y:S01]  /*2160*/  ISETP.EQ.AND P4, PT, R26, 0x4, PT ;  /* 0x000000041a00780c */ /* 0x000fe20003f82270 */
[--C-:B------:R-:W-:Y:S01]  /*2170*/  @P2 IMAD.MOV.U32 R28, RZ, RZ, R7.reuse ;  /* 0x000000ffff1c2224 */ /* 0x100fe200078e0007 */
[----:B------:R-:W-:Y:S01]  /*2180*/  @P1 MOV R28, R6 ;  /* 0x00000006001c1202 */ /* 0x000fe20000000f00 */
[----:B------:R-:W-:Y:S02]  /*2190*/  @P1 IMAD.MOV.U32 R24, RZ, RZ, R7 ;  /* 0x000000ffff181224 */ /* 0x000fe400078e0007 */
[----:B------:R-:W-:-:S02]  /*21a0*/  @P0 IMAD.MOV.U32 R24, RZ, RZ, R6 ;  /* 0x000000ffff180224 */ /* 0x000fc400078e0006 */
[--C-:B------:R-:W-:Y:S02]  /*21b0*/  @P0 IMAD.MOV.U32 R28, RZ, RZ, R5.reuse ;  /* 0x000000ffff1c0224 */ /* 0x100fe400078e0005 */
[----:B------:R-:W-:Y:S01]  /*21c0*/  @P3 IMAD.MOV.U32 R24, RZ, RZ, R5 ;  /* 0x000000ffff183224 */ /* 0x000fe200078e0005 */
[----:B------:R-:W-:Y:S01]  /*21d0*/  @P3 MOV R28, R4 ;  /* 0x00000004001c3202 */ /* 0x000fe20000000f00 */
[----:B------:R-:W-:Y:S02]  /*21e0*/  @P5 IMAD.MOV.U32 R24, RZ, RZ, R4 ;  /* 0x000000ffff185224 */ /* 0x000fe400078e0004 */
[--C-:B------:R-:W-:Y:S02]  /*21f0*/  @P5 IMAD.MOV.U32 R28, RZ, RZ, R29.reuse ;  /* 0x000000ffff1c5224 */ /* 0x100fe400078e001d */
[----:B------:R-:W-:Y:S01]  /*2200*/  @P4 IMAD.MOV.U32 R24, RZ, RZ, R29 ;  /* 0x000000ffff184224 */ /* 0x000fe200078e001d */
[----:B------:R-:W-:Y:S06]  /*2210*/  @!P6 BRA `(.L_x_23) ;  /* 0x000000000028e947 */ /* 0x000fec0003800000 */
[----:B------:R-:W-:Y:S01]  /*2220*/  @P2 MOV R25, R21 ;  /* 0x0000001500192202 */ /* 0x000fe20000000f00 */
[----:B------:R-:W-:Y:S01]  /*2230*/  @P1 IMAD.MOV.U32 R25, RZ, RZ, R20 ;  /* 0x000000ffff191224 */ /* 0x000fe200078e0014 */
[----:B------:R-:W-:Y:S01]  /*2240*/  SHF.L.W.U32.HI R28, R24, R27, R28 ;  /* 0x0000001b181c7219 */ /* 0x000fe20000010e1c */
[----:B------:R-:W-:Y:S01]  /*2250*/  @P0 IMAD.MOV.U32 R25, RZ, RZ, R7 ;  /* 0x000000ffff190224 */ /* 0x000fe200078e0007 */
[----:B------:R-:W-:Y:S01]  /*2260*/  ISETP.EQ.AND P0, PT, R26, 0x8, PT ;  /* 0x000000081a00780c */ /* 0x000fe20003f02270 */
[----:B------:R-:W-:Y:S01]  /*2270*/  @P3 IMAD.MOV.U32 R25, RZ, RZ, R6 ;  /* 0x000000ffff193224 */ /* 0x000fe200078e0006 */
[----:B------:R-:W-:Y:S01]  /*2280*/  @P5 MOV R25, R5 ;  /* 0x0000000500195202 */ /* 0x000fe20000000f00 */
[----:B------:R-:W-:-:S10]  /*2290*/  @P4 IMAD.MOV.U32 R25, RZ, RZ, R4 ;  /* 0x000000ffff194224 */ /* 0x000fd400078e0004 */
[----:B------:R-:W-:-:S05]  /*22a0*/  @P0 IMAD.MOV.U32 R25, RZ, RZ, R29 ;  /* 0x000000ffff190224 */ /* 0x000fca00078e001d */
[----:B------:R-:W-:-:S07]  /*22b0*/  SHF.L.W.U32.HI R24, R25, R27, R24 ;  /* 0x0000001b19187219 */ /* 0x000fce0000010e18 */
.L_x_23:
[----:B------:R-:W-:Y:S05]  /*22c0*/  BSYNC.RECONVERGENT B1 ;  /* 0x0000000000017941 */ /* 0x000fea0003800200 */
.L_x_22:
[C---:B------:R-:W-:Y:S01]  /*22d0*/  SHF.L.W.U32.HI R29, R24.reuse, 0x2, R28 ;  /* 0x00000002181d7819 */ /* 0x040fe20000010e1c */
[----:B------:R-:W-:Y:S01]  /*22e0*/  IMAD.SHL.U32 R24, R24, 0x4, RZ ;  /* 0x0000000418187824 */ /* 0x000fe200078e00ff */
[----:B------:R-:W-:Y:S01]  /*22f0*/  UMOV UR4, 0x54442d19 ;  /* 0x54442d1900047882 */ /* 0x000fe20000000000 */
        /* <DEDUP_REMOVED lines=12> */
.L_x_20:
[----:B------:R-:W-:Y:S01]  /*23c0*/  FMUL R30, RZ, R28 ;  /* 0x0000001cff1e7220 */ /* 0x000fe20000400000 */
[----:B------:R-:W-:-:S07]  /*23d0*/  MOV R29, RZ ;  /* 0x000000ff001d7202 */ /* 0x000fce0000000f00 */
.L_x_19:
[----:B------:R-:W-:Y:S05]  /*23e0*/  BSYNC.RECONVERGENT B0 ;  /* 0x0000000000007941 */ /* 0x000fea0003800200 */
.L_x_18:
[----:B------:R-:W-:Y:S01]  /*23f0*/  LOP3.LUT R26, R29, 0x1, RZ, 0xc0, !PT ;  /* 0x000000011d1a7812 */ /* 0x000fe200078ec0ff */
[----:B------:R-:W-:Y:S01]  /*2400*/  FMUL R25, R30, R30 ;  /* 0x0000001e1e197220 */ /* 0x000fe20000400000 */
[----:B------:R-:W-:Y:S01]  /*2410*/  IMAD R27, R23, 0x3, RZ ;  /* 0x00000003171b7824 */ /* 0x000fe200078e02ff */
[----:B------:R-:W-:Y:S01]  /*2420*/  LOP3.LUT P1, RZ, R29, 0x2, RZ, 0xc0, !PT ;  /* 0x000000021dff7812 */ /* 0x000fe2000782c0ff */
[----:B------:R-:W-:Y:S01]  /*2430*/  IMAD.MOV.U32 R28, RZ, RZ, 0x3effffff ;  /* 0x3effffffff1c7424 */ /* 0x000fe200078e00ff */
[----:B------:R-:W-:Y:S01]  /*2440*/  ISETP.NE.U32.AND P0, PT, R26, 0x1, PT ;  /* 0x000000011a00780c */ /* 0x000fe20003f05070 */
[----:B------:R-:W-:Y:S01]  /*2450*/  FFMA R24, R25, R3, -0.0013887860113754868507 ;  /* 0xbab607ed19187423 */ /* 0x000fe20000000003 */
[----:B------:R-:W-:Y:S01]  /*2460*/  IMAD.MOV.U32 R26, RZ, RZ, 0x3d2aaabb ;  /* 0x3d2aaabbff1a7424 */ /* 0x000fe200078e00ff */
[----:B------:R-:W-:Y:S01]  /*2470*/  BSSY.RECONVERGENT B0, `(.L_x_24) ;  /* 0x0000077000007945 */ /* 0x000fe20003800200 */
[----:B------:R-:W-:Y:S02]  /*2480*/  FSEL R28, -R28, -0.16666662693023681641, !P0 ;  /* 0xbe2aaaa81c1c7808 */ /* 0x000fe40004000100 */
[----:B------:R-:W-:-:S02]  /*2490*/  FSEL R24, R24, -0.00019574658654164522886, !P0 ;  /* 0xb94d415318187808 */ /* 0x000fc40004000000 */
[----:B------:R-:W-:Y:S02]  /*24a0*/  FSEL R26, R26, 0.0083327032625675201416, !P0 ;  /* 0x3c0885e41a1a7808 */ /* 0x000fe40004000000 */
[----:B------:R-:W-:-:S03]  /*24b0*/  FSEL R30, R30, 1, P0 ;  /* 0x3f8000001e1e7808 */ /* 0x000fc60000000000 */
[----:B------:R-:W-:Y:S01]  /*24c0*/  FFMA R26, R25, R24, R26 ;  /* 0x00000018191a7223 */ /* 0x000fe2000000001a */
[----:B------:R-:W-:-:S03]  /*24d0*/  I2FP.F32.U32 R24, R27 ;  /* 0x0000001b00187245 */ /* 0x000fc60000201000 */
[C---:B------:R-:W-:Y:S01]  /*24e0*/  FFMA R26, R25.reuse, R26, R28 ;  /* 0x0000001a191a7223 */ /* 0x040fe2000000001c */
[----:B------:R-:W-:Y:S01]  /*24f0*/  FFMA R25, R25, R30, RZ ;  /* 0x0000001e19197223 */ /* 0x000fe200000000ff */
[----:B------:R-:W-:-:S03]  /*2500*/  FMUL R24, R24, 0.098174773156642913818 ;  /* 0x3dc90fdb18187820 */ /* 0x000fc60000400000 */
[----:B------:R-:W-:Y:S01]  /*2510*/  FFMA R25, R25, R26, R30 ;  /* 0x0000001a19197223 */ /* 0x000fe2000000001e */
[C---:B------:R-:W-:Y:S01]  /*2520*/  FMUL R29, R24.reuse, 0.63661974668502807617 ;  /* 0x3f22f983181d7820 */ /* 0x040fe20000400000 */
[----:B------:R-:W-:Y:S02]  /*2530*/  FSETP.GE.AND P2, PT, |R24|, 105615, PT ;  /* 0x47ce47801800780b */ /* 0x000fe40003f46200 */
[----:B------:R-:W-:-:S03]  /*2540*/  @P1 FADD R25, RZ, -R25 ;  /* 0x80000019ff191221 */ /* 0x000fc60000000000 */
[----:B------:R-:W0:Y:S01]  /*2550*/  F2I.NTZ R29, R29 ;  /* 0x0000001d001d7305 */ /* 0x000e220000203100 */
[-C--:B------:R-:W-:Y:S01]  /*2560*/  FMUL R27, R13, R25.reuse ;  /* 0x000000190d1b7220 */ /* 0x080fe20000400000 */
[----:B------:R-:W-:-:S03]  /*2570*/  FMUL R26, R12, R25 ;  /* 0x000000190c1a7220 */ /* 0x000fc60000400000 */
[-C--:B------:R-:W-:Y:S01]  /*2580*/  FFMA R12, R12, R31.reuse, R27 ;  /* 0x0000001f0c0c7223 */ /* 0x080fe2000000001b */
[----:B------:R-:W-:-:S05]  /*2590*/  FFMA R13, R13, R31, -R26 ;  /* 0x0000001f0d0d7223 */ /* 0x000fca000000081a */
[----:B------:R1:W-:Y:S01]  /*25a0*/  STS.64 [R22+0x10], R12 ;  /* 0x0000100c16007388 */ /* 0x0003e20000000a00 */
[----:B0-----:R-:W-:-:S05]  /*25b0*/  I2FP.F32.S32 R25, R29 ;  /* 0x0000001d00197245 */ /* 0x001fca0000201400 */
[----:B------:R-:W-:Y:S01]  /*25c0*/  FFMA R26, R25, -1.5707962512969970703, R24 ;  /* 0xbfc90fda191a7823 */ /* 0x000fe20000000018 */
[----:B-1----:R-:W-:-:S03]  /*25d0*/  P2R R12, PR, RZ, 0x4 ;  /* 0x00000004ff0c7803 */ /* 0x002fc60000000000 */
[----:B------:R-:W-:-:S04]  /*25e0*/  FFMA R26, R25, -7.5497894158615963534e-08, R26 ;  /* 0xb3a22168191a7823 */ /* 0x000fc8000000001a */
[----:B------:R-:W-:Y:S01]  /*25f0*/  FFMA R28, R25, -5.3903029534742383927e-15, R26 ;  /* 0xa7c234c5191c7823 */ /* 0x000fe2000000001a */
[----:B------:R-:W-:-:S04]  /*2600*/  IMAD.MOV.U32 R25, RZ, RZ, R29 ;  /* 0x000000ffff197224 */ /* 0x000fc800078e001d */
[----:B------:R-:W-:Y:S01]  /*2610*/  MOV R30, R28 ;  /* 0x0000001c001e7202 */ /* 0x000fe20000000f00 */
[----:B------:R-:W-:Y:S06]  /*2620*/  @!P2 BRA `(.L_x_25) ;  /* 0x00000004006ca947 */ /* 0x000fec0003800000 */
        /* <DEDUP_REMOVED lines=9> */
.L_x_27:
        /* <DEDUP_REMOVED lines=18> */
[----:B------:R-:W-:Y:S01]  /*27e0*/  IADD3 R31, PT, PT, R31, 0x4, RZ ;  /* 0x000000041f1f7810 */ /* 0x000fe20007ffe0ff */
[--C-:B------:R-:W-:Y:S02]  /*27f0*/  @P3 IMAD.MOV.U32 R6, RZ, RZ, R26.reuse ;  /* 0x000000ffff063224 */ /* 0x100fe400078e001a */
[--C-:B------:R-:W-:Y:S02]  /*2800*/  @P4 IMAD.MOV.U32 R5, RZ, RZ, R26.reuse ;  /* 0x000000ffff054224 */ /* 0x100fe400078e001a */
[----:B------:R-:W-:-:S06]  /*2810*/  @P5 IMAD.MOV.U32 R4, RZ, RZ, R26 ;  /* 0x000000ffff045224 */ /* 0x000fcc00078e001a */
[----:B------:R-:W-:Y:S01]  /*2820*/  @P2 MOV R7, R26 ;  /* 0x0000001a00072202 */ /* 0x000fe20000000f00 */
[----:B------:R-:W-:Y:S06]  /*2830*/  BRA.U UP0, `(.L_x_27) ;  /* 0xfffffffd00a07547 */ /* 0x000fec000b83ffff */
[----:B------:R-:W-:Y:S01]  /*2840*/  SHF.R.U32.HI R12, RZ, 0x17, R24 ;  /* 0x00000017ff0c7819 */ /* 0x000fe20000011618 */
[----:B------:R-:W-:Y:S04]  /*2850*/  BSSY.RECONVERGENT B1, `(.L_x_28) ;  /* 0x0000027000017945 */ /* 0x000fe80003800200 */
        /* <DEDUP_REMOVED lines=9> */
[----:B------:R-:W-:Y:S01]  /*28f0*/  @P3 IMAD.MOV.U32 R30, RZ, RZ, R21 ;  /* 0x000000ffff1e3224 */ /* 0x000fe200078e0015 */
[C---:B------:R-:W-:Y:S01]  /*2900*/  ISETP.EQ.AND P3, PT, R27.reuse, -0x4, PT ;  /* 0xfffffffc1b00780c */ /* 0x040fe20003f62270 */
[--C-:B------:R-:W-:Y:S01]  /*2910*/  @P4 IMAD.MOV.U32 R30, RZ, RZ, R20.reuse ;  /* 0x000000ffff1e4224 */ /* 0x100fe200078e0014 */
[----:B------:R-:W-:Y:S01]  /*2920*/  @P4 MOV R13, R21 ;  /* 0x00000015000d4202 */ /* 0x000fe20000000f00 */
[----:B------:R-:W-:Y:S01]  /*2930*/  @P0 IMAD.MOV.U32 R13, RZ, RZ, R20 ;  /* 0x000000ffff0d0224 */ /* 0x000fe200078e0014 */
[----:B------:R-:W-:Y:S01]  /*2940*/  ISETP.EQ.AND P4, PT, R27, RZ, PT ;  /* 0x000000ff1b00720c */ /* 0x000fe20003f82270 */
[----:B------:R-:W-:Y:S01]  /*2950*/  @P0 IMAD.MOV.U32 R30, RZ, RZ, R7 ;  /* 0x000000ffff1e0224 */ /* 0x000fe200078e0007 */
[----:B------:R-:W-:Y:S01]  /*2960*/  @P1 MOV R13, R7 ;  /* 0x00000007000d1202 */ /* 0x000fe20000000f00 */
[--C-:B------:R-:W-:Y:S02]  /*2970*/  @P2 IMAD.MOV.U32 R13, RZ, RZ, R6.reuse ;  /* 0x000000ffff0d2224 */ /* 0x100fe400078e0006 */
[----:B------:R-:W-:-:S02]  /*2980*/  @P1 IMAD.MOV.U32 R30, RZ, RZ, R6 ;  /* 0x000000ffff1e1224 */ /* 0x000fc400078e0006 */
[----:B------:R-:W-:Y:S02]  /*2990*/  @P2 IMAD.MOV.U32 R30, RZ, RZ, R5 ;  /* 0x000000ffff1e2224 */ /* 0x000fe400078e0005 */
[----:B------:R-:W-:Y:S01]  /*29a0*/  @P3 MOV R13, R5 ;  /* 0x00000005000d3202 */ /* 0x000fe20000000f00 */
[----:B------:R-:W-:-:S03]  /*29b0*/  @P3 IMAD.MOV.U32 R30, RZ, RZ, R4 ;  /* 0x000000ffff1e3224 */ /* 0x000fc600078e0004 */
[----:B------:R-:W-:Y:S01]  /*29c0*/  @P4 IMAD.MOV.U32 R13, RZ, RZ, R4 ;  /* 0x000000ffff0d4224 */ /* 0x000fe200078e0004 */
[----:B------:R-:W-:Y:S01]  /*29d0*/  @P5 MOV R13, R29 ;  /* 0x0000001d000d5202 */ /* 0x000fe20000000f00 */
[----:B------:R-:W-:-:S04]  /*29e0*/  @P4 IMAD.MOV.U32 R30, RZ, RZ, R29 ;  /* 0x000000ffff1e4224 */ /* 0x000fc800078e001d */
[----:B------:R-:W-:Y:S01]  /*29f0*/  IMAD.MOV.U32 R26, RZ, RZ, R13 ;  /* 0x000000ffff1a7224 */ /* 0x000fe200078e000d */
[----:B------:R-:W-:-:S13]  /*2a00*/  LOP3.LUT P6, R13, R12, 0x1f, RZ, 0xc0, !PT ;  /* 0x0000001f0c0d7812 */ /* 0x000fda00078cc0ff */
[----:B------:R-:W-:Y:S05]  /*2a10*/  @!P6 BRA `(.L_x_29) ;  /* 0x000000000028e947 */ /* 0x000fea0003800000 */
[----:B------:R-:W-:Y:S01]  /*2a20*/  @P0 IMAD.MOV.U32 R12, RZ, RZ, R21 ;  /* 0x000000ffff0c0224 */ /* 0x000fe200078e0015 */
[----:B------:R-:W-:Y:S01]  /*2a30*/  ISETP.EQ.AND P0, PT, R27, 0x8, PT ;  /* 0x000000081b00780c */ /* 0x000fe20003f02270 */
[----:B------:R-:W-:Y:S01]  /*2a40*/  @P1 IMAD.MOV.U32 R12, RZ, RZ, R20 ;  /* 0x000000ffff0c1224 */ /* 0x000fe200078e0014 */
[----:B------:R-:W-:Y:S01]  /*2a50*/  @P2 MOV R12, R7 ;  /* 0x00000007000c2202 */ /* 0x000fe20000000f00 */
[----:B------:R-:W-:Y:S01]  /*2a60*/  @P3 IMAD.MOV.U32 R12, RZ, RZ, R6 ;  /* 0x000000ffff0c3224 */ /* 0x000fe200078e0006 */
[----:B------:R-:W-:Y:S01]  /*2a70*/  SHF.L.W.U32.HI R30, R26, R13, R30 ;  /* 0x0000000d1a1e7219 */ /* 0x000fe20000010e1e */
[----:B------:R-:W-:Y:S02]  /*2a80*/  @P4 IMAD.MOV.U32 R12, RZ, RZ, R5 ;  /* 0x000000ffff0c4224 */ /* 0x000fe400078e0005 */
[----:B------:R-:W-:-:S06]  /*2a90*/  @P5 IMAD.MOV.U32 R12, RZ, RZ, R4 ;  /* 0x000000ffff0c5224 */ /* 0x000fcc00078e0004 */
[----:B------:R-:W-:-:S04]  /*2aa0*/  @P0 MOV R12, R29 ;  /* 0x0000001d000c0202 */ /* 0x000fc80000000f00 */
[----:B------:R-:W-:-:S07]  /*2ab0*/  SHF.L.W.U32.HI R26, R12, R13, R26 ;  /* 0x0000000d0c1a7219 */ /* 0x000fce0000010e1a */
.L_x_29:
[----:B------:R-:W-:Y:S05]  /*2ac0*/  BSYNC.RECONVERGENT B1 ;  /* 0x0000000000017941 */ /* 0x000fea0003800200 */
.L_x_28:
        /* <DEDUP_REMOVED lines=15> */
.L_x_26:
[----:B------:R-:W-:Y:S01]  /*2bc0*/  FMUL R30, RZ, R24 ;  /* 0x00000018ff1e7220 */ /* 0x000fe20000400000 */
[----:B------:R-:W-:-:S07]  /*2bd0*/  IMAD.MOV.U32 R29, RZ, RZ, RZ ;  /* 0x000000ffff1d7224 */ /* 0x000fce00078e00ff */
.L_x_25:
[----:B------:R-:W-:Y:S05]  /*2be0*/  BSYNC.RECONVERGENT B0 ;  /* 0x0000000000007941 */ /* 0x000fea0003800200 */
.L_x_24:
[----:B------:R-:W-:Y:S01]  /*2bf0*/  FMUL R13, R30, R30 ;  /* 0x0000001e1e0d7220 */ /* 0x000fe20000400000 */
[C---:B------:R-:W-:Y:S01]  /*2c00*/  LOP3.LUT R26, R29.reuse, 0x1, RZ, 0xc0, !PT ;  /* 0x000000011d1a7812 */ /* 0x040fe200078ec0ff */
[----:B------:R-:W-:Y:S01]  /*2c10*/  VIADD R27, R29, 0x1 ;  /* 0x000000011d1b7836 */ /* 0x000fe20000000000 */
[----:B------:R-:W-:Y:S01]  /*2c20*/  FSETP.GE.AND P2, PT, |R24|, 105615, PT ;  /* 0x47ce47801800780b */ /* 0x000fe20003f46200 */
[----:B------:R-:W-:Y:S01]  /*2c30*/  FFMA R12, R13, R3, -0.0013887860113754868507 ;  /* 0xbab607ed0d0c7423 */ /* 0x000fe20000000003 */
[----:B------:R-:W-:Y:S01]  /*2c40*/  ISETP.NE.U32.AND P0, PT, R26, 0x1, PT ;  /* 0x000000011a00780c */ /* 0x000fe20003f05070 */
[----:B------:R-:W-:Y:S01]  /*2c50*/  BSSY.RECONVERGENT B0, `(.L_x_30) ;  /* 0x0000066000007945 */ /* 0x000fe20003800200 */
[----:B------:R-:W-:Y:S02]  /*2c60*/  LOP3.LUT P1, RZ, R27, 0x2, RZ, 0xc0, !PT ;  /* 0x000000021bff7812 */ /* 0x000fe4000782c0ff */
[----:B------:R-:W-:Y:S02]  /*2c70*/  FSEL R26, R12, -0.00019574658654164522886, P0 ;  /* 0xb94d41530c1a7808 */ /* 0x000fe40000000000 */
[----:B------:R-:W-:-:S02]  /*2c80*/  FSEL R32, R2, 0.041666727513074874878, !P0 ;  /* 0x3d2aaabb02207808 */ /* 0x000fc40004000000 */
[----:B------:R-:W-:Y:S02]  /*2c90*/  FSEL R12, R30, 1, !P0 ;  /* 0x3f8000001e0c7808 */ /* 0x000fe40004000000 */
[----:B------:R-:W-:Y:S01]  /*2ca0*/  FSEL R27, -R0, -0.4999999701976776123, !P0 ;  /* 0xbeffffff001b7808 */ /* 0x000fe20004000100 */
        /* <DEDUP_REMOVED lines=15> */
.L_x_33:
        /* <DEDUP_REMOVED lines=63> */
.L_x_35:
[----:B------:R-:W-:Y:S05]  /*3190*/  BSYNC.RECONVERGENT B1 ;  /* 0x0000000000017941 */ /* 0x000fea0003800200 */
.L_x_34:
        /* <DEDUP_REMOVED lines=15> */
.L_x_32:
[----:B------:R-:W-:Y:S01]  /*3290*/  FMUL R28, RZ, R24 ;  /* 0x00000018ff1c7220 */ /* 0x000fe20000400000 */
[----:B------:R-:W-:-:S07]  /*32a0*/  MOV R25, RZ ;  /* 0x000000ff00197202 */ /* 0x000fce0000000f00 */
.L_x_31:
[----:B------:R-:W-:Y:S05]  /*32b0*/  BSYNC.RECONVERGENT B0 ;  /* 0x0000000000007941 */ /* 0x000fea0003800200 */
.L_x_30:
[----:B------:R-:W-:Y:S01]  /*32c0*/  LOP3.LUT R12, R25, 0x1, RZ, 0xc0, !PT ;  /* 0x00000001190c7812 */ /* 0x000fe200078ec0ff */
[----:B------:R-:W-:Y:S01]  /*32d0*/  FMUL R27, R28, R28 ;  /* 0x0000001c1c1b7220 */ /* 0x000fe20000400000 */
[----:B------:R-:W-:Y:S01]  /*32e0*/  IMAD.SHL.U32 R31, R23, 0x4, RZ ;  /* 0x00000004171f7824 */ /* 0x000fe200078e00ff */
[----:B------:R-:W-:Y:S01]  /*32f0*/  LOP3.LUT P1, RZ, R25, 0x2, RZ, 0xc0, !PT ;  /* 0x0000000219ff7812 */ /* 0x000fe2000782c0ff */
[----:B------:R-:W-:Y:S01]  /*3300*/  BSSY.RECONVERGENT B0, `(.L_x_36) ;  /* 0x000007b000007945 */ /* 0x000fe20003800200 */
[----:B------:R-:W-:Y:S01]  /*3310*/  ISETP.NE.U32.AND P0, PT, R12, 0x1, PT ;  /* 0x000000010c00780c */ /* 0x000fe20003f05070 */
[----:B------:R-:W-:Y:S01]  /*3320*/  FFMA R13, R27, R3, -0.0013887860113754868507 ;  /* 0xbab607ed1b0d7423 */ /* 0x000fe20000000003 */
[----:B------:R-:W-:-:S04]  /*3330*/  IMAD.MOV.U32 R12, RZ, RZ, 0x3d2aaabb ;  /* 0x3d2aaabbff0c7424 */ /* 0x000fc800078e00ff */
[----:B------:R-:W-:Y:S01]  /*3340*/  FSEL R24, R13, -0.00019574658654164522886, !P0 ;  /* 0xb94d41530d187808 */ /* 0x000fe20004000000 */
[----:B------:R-:W-:Y:S01]  /*3350*/  IMAD.MOV.U32 R13, RZ, RZ, 0x3effffff ;  /* 0x3effffffff0d7424 */ /* 0x000fe200078e00ff */
[----:B------:R-:W-:-:S04]  /*3360*/  FSEL R26, R12, 0.0083327032625675201416, !P0 ;  /* 0x3c0885e40c1a7808 */ /* 0x000fc80004000000 */
[----:B------:R-:W-:Y:S01]  /*3370*/  FSEL R32, -R13, -0.16666662693023681641, !P0 ;  /* 0xbe2aaaa80d207808 */ /* 0x000fe20004000100 */
[C---:B------:R-:W-:Y:S01]  /*3380*/  FFMA R30, R27.reuse, R24, R26 ;  /* 0x000000181b1e7223 */ /* 0x040fe2000000001a */
[----:B------:R-:W-:Y:S02]  /*3390*/  I2FP.F32.U32 R26, R31 ;  /* 0x0000001f001a7245 */ /* 0x000fe40000201000 */
[----:B------:R-:W-:Y:S01]  /*33a0*/  FSEL R24, R28, 1, P0 ;  /* 0x3f8000001c187808 */ /* 0x000fe20000000000 */
[C---:B------:R-:W-:Y:S02]  /*33b0*/  FFMA R30, R27.reuse, R30, R32 ;  /* 0x0000001e1b1e7223 */ /* 0x040fe40000000020 */
[----:B------:R-:W-:Y:S02]  /*33c0*/  FMUL R26, R26, 0.098174773156642913818 ;  /* 0x3dc90fdb1a1a7820 */ /* 0x000fe40000400000 */
[----:B------:R-:W-:Y:S02]  /*33d0*/  FFMA R27, R27, R24, RZ ;  /* 0x000000181b1b7223 */ /* 0x000fe400000000ff */
[C---:B------:R-:W-:Y:S01]  /*33e0*/  FMUL R28, R26.reuse, 0.63661974668502807617 ;  /* 0x3f22f9831a1c7820 */ /* 0x040fe20000400000 */
[----:B------:R-:W-:Y:S01]  /*33f0*/  FSETP.GE.AND P2, PT, |R26|, 105615, PT ;  /* 0x47ce47801a00780b */ /* 0x000fe20003f46200 */
[----:B------:R-:W-:-:S02]  /*3400*/  FFMA R24, R27, R30, R24 ;  /* 0x0000001e1b187223 */ /* 0x000fc40000000018 */
        /* <DEDUP_REMOVED lines=8> */
[----:B------:R-:W-:Y:S01]  /*3490*/  MOV R28, R27 ;  /* 0x0000001b001c7202 */ /* 0x000fe20000000f00 */
[----:B------:R-:W-:-:S04]  /*34a0*/  FFMA R24, R29, -1.5707962512969970703, R26 ;  /* 0xbfc90fda1d187823 */ /* 0x000fc8000000001a */
[----:B------:R-:W-:-:S04]  /*34b0*/  FFMA R24, R29, -7.5497894158615963534e-08, R24 ;  /* 0xb3a221681d187823 */ /* 0x000fc80000000018 */
[----:B------:R-:W-:Y:S01]  /*34c0*/  FFMA R29, R29, -5.3903029534742383927e-15, R24 ;  /* 0xa7c234c51d1d7823 */ /* 0x000fe20000000018 */
[----:B0-----:R-:W-:-:S03]  /*34d0*/  P2R R14, PR, RZ, 0x4 ;  /* 0x00000004ff0e7803 */ /* 0x001fc60000000000 */
[----:B------:R-:W-:Y:S01]  /*34e0*/  IMAD.MOV.U32 R30, RZ, RZ, R29 ;  /* 0x000000ffff1e7224 */ /* 0x000fe200078e001d */
[----:B------:R-:W-:Y:S06]  /*34f0*/  @!P2 BRA `(.L_x_37) ;  /* 0x00000004006ca947 */ /* 0x000fec0003800000 */
[----:B------:R-:W-:-:S13]  /*3500*/  FSETP.NEU.AND P0, PT, |R26|, +INF , PT ;  /* 0x7f8000001a00780b */ /* 0x000fda0003f0d200 */
[----:B------:R-:W-:Y:S05]  /*3510*/  @!P0 BRA `(.L_x_38) ;  /* 0x00000004005c8947 */ /* 0x000fea0003800000 */
[----:B------:R-:W-:Y:S02]  /*3520*/  IMAD.SHL.U32 R14, R26, 0x100, RZ ;  /* 0x000001001a0e7824 */ /* 0x000fe400078e00ff */
[----:B------:R-:W-:Y:S02]  /*3530*/  HFMA2 R31, -RZ, RZ, 0, 0 ;  /* 0x00000000ff1f7431 */ /* 0x000fe400000001ff */
[----:B------:R-:W-:Y:S01]  /*3540*/  IMAD.MOV.U32 R27, RZ, RZ, RZ ;  /* 0x000000ffff1b7224 */ /* 0x000fe200078e00ff */
[----:B------:R-:W0:Y:S01]  /*3550*/  LDCU.64 UR8, c[0x4][URZ] ;  /* 0x01000000ff0877ac */ /* 0x000e220008000a00 */
[----:B------:R-:W-:Y:S01]  /*3560*/  LOP3.LUT R30, R14, 0x80000000, RZ, 0xfc, !PT ;  /* 0x800000000e1e7812 */ /* 0x000fe200078efcff */
[----:B------:R-:W-:Y:S01]  /*3570*/  UMOV UR5, URZ ;  /* 0x000000ff00057c82 */ /* 0x000fe20008000000 */
[----:B------:R-:W-:-:S05]  /*3580*/  UMOV UR4, URZ ;  /* 0x000000ff00047c82 */ /* 0x000fca0008000000 */
.L_x_39:
        /* <DEDUP_REMOVED lines=35> */
[----:B------:R-:W-:Y:S02]  /*37c0*/  @P3 MOV R30, R21 ;  /* 0x00000015001e3202 */ /* 0x000fe40000000f00 */
[----:B------:R-:W-:Y:S01]  /*37d0*/  @P4 IMAD.MOV.U32 R15, RZ, RZ, R21 ;  /* 0x000000ffff0f4224 */ /* 0x000fe200078e0015 */
[C---:B------:R-:W-:Y:S01]  /*37e0*/  ISETP.EQ.AND P3, PT, R25.reuse, -0x4, PT ;  /* 0xfffffffc1900780c */ /* 0x040fe20003f62270 */
[--C-:B------:R-:W-:Y:S01]  /*37f0*/  @P4 IMAD.MOV.U32 R30, RZ, RZ, R20.reuse ;  /* 0x000000ffff1e4224 */ /* 0x100fe200078e0014 */
[----:B------:R-:W-:Y:S01]  /*3800*/  ISETP.EQ.AND P4, PT, R25, RZ, PT ;  /* 0x000000ff1900720c */ /* 0x000fe20003f82270 */
[----:B------:R-:W-:Y:S01]  /*3810*/  @P0 IMAD.MOV.U32 R15, RZ, RZ, R20 ;  /* 0x000000ffff0f0224 */ /* 0x000fe200078e0014 */
[----:B------:R-:W-:Y:S01]  /*3820*/  @P0 MOV R30, R7 ;  /* 0x00000007001e0202 */ /* 0x000fe20000000f00 */
[----:B------:R-:W-:Y:S02]  /*3830*/  @P1 IMAD.MOV.U32 R15, RZ, RZ, R7 ;  /* 0x000000ffff0f1224 */ /* 0x000fe400078e0007 */
[----:B------:R-:W-:-:S02]  /*3840*/  @P2 IMAD.MOV.U32 R15, RZ, RZ, R6 ;  /* 0x000000ffff0f2224 */ /* 0x000fc400078e0006 */
[----:B------:R-:W-:Y:S01]  /*3850*/  @P1 IMAD.MOV.U32 R30, RZ, RZ, R6 ;  /* 0x000000ffff1e1224 */ /* 0x000fe200078e0006 */
[----:B------:R-:W-:-:S03]  /*3860*/  @P2 MOV R30, R5 ;  /* 0x00000005001e2202 */ /* 0x000fc60000000f00 */
[----:B------:R-:W-:Y:S02]  /*3870*/  @P3 IMAD.MOV.U32 R15, RZ, RZ, R5 ;  /* 0x000000ffff0f3224 */ /* 0x000fe400078e0005 */
[--C-:B------:R-:W-:Y:S02]  /*3880*/  @P4 IMAD.MOV.U32 R15, RZ, RZ, R4.reuse ;  /* 0x000000ffff0f4224 */ /* 0x100fe400078e0004 */
[----:B------:R-:W-:Y:S02]  /*3890*/  @P5 IMAD.MOV.U32 R15, RZ, RZ, R27 ;  /* 0x000000ffff0f5224 */ /* 0x000fe400078e001b */
[----:B------:R-:W-:Y:S01]  /*38a0*/  @P3 IMAD.MOV.U32 R30, RZ, RZ, R4 ;  /* 0x000000ffff1e3224 */ /* 0x000fe200078e0004 */
[----:B------:R-:W-:Y:S01]  /*38b0*/  @P4 MOV R30, R27 ;  /* 0x0000001b001e4202 */ /* 0x000fe20000000f00 */
[----:B------:R-:W-:Y:S01]  /*38c0*/  IMAD.MOV.U32 R24, RZ, RZ, R15 ;  /* 0x000000ffff187224 */ /* 0x000fe200078e000f */
[----:B------:R-:W-:-:S13]  /*38d0*/  LOP3.LUT P6, R15, R14, 0x1f, RZ, 0xc0, !PT ;  /* 0x0000001f0e0f7812 */ /* 0x000fda00078cc0ff */
[----:B------:R-:W-:Y:S05]  /*38e0*/  @!P6 BRA `(.L_x_41) ;  /* 0x000000000028e947 */ /* 0x000fea0003800000 */
[----:B------:R-:W-:Y:S01]  /*38f0*/  @P0 IMAD.MOV.U32 R14, RZ, RZ, R21 ;  /* 0x000000ffff0e0224 */ /* 0x000fe200078e0015 */
[----:B------:R-:W-:Y:S02]  /*3900*/  ISETP.EQ.AND P0, PT, R25, 0x8, PT ;  /* 0x000000081900780c */ /* 0x000fe40003f02270 */
[----:B------:R-:W-:Y:S01]  /*3910*/  @P1 MOV R14, R20 ;  /* 0x00000014000e1202 */ /* 0x000fe20000000f00 */
[----:B------:R-:W-:Y:S01]  /*3920*/  @P2 IMAD.MOV.U32 R14, RZ, RZ, R7 ;  /* 0x000000ffff0e2224 */ /* 0x000fe200078e0007 */
[----:B------:R-:W-:Y:S01]  /*3930*/  SHF.L.W.U32.HI R30, R24, R15, R30 ;  /* 0x0000000f181e7219 */ /* 0x000fe20000010e1e */
[----:B------:R-:W-:Y:S02]  /*3940*/  @P3 IMAD.MOV.U32 R14, RZ, RZ, R6 ;  /* 0x000000ffff0e3224 */ /* 0x000fe400078e0006 */
[----:B------:R-:W-:Y:S01]  /*3950*/  @P4 IMAD.MOV.U32 R14, RZ, RZ, R5 ;  /* 0x000000ffff0e4224 */ /* 0x000fe200078e0005 */
[----:B------:R-:W-:-:S05]  /*3960*/  @P5 MOV R14, R4 ;  /* 0x00000004000e5202 */ /* 0x000fca0000000f00 */
[----:B------:R-:W-:-:S05]  /*3970*/  @P0 IMAD.MOV.U32 R14, RZ, RZ, R27 ;  /* 0x000000ffff0e0224 */ /* 0x000fca00078e001b */
[----:B------:R-:W-:-:S07]  /*3980*/  SHF.L.W.U32.HI R24, R14, R15, R24 ;  /* 0x0000000f0e187219 */ /* 0x000fce0000010e18 */
.L_x_41:
[----:B------:R-:W-:Y:S05]  /*3990*/  BSYNC.RECONVERGENT B1 ;  /* 0x0000000000017941 */ /* 0x000fea0003800200 */
.L_x_40:
        /* <DEDUP_REMOVED lines=15> */
.L_x_38:
[----:B------:R-:W-:Y:S01]  /*3a90*/  FMUL R30, RZ, R26 ;  /* 0x0000001aff1e7220 */ /* 0x000fe20000400000 */
[----:B------:R-:W-:-:S07]  /*3aa0*/  IMAD.MOV.U32 R27, RZ, RZ, RZ ;  /* 0x000000ffff1b7224 */ /* 0x000fce00078e00ff */
.L_x_37:
[----:B------:R-:W-:Y:S05]  /*3ab0*/  BSYNC.RECONVERGENT B0 ;  /* 0x0000000000007941 */ /* 0x000fea0003800200 */
.L_x_36:
[----:B------:R-:W-:Y:S01]  /*3ac0*/  FMUL R15, R30, R30 ;  /* 0x0000001e1e0f7220 */ /* 0x000fe20000400000 */
[C---:B------:R-:W-:Y:S01]  /*3ad0*/  LOP3.LUT R24, R27.reuse, 0x1, RZ, 0xc0, !PT ;  /* 0x000000011b187812 */ /* 0x040fe200078ec0ff */
[----:B------:R-:W-:Y:S01]  /*3ae0*/  BSSY.RECONVERGENT B0, `(.L_x_42) ;  /* 0x0000069000007945 */ /* 0x000fe20003800200 */
[----:B------:R-:W-:Y:S01]  /*3af0*/  IADD3 R25, PT, PT, R27, 0x1, RZ ;  /* 0x000000011b197810 */ /* 0x000fe20007ffe0ff */
[----:B------:R-:W-:Y:S01]  /*3b00*/  FFMA R14, R15, R3, -0.0013887860113754868507 ;  /* 0xbab607ed0f0e7423 */ /* 0x000fe20000000003 */
[----:B------:R-:W-:Y:S02]  /*3b10*/  ISETP.NE.U32.AND P0, PT, R24, 0x1, PT ;  /* 0x000000011800780c */ /* 0x000fe40003f05070 */
[----:B------:R-:W-:Y:S02]  /*3b20*/  FSETP.GE.AND P2, PT, |R26|, 105615, PT ;  /* 0x47ce47801a00780b */ /* 0x000fe40003f46200 */
[----:B------:R-:W-:Y:S02]  /*3b30*/  FSEL R24, R14, -0.00019574658654164522886, P0 ;  /* 0xb94d41530e187808 */ /* 0x000fe40000000000 */
[----:B------:R-:W-:-:S02]  /*3b40*/  FSEL R32, R2, 0.041666727513074874878, !P0 ;  /* 0x3d2aaabb02207808 */ /* 0x000fc40004000000 */
        /* <DEDUP_REMOVED lines=9> */
[----:B------:R-:W-:-:S13]  /*3be0*/  FSETP.NEU.AND P0, PT, |R26|, +INF , PT ;  /* 0x7f8000001a00780b */ /* 0x000fda0003f0d200 */
[----:B------:R-:W-:Y:S05]  /*3bf0*/  @!P0 BRA `(.L_x_44) ;  /* 0x0000000400548947 */ /* 0x000fea0003800000 */
[----:B------:R-:W-:Y:S01]  /*3c00*/  IMAD.SHL.U32 R14, R26, 0x100, RZ ;  /* 0x000001001a0e7824 */ /* 0x000fe200078e00ff */
[----:B------:R-:W-:Y:S01]  /*3c10*/  CS2R R28, SRZ ;  /* 0x00000000001c7805 */ /* 0x000fe2000001ff00 */
[----:B------:R-:W0:Y:S03]  /*3c20*/  LDCU.64 UR8, c[0x4][URZ] ;  /* 0x01000000ff0877ac */ /* 0x000e260008000a00 */
[----:B------:R-:W-:Y:S01]  /*3c30*/  LOP3.LUT R31, R14, 0x80000000, RZ, 0xfc, !PT ;  /* 0x800000000e1f7812 */ /* 0x000fe200078efcff */
[----:B------:R-:W-:Y:S01]  /*3c40*/  UMOV UR5, URZ ;  /* 0x000000ff00057c82 */ /* 0x000fe20008000000 */
[----:B------:R-:W-:-:S05]  /*3c50*/  UMOV UR4, URZ ;  /* 0x000000ff00047c82 */ /* 0x000fca0008000000 */
.L_x_45:
        /* <DEDUP_REMOVED lines=18> */
[-C--:B------:R-:W-:Y:S01]  /*3d80*/  @P0 MOV R21, R24.reuse ;  /* 0x0000001800150202 */ /* 0x080fe20000000f00 */
[--C-:B------:R-:W-:Y:S01]  /*3d90*/  @P2 IMAD.MOV.U32 R7, RZ, RZ, R24.reuse ;  /* 0x000000ffff072224 */ /* 0x100fe200078e0018 */
[----:B------:R-:W-:Y:S01]  /*3da0*/  @P4 MOV R5, R24 ;  /* 0x0000001800054202 */ /* 0x000fe20000000f00 */
[--C-:B------:R-:W-:Y:S02]  /*3db0*/  @P3 IMAD.MOV.U32 R6, RZ, RZ, R24.reuse ;  /* 0x000000ffff063224 */ /* 0x100fe400078e0018 */
[----:B------:R-:W-:Y:S01]  /*3dc0*/  @P5 IMAD.MOV.U32 R4, RZ, RZ, R24 ;  /* 0x000000ffff045224 */ /* 0x000fe200078e0018 */
[----:B------:R-:W-:Y:S06]  /*3dd0*/  BRA.U UP0, `(.L_x_45) ;  /* 0xfffffffd00a07547 */ /* 0x000fec000b83ffff */
[----:B------:R-:W-:Y:S01]  /*3de0*/  SHF.R.U32.HI R15, RZ, 0x17, R26 ;  /* 0x00000017ff0f7819 */ /* 0x000fe2000001161a */
[----:B------:R-:W-:Y:S03]  /*3df0*/  BSSY.RECONVERGENT B1, `(.L_x_46) ;  /* 0x0000026000017945 */ /* 0x000fe60003800200 */
[C---:B------:R-:W-:Y:S01]  /*3e00*/  LOP3.LUT P6, R25, R15.reuse, 0x1f, RZ, 0xc0, !PT ;  /* 0x0000001f0f197812 */ /* 0x040fe200078cc0ff */
        /* <DEDUP_REMOVED lines=11> */
[----:B------:R-:W-:Y:S02]  /*3ec0*/  @P4 IMAD.MOV.U32 R14, RZ, RZ, R21 ;  /* 0x000000ffff0e4224 */ /* 0x000fe400078e0015 */
[----:B------:R-:W-:Y:S01]  /*3ed0*/  @P4 IMAD.MOV.U32 R26, RZ, RZ, R20 ;  /* 0x000000ffff1a4224 */ /* 0x000fe200078e0014 */
[----:B------:R-:W-:Y:S01]  /*3ee0*/  ISETP.EQ.AND P4, PT, R24, 0x4, PT ;  /* 0x000000041800780c */ /* 0x000fe20003f82270 */
[--C-:B------:R-:W-:Y:S01]  /*3ef0*/  @P2 IMAD.MOV.U32 R26, RZ, RZ, R7.reuse ;  /* 0x000000ffff1a2224 */ /* 0x100fe200078e0007 */
[----:B------:R-:W-:Y:S01]  /*3f00*/  @P2 MOV R14, R20 ;  /* 0x00000014000e2202 */ /* 0x000fe20000000f00 */
[----:B------:R-:W-:Y:S01]  /*3f10*/  @P1 IMAD.MOV.U32 R14, RZ, RZ, R7 ;  /* 0x000000ffff0e1224 */ /* 0x000fe200078e0007 */
[----:B------:R-:W-:Y:S01]  /*3f20*/  @P0 MOV R14, R6 ;  /* 0x00000006000e0202 */ /* 0x000fe20000000f00 */
        /* <DEDUP_REMOVED lines=8> */
[----:B------:R-:W-:Y:S01]  /*3fb0*/  @P2 IMAD.MOV.U32 R15, RZ, RZ, R21 ;  /* 0x000000ffff0f2224 */ /* 0x000fe200078e0015 */
[----:B------:R-:W-:Y:S01]  /*3fc0*/  @P1 MOV R15, R20 ;  /* 0x00000014000f1202 */ /* 0x000fe20000000f00 */
[----:B------:R-:W-:Y:S01]  /*3fd0*/  @P0 IMAD.MOV.U32 R15, RZ, RZ, R7 ;  /* 0x000000ffff0f0224 */ /* 0x000fe200078e0007 */
[----:B------:R-:W-:Y:S01]  /*3fe0*/  ISETP.EQ.AND P0, PT, R24, 0x8, PT ;  /* 0x000000081800780c */ /* 0x000fe20003f02270 */
[----:B------:R-:W-:Y:S01]  /*3ff0*/  @P3 IMAD.MOV.U32 R15, RZ, RZ, R6 ;  /* 0x000000ffff0f3224 */ /* 0x000fe200078e0006 */
[----:B------:R-:W-:Y:S01]  /*4000*/  SHF.L.W.U32.HI R26, R14, R25, R26 ;  /* 0x000000190e1a7219 */ /* 0x000fe20000010e1a */
[----:B------:R-:W-:Y:S01]  /*4010*/  @P5 IMAD.MOV.U32 R15, RZ, RZ, R5 ;  /* 0x000000ffff0f5224 */ /* 0x000fe200078e0005 */
[----:B------:R-:W-:-:S09]  /*4020*/  @P4 MOV R15, R4 ;  /* 0x00000004000f4202 */ /* 0x000fd20000000f00 */
[----:B------:R-:W-:-:S05]  /*4030*/  @P0 IMAD.MOV.U32 R15, RZ, RZ, R29 ;  /* 0x000000ffff0f0224 */ /* 0x000fca00078e001d */
[----:B------:R-:W-:-:S07]  /*4040*/  SHF.L.W.U32.HI R14, R15, R25, R14 ;  /* 0x000000190f0e7219 */ /* 0x000fce0000010e0e */
.L_x_47:
[----:B------:R-:W-:Y:S05]  /*4050*/  BSYNC.RECONVERGENT B1 ;  /* 0x0000000000017941 */ /* 0x000fea0003800200 */
.L_x_46:
        /* <DEDUP_REMOVED lines=15> */
.L_x_44:
[----:B------:R-:W-:Y:S01]  /*4150*/  FMUL R29, RZ, R26 ;  /* 0x0000001aff1d7220 */ /* 0x000fe20000400000 */
[----:B------:R-:W-:-:S07]  /*4160*/  IMAD.MOV.U32 R28, RZ, RZ, RZ ;  /* 0x000000ffff1c7224 */ /* 0x000fce00078e00ff */
.L_x_43:
[----:B------:R-:W-:Y:S05]  /*4170*/  BSYNC.RECONVERGENT B0 ;  /* 0x0000000000007941 */ /* 0x000fea0003800200 */
.L_x_42:
[----:B------:R-:W-:Y:S01]  /*4180*/  FMUL R24, R29, R29 ;  /* 0x0000001d1d187220 */ /* 0x000fe20000400000 */
[C---:B------:R-:W-:Y:S01]  /*4190*/  LOP3.LUT R15, R28.reuse, 0x1, RZ, 0xc0, !PT ;  /* 0x000000011c0f7812 */ /* 0x040fe200078ec0ff */
[----:B------:R-:W-:Y:S01]  /*41a0*/  IMAD R26, R23, 0x5, RZ ;  /* 0x00000005171a7824 */ /* 0x000fe200078e02ff */
[----:B------:R-:W-:Y:S01]  /*41b0*/  LOP3.LUT P1, RZ, R28, 0x2, RZ, 0xc0, !PT ;  /* 0x000000021cff7812 */ /* 0x000fe2000782c0ff */
[----:B------:R-:W-:Y:S01]  /*41c0*/  FFMA R14, R24, R3, -0.0013887860113754868507 ;  /* 0xbab607ed180e7423 */ /* 0x000fe20000000003 */
[----:B------:R-:W-:Y:S01]  /*41d0*/  ISETP.NE.U32.AND P0, PT, R15, 0x1, PT ;  /* 0x000000010f00780c */ /* 0x000fe20003f05070 */
[----:B------:R-:W-:Y:S01]  /*41e0*/  BSSY.RECONVERGENT B0, `(.L_x_48) ;  /* 0x0000077000007945 */ /* 0x000fe20003800200 */
[----:B------:R-:W-:Y:S02]  /*41f0*/  I2FP.F32.U32 R26, R26 ;  /* 0x0000001a001a7245 */ /* 0x000fe40000201000 */
[----:B------:R-:W-:Y:S02]  /*4200*/  FSEL R15, R14, -0.00019574658654164522886, !P0 ;  /* 0xb94d41530e0f7808 */ /* 0x000fe40004000000 */
[----:B------:R-:W-:-:S02]  /*4210*/  FSEL R25, R12, 0.0083327032625675201416, !P0 ;  /* 0x3c0885e40c197808 */ /* 0x000fc40004000000 */
[----:B------:R-:W-:Y:S02]  /*4220*/  FSEL R31, -R13, -0.16666662693023681641, !P0 ;  /* 0xbe2aaaa80d1f7808 */ /* 0x000fe40004000100 */
[----:B------:R-:W-:Y:S01]  /*4230*/  FSEL R14, R29, 1, P0 ;  /* 0x3f8000001d0e7808 */ /* 0x000fe20000000000 */
[----:B------:R-:W-:Y:S01]  /*4240*/  FFMA R25, R24, R15, R25 ;  /* 0x0000000f18197223 */ /* 0x000fe20000000019 */
[----:B------:R-:W-:-:S03]  /*4250*/  FMUL R15, R26, 0.098174773156642913818 ;  /* 0x3dc90fdb1a0f7820 */ /* 0x000fc60000400000 */
[C---:B------:R-:W-:Y:S01]  /*4260*/  FFMA R31, R24.reuse, R25, R31 ;  /* 0x00000019181f7223 */ /* 0x040fe2000000001f */
[----:B------:R-:W-:Y:S01]  /*4270*/  FFMA R25, R24, R14, RZ ;  /* 0x0000000e18197223 */ /* 0x000fe200000000ff */
[C---:B------:R-:W-:Y:S01]  /*4280*/  FMUL R26, R15.reuse, 0.63661974668502807617 ;  /* 0x3f22f9830f1a7820 */ /* 0x040fe20000400000 */
[----:B------:R-:W-:Y:S02]  /*4290*/  FSETP.GE.AND P2, PT, |R15|, 105615, PT ;  /* 0x47ce47800f00780b */ /* 0x000fe40003f46200 */
        /* <DEDUP_REMOVED lines=25> */
.L_x_51:
        /* <DEDUP_REMOVED lines=64> */
.L_x_53:
[----:B------:R-:W-:Y:S05]  /*4830*/  BSYNC.RECONVERGENT B1 ;  /* 0x0000000000017941 */ /* 0x000fea0003800200 */
.L_x_52:
        /* <DEDUP_REMOVED lines=15> */
.L_x_50:
[----:B------:R-:W-:Y:S01]  /*4930*/  FMUL R26, RZ, R15 ;  /* 0x0000000fff1a7220 */ /* 0x000fe20000400000 */
[----:B------:R-:W-:-:S07]  /*4940*/  IMAD.MOV.U32 R14, RZ, RZ, RZ ;  /* 0x000000ffff0e7224 */ /* 0x000fce00078e00ff */
.L_x_49:
[----:B------:R-:W-:Y:S05]  /*4950*/  BSYNC.RECONVERGENT B0 ;  /* 0x0000000000007941 */ /* 0x000fea0003800200 */
.L_x_48:
        /* <DEDUP_REMOVED lines=27> */
.L_x_57:
        /* <DEDUP_REMOVED lines=25> */
[----:B------:R-:W-:Y:S04]  /*4ca0*/  BSSY.RECONVERGENT B1, `(.L_x_58) ;  /* 0x0000027000017945 */ /* 0x000fe80003800200 */
[C---:B------:R-:W-:Y:S01]  /*4cb0*/  VIADD R14, R16.reuse, 0xffffff80 ;  /* 0xffffff80100e7836 */ /* 0x040fe20000000000 */
[----:B------:R-:W-:-:S04]  /*4cc0*/  LOP3.LUT P6, R16, R16, 0x1f, RZ, 0xc0, !PT ;  /* 0x0000001f10107812 */ /* 0x000fc800078cc0ff */
        /* <DEDUP_REMOVED lines=10> */
[----:B------:R-:W-:Y:S01]  /*4d70*/  @P4 IMAD.MOV.U32 R14, RZ, RZ, R20 ;  /* 0x000000ffff0e4224 */ /* 0x000fe200078e0014 */
[----:B------:R-:W-:Y:S01]  /*4d80*/  @P4 MOV R15, R21 ;  /* 0x00000015000f4202 */ /* 0x000fe20000000f00 */
[----:B------:R-:W-:Y:S01]  /*4d90*/  @P2 IMAD.MOV.U32 R14, RZ, RZ, R7 ;  /* 0x000000ffff0e2224 */ /* 0x000fe200078e0007 */
[----:B------:R-:W-:Y:S01]  /*4da0*/  ISETP.EQ.AND P4, PT, R17, 0x4, PT ;  /* 0x000000041100780c */ /* 0x000fe20003f82270 */
[----:B------:R-:W-:Y:S02]  /*4db0*/  @P1 IMAD.MOV.U32 R14, RZ, RZ, R6 ;  /* 0x000000ffff0e1224 */ /* 0x000fe400078e0006 */
[----:B------:R-:W-:Y:S02]  /*4dc0*/  @P0 IMAD.MOV.U32 R14, RZ, RZ, R5 ;  /* 0x000000ffff0e0224 */ /* 0x000fe400078e0005 */
[----:B------:R-:W-:Y:S01]  /*4dd0*/  @P2 IMAD.MOV.U32 R15, RZ, RZ, R20 ;  /* 0x000000ffff0f2224 */ /* 0x000fe200078e0014 */
[----:B------:R-:W-:Y:S01]  /*4de0*/  @P1 MOV R15, R7 ;  /* 0x00000007000f1202 */ /* 0x000fe20000000f00 */
[----:B------:R-:W-:-:S02]  /*4df0*/  @P0 IMAD.MOV.U32 R15, RZ, RZ, R6 ;  /* 0x000000ffff0f0224 */ /* 0x000fc400078e0006 */
[--C-:B------:R-:W-:Y:S01]  /*4e00*/  @P3 IMAD.MOV.U32 R14, RZ, RZ, R4.reuse ;  /* 0x000000ffff0e3224 */ /* 0x100fe200078e0004 */
[----:B------:R-:W-:Y:S01]  /*4e10*/  @P3 MOV R15, R5 ;  /* 0x00000005000f3202 */ /* 0x000fe20000000f00 */
[----:B------:R-:W-:Y:S02]  /*4e20*/  @P5 IMAD.MOV.U32 R14, RZ, RZ, R27 ;  /* 0x000000ffff0e5224 */ /* 0x000fe400078e001b */
[----:B------:R-:W-:Y:S01]  /*4e30*/  @P5 IMAD.MOV.U32 R15, RZ, RZ, R4 ;  /* 0x000000ffff0f5224 */ /* 0x000fe200078e0004 */
[----:B------:R-:W-:Y:S01]  /*4e40*/  @P4 MOV R15, R27 ;  /* 0x0000001b000f4202 */ /* 0x000fe20000000f00 */
[----:B------:R-:W-:Y:S01]  /*4e50*/  IMAD.MOV.U32 R24, RZ, RZ, R14 ;  /* 0x000000ffff187224 */ /* 0x000fe200078e000e */
[----:B------:R-:W-:Y:S06]  /*4e60*/  @!P6 BRA `(.L_x_59) ;  /* 0x000000000028e947 */ /* 0x000fec0003800000 */
[----:B------:R-:W-:Y:S01]  /*4e70*/  @P2 IMAD.MOV.U32 R14, RZ, RZ, R21 ;  /* 0x000000ffff0e2224 */ /* 0x000fe200078e0015 */
[----:B------:R-:W-:Y:S01]  /*4e80*/  SHF.L.W.U32.HI R24, R15, R16, R24 ;  /* 0x000000100f187219 */ /* 0x000fe20000010e18 */
[----:B------:R-:W-:Y:S01]  /*4e90*/  @P1 IMAD.MOV.U32 R14, RZ, RZ, R20 ;  /* 0x000000ffff0e1224 */ /* 0x000fe200078e0014 */
[----:B------:R-:W-:Y:S01]  /*4ea0*/  @P0 MOV R14, R7 ;  /* 0x00000007000e0202 */ /* 0x000fe20000000f00 */
[----:B------:R-:W-:Y:S01]  /*4eb0*/  @P3 IMAD.MOV.U32 R14, RZ, RZ, R6 ;  /* 0x000000ffff0e3224 */ /* 0x000fe200078e0006 */
[----:B------:R-:W-:Y:S01]  /*4ec0*/  ISETP.EQ.AND P0, PT, R17, 0x8, PT ;  /* 0x000000081100780c */ /* 0x000fe20003f02270 */
[----:B------:R-:W-:Y:S02]  /*4ed0*/  @P5 IMAD.MOV.U32 R14, RZ, RZ, R5 ;  /* 0x000000ffff0e5224 */ /* 0x000fe400078e0005 */
[----:B------:R-:W-:-:S10]  /*4ee0*/  @P4 IMAD.MOV.U32 R14, RZ, RZ, R4 ;  /* 0x000000ffff0e4224 */ /* 0x000fd400078e0004 */
[----:B------:R-:W-:-:S04]  /*4ef0*/  @P0 MOV R14, R27 ;  /* 0x0000001b000e0202 */ /* 0x000fc80000000f00 */
[----:B------:R-:W-:-:S07]  /*4f00*/  SHF.L.W.U32.HI R15, R14, R16, R15 ;  /* 0x000000100e0f7219 */ /* 0x000fce0000010e0f */
.L_x_59:
[----:B------:R-:W-:Y:S05]  /*4f10*/  BSYNC.RECONVERGENT B1 ;  /* 0x0000000000017941 */ /* 0x000fea0003800200 */
.L_x_58:
        /* <DEDUP_REMOVED lines=15> */
.L_x_56:
[----:B------:R-:W-:Y:S01]  /*5010*/  FMUL R28, RZ, R15 ;  /* 0x0000000fff1c7220 */ /* 0x000fe20000400000 */
[----:B------:R-:W-:-:S07]  /*5020*/  IMAD.MOV.U32 R27, RZ, RZ, RZ ;  /* 0x000000ffff1b7224 */ /* 0x000fce00078e00ff */
.L_x_55:
[----:B------:R-:W-:Y:S05]  /*5030*/  BSYNC.RECONVERGENT B0 ;  /* 0x0000000000007941 */ /* 0x000fea0003800200 */
.L_x_54:
[----:B------:R-:W-:Y:S01]  /*5040*/  FMUL R16, R28, R28 ;  /* 0x0000001c1c107220 */ /* 0x000fe20000400000 */
[----:B------:R-:W-:Y:S01]  /*5050*/  LOP3.LUT R15, R27, 0x1, RZ, 0xc0, !PT ;  /* 0x000000011b0f7812 */ /* 0x000fe200078ec0ff */
        /* <DEDUP_REMOVED lines=29> */
[----:B------:R-:W-:-:S04]  /*5230*/  P2R R16, PR, RZ, 0x4 ;  /* 0x00000004ff107803 */ /* 0x000fc80000000000 */
[----:B------:R-:W-:Y:S01]  /*5240*/  MOV R26, R25 ;  /* 0x00000019001a7202 */ /* 0x000fe20000000f00 */
[----:B0-----:R-:W-:Y:S06]  /*5250*/  @!P2 BRA `(.L_x_61) ;  /* 0x000000040068a947 */ /* 0x001fec0003800000 */
        /* <DEDUP_REMOVED lines=8> */
.L_x_63:
        /* <DEDUP_REMOVED lines=64> */
.L_x_65:
[----:B------:R-:W-:Y:S05]  /*56e0*/  BSYNC.RECONVERGENT B1 ;  /* 0x0000000000017941 */ /* 0x000fea0003800200 */
.L_x_64:
        /* <DEDUP_REMOVED lines=15> */
.L_x_62:
[----:B------:R-:W-:Y:S01]  /*57e0*/  FMUL R26, RZ, R15 ;  /* 0x0000000fff1a7220 */ /* 0x000fe20000400000 */
[----:B------:R-:W-:-:S07]  /*57f0*/  MOV R14, RZ ;  /* 0x000000ff000e7202 */ /* 0x000fce0000000f00 */
.L_x_61:
[----:B------:R-:W-:Y:S05]  /*5800*/  BSYNC.RECONVERGENT B0 ;  /* 0x0000000000007941 */ /* 0x000fea0003800200 */
.L_x_60:
        /* <DEDUP_REMOVED lines=26> */
.L_x_69:
        /* <DEDUP_REMOVED lines=42> */
[----:B------:R-:W-:Y:S01]  /*5c50*/  @P2 IMAD.MOV.U32 R15, RZ, RZ, R20 ;  /* 0x000000ffff0f2224 */ /* 0x000fe200078e0014 */
[----:B------:R-:W-:Y:S01]  /*5c60*/  @P1 MOV R14, R6 ;  /* 0x00000006000e1202 */ /* 0x000fe20000000f00 */
[----:B------:R-:W-:Y:S02]  /*5c70*/  @P0 IMAD.MOV.U32 R14, RZ, RZ, R5 ;  /* 0x000000ffff0e0224 */ /* 0x000fe400078e0005 */
[----:B------:R-:W-:-:S02]  /*5c80*/  @P1 IMAD.MOV.U32 R15, RZ, RZ, R7 ;  /* 0x000000ffff0f1224 */ /* 0x000fc400078e0007 */
[----:B------:R-:W-:Y:S02]  /*5c90*/  @P0 IMAD.MOV.U32 R15, RZ, RZ, R6 ;  /* 0x000000ffff0f0224 */ /* 0x000fe400078e0006 */
[----:B------:R-:W-:Y:S01]  /*5ca0*/  @P3 MOV R14, R4 ;  /* 0x00000004000e3202 */ /* 0x000fe20000000f00 */
[----:B------:R-:W-:Y:S02]  /*5cb0*/  @P5 IMAD.MOV.U32 R14, RZ, RZ, R25 ;  /* 0x000000ffff0e5224 */ /* 0x000fe400078e0019 */
[----:B------:R-:W-:Y:S02]  /*5cc0*/  @P3 IMAD.MOV.U32 R15, RZ, RZ, R5 ;  /* 0x000000ffff0f3224 */ /* 0x000fe400078e0005 */
[----:B------:R-:W-:Y:S01]  /*5cd0*/  @P5 IMAD.MOV.U32 R15, RZ, RZ, R4 ;  /* 0x000000ffff0f5224 */ /* 0x000fe200078e0004 */
[----:B------:R-:W-:Y:S01]  /*5ce0*/  MOV R18, R14 ;  /* 0x0000000e00127202 */ /* 0x000fe20000000f00 */
[----:B------:R-:W-:Y:S01]  /*5cf0*/  @P4 IMAD.MOV.U32 R15, RZ, RZ, R25 ;  /* 0x000000ffff0f4224 */ /* 0x000fe200078e0019 */
[----:B------:R-:W-:Y:S06]  /*5d00*/  @!P6 BRA `(.L_x_71) ;  /* 0x000000000028e947 */ /* 0x000fec0003800000 */
[----:B------:R-:W-:Y:S01]  /*5d10*/  @P2 IMAD.MOV.U32 R14, RZ, RZ, R21 ;  /* 0x000000ffff0e2224 */ /* 0x000fe200078e0015 */
[----:B------:R-:W-:Y:S01]  /*5d20*/  SHF.L.W.U32.HI R18, R15, R16, R18 ;  /* 0x000000100f127219 */ /* 0x000fe20000010e12 */
[----:B------:R-:W-:Y:S01]  /*5d30*/  @P1 IMAD.MOV.U32 R14, RZ, RZ, R20 ;  /* 0x000000ffff0e1224 */ /* 0x000fe200078e0014 */
[----:B------:R-:W-:Y:S01]  /*5d40*/  @P0 MOV R14, R7 ;  /* 0x00000007000e0202 */ /* 0x000fe20000000f00 */
[----:B------:R-:W-:Y:S01]  /*5d50*/  @P3 IMAD.MOV.U32 R14, RZ, RZ, R6 ;  /* 0x000000ffff0e3224 */ /* 0x000fe200078e0006 */
[----:B------:R-:W-:Y:S01]  /*5d60*/  ISETP.EQ.AND P0, PT, R17, 0x8, PT ;  /* 0x000000081100780c */ /* 0x000fe20003f02270 */
[----:B------:R-:W-:Y:S01]  /*5d70*/  @P5 IMAD.MOV.U32 R14, RZ, RZ, R5 ;  /* 0x000000ffff0e5224 */ /* 0x000fe200078e0005 */
[----:B------:R-:W-:-:S11]  /*5d80*/  @P4 MOV R14, R4 ;  /* 0x00000004000e4202 */ /* 0x000fd60000000f00 */
[----:B------:R-:W-:-:S05]  /*5d90*/  @P0 IMAD.MOV.U32 R14, RZ, RZ, R25 ;  /* 0x000000ffff0e0224 */ /* 0x000fca00078e0019 */
[----:B------:R-:W-:-:S07]  /*5da0*/  SHF.L.W.U32.HI R15, R14, R16, R15 ;  /* 0x000000100e0f7219 */ /* 0x000fce0000010e0f */
.L_x_71:
[----:B------:R-:W-:Y:S05]  /*5db0*/  BSYNC.RECONVERGENT B1 ;  /* 0x0000000000017941 */ /* 0x000fea0003800200 */
.L_x_70:
        /* <DEDUP_REMOVED lines=15> */
.L_x_68:
[----:B------:R-:W-:Y:S01]  /*5eb0*/  FMUL R25, RZ, R15 ;  /* 0x0000000fff197220 */ /* 0x000fe20000400000 */
[----:B------:R-:W-:-:S07]  /*5ec0*/  MOV R24, RZ ;  /* 0x000000ff00187202 */ /* 0x000fce0000000f00 */
.L_x_67:
[----:B------:R-:W-:Y:S05]  /*5ed0*/  BSYNC.RECONVERGENT B0 ;  /* 0x0000000000007941 */ /* 0x000fea0003800200 */
.L_x_66:
        /* <DEDUP_REMOVED lines=18> */
[----:B------:R-:W-:Y:S01]  /*6000*/  FFMA R14, R17, R19, R14 ;  /* 0x00000013110e7223 */ /* 0x000fe2000000000e */
[----:B------:R-:W0:Y:S03]  /*6010*/  F2I.NTZ R23, R16 ;  /* 0x0000001000177305 */ /* 0x000e260000203100 */
[----:B------:R-:W-:-:S04]  /*6020*/  @P1 FADD R14, RZ, -R14 ;  /* 0x8000000eff0e1221 */ /* 0x000fc80000000000 */
[-C--:B------:R-:W-:Y:S01]  /*6030*/  FMUL R17, R9, R14.reuse ;  /* 0x0000000e09117220 */ /* 0x080fe20000400000 */
[----:B------:R-:W-:-:S03]  /*6040*/  FMUL R14, R8, R14 ;  /* 0x0000000e080e7220 */ /* 0x000fc60000400000 */
[-C--:B------:R-:W-:Y:S01]  /*6050*/  FFMA R8, R8, R26.reuse, R17 ;  /* 0x0000001a08087223 */ /* 0x080fe20000000011 */
[----:B------:R-:W-:Y:S01]  /*6060*/  FFMA R9, R9, R26, -R14 ;  /* 0x0000001a09097223 */ /* 0x000fe2000000080e */
[----:B0-----:R-:W-:Y:S01]  /*6070*/  I2FP.F32.S32 R14, R23 ;  /* 0x00000017000e7245 */ /* 0x001fe20000201400 */
[----:B------:R-:W-:-:S03]  /*6080*/  IMAD.MOV.U32 R16, RZ, RZ, R23 ;  /* 0x000000ffff107224 */ /* 0x000fc600078e0017 */
[----:B------:R0:W-:Y:S01]  /*6090*/  STS.64 [R22+0x30], R8 ;  /* 0x0000300816007388 */ /* 0x0001e20000000a00 */
        /* <DEDUP_REMOVED lines=15> */
.L_x_75:
        /* <DEDUP_REMOVED lines=44> */
[----:B------:R-:W-:Y:S01]  /*6450*/  @P1 IMAD.MOV.U32 R9, RZ, RZ, R6 ;  /* 0x000000ffff091224 */ /* 0x000fe200078e0006 */
[----:B------:R-:W-:Y:S01]  /*6460*/  @P2 MOV R17, R6 ;  /* 0x0000000600112202 */ /* 0x000fe20000000f00 */
[----:B------:R-:W-:-:S04]  /*6470*/  @P2 IMAD.MOV.U32 R9, RZ, RZ, R5 ;  /* 0x000000ffff092224 */ /* 0x000fc800078e0005 */
[----:B------:R-:W-:Y:S01]  /*6480*/  @P3 MOV R9, R4 ;  /* 0x0000000400093202 */ /* 0x000fe20000000f00 */
[----:B------:R-:W-:-:S03]  /*6490*/  @P3 IMAD.MOV.U32 R17, RZ, RZ, R5 ;  /* 0x000000ffff113224 */ /* 0x000fc600078e0005 */
[----:B------:R-:W-:Y:S02]  /*64a0*/  @P4 IMAD.MOV.U32 R9, RZ, RZ, R25 ;  /* 0x000000ffff094224 */ /* 0x000fe400078e0019 */
[----:B------:R-:W-:Y:S01]  /*64b0*/  @P4 IMAD.MOV.U32 R17, RZ, RZ, R4 ;  /* 0x000000ffff114224 */ /* 0x000fe200078e0004 */
[----:B------:R-:W-:Y:S01]  /*64c0*/  @P5 MOV R17, R25 ;  /* 0x0000001900115202 */ /* 0x000fe20000000f00 */
[----:B------:R-:W-:Y:S01]  /*64d0*/  IMAD.MOV.U32 R23, RZ, RZ, R9 ;  /* 0x000000ffff177224 */ /* 0x000fe200078e0009 */
[----:B------:R-:W-:Y:S06]  /*64e0*/  @!P6 BRA `(.L_x_77) ;  /* 0x000000000028e947 */ /* 0x000fec0003800000 */
[----:B------:R-:W-:Y:S01]  /*64f0*/  @P0 IMAD.MOV.U32 R9, RZ, RZ, R21 ;  /* 0x000000ffff090224 */ /* 0x000fe200078e0015 */
[----:B------:R-:W-:Y:S02]  /*6500*/  ISETP.EQ.AND P0, PT, R18, 0x8, PT ;  /* 0x000000081200780c */ /* 0x000fe40003f02270 */
[----:B------:R-:W-:Y:S01]  /*6510*/  @P1 MOV R9, R20 ;  /* 0x0000001400091202 */ /* 0x000fe20000000f00 */
[----:B------:R-:W-:Y:S01]  /*6520*/  @P2 IMAD.MOV.U32 R9, RZ, RZ, R7 ;  /* 0x000000ffff092224 */ /* 0x000fe200078e0007 */
[----:B------:R-:W-:Y:S01]  /*6530*/  SHF.L.W.U32.HI R23, R17, R8, R23 ;  /* 0x0000000811177219 */ /* 0x000fe20000010e17 */
[----:B------:R-:W-:Y:S01]  /*6540*/  @P3 IMAD.MOV.U32 R9, RZ, RZ, R6 ;  /* 0x000000ffff093224 */ /* 0x000fe200078e0006 */
[----:B------:R-:W-:Y:S01]  /*6550*/  @P4 MOV R9, R5 ;  /* 0x0000000500094202 */ /* 0x000fe20000000f00 */
[----:B------:R-:W-:-:S06]  /*6560*/  @P5 IMAD.MOV.U32 R9, RZ, RZ, R4 ;  /* 0x000000ffff095224 */ /* 0x000fcc00078e0004 */
[----:B------:R-:W-:-:S05]  /*6570*/  @P0 IMAD.MOV.U32 R9, RZ, RZ, R25 ;  /* 0x000000ffff090224 */ /* 0x000fca00078e0019 */
[----:B------:R-:W-:-:S07]  /*6580*/  SHF.L.W.U32.HI R17, R9, R8, R17 ;  /* 0x0000000809117219 */ /* 0x000fce0000010e11 */
.L_x_77:
[----:B------:R-:W-:Y:S05]  /*6590*/  BSYNC.RECONVERGENT B1 ;  /* 0x0000000000017941 */ /* 0x000fea0003800200 */
.L_x_76:
        /* <DEDUP_REMOVED lines=15> */
.L_x_74:
[----:B------:R-:W-:Y:S01]  /*6690*/  FMUL R17, RZ, R15 ;  /* 0x0000000fff117220 */ /* 0x000fe20000400000 */
[----:B------:R-:W-:-:S07]  /*66a0*/  IMAD.MOV.U32 R23, RZ, RZ, RZ ;  /* 0x000000ffff177224 */ /* 0x000fce00078e00ff */
.L_x_73:
[----:B------:R-:W-:Y:S05]  /*66b0*/  BSYNC.RECONVERGENT B0 ;  /* 0x0000000000007941 */ /* 0x000fea0003800200 */
.L_x_72:
[----:B------:R-:W-:Y:S01]  /*66c0*/  LOP3.LUT R9, R23, 0x1, RZ, 0xc0, !PT ;  /* 0x0000000117097812 */ /* 0x000fe200078ec0ff */
[----:B------:R-:W-:Y:S01]  /*66d0*/  FMUL R8, R17, R17 ;  /* 0x0000001111087220 */ /* 0x000fe20000400000 */
[----:B------:R-:W-:Y:S01]  /*66e0*/  VIADD R18, R23, 0x1 ;  /* 0x0000000117127836 */ /* 0x000fe20000000000 */
[----:B------:R-:W-:Y:S01]  /*66f0*/  FSETP.GE.AND P2, PT, |R15|, 105615, PT ;  /* 0x47ce47800f00780b */ /* 0x000fe20003f46200 */
[----:B------:R-:W-:Y:S01]  /*6700*/  BSSY.RECONVERGENT B0, `(.L_x_78) ;  /* 0x0000067000007945 */ /* 0x000fe20003800200 */
[----:B------:R-:W-:Y:S01]  /*6710*/  ISETP.NE.U32.AND P0, PT, R9, 0x1, PT ;  /* 0x000000010900780c */ /* 0x000fe20003f05070 */
[----:B------:R-:W-:Y:S01]  /*6720*/  FFMA R9, R8, R3, -0.0013887860113754868507 ;  /* 0xbab607ed08097423 */ /* 0x000fe20000000003 */
[----:B------:R-:W-:Y:S02]  /*6730*/  LOP3.LUT P1, RZ, R18, 0x2, RZ, 0xc0, !PT ;  /* 0x0000000212ff7812 */ /* 0x000fe4000782c0ff */
[----:B------:R-:W-:Y:S02]  /*6740*/  FSEL R19, R2, 0.041666727513074874878, !P0 ;  /* 0x3d2aaabb02137808 */ /* 0x000fe40004000000 */
[----:B------:R-:W-:-:S02]  /*6750*/  FSEL R9, R9, -0.00019574658654164522886, P0 ;  /* 0xb94d415309097808 */ /* 0x000fc40000000000 */
        /* <DEDUP_REMOVED lines=17> */
.L_x_81:
        /* <DEDUP_REMOVED lines=44> */
[----:B------:R-:W-:Y:S01]  /*6b30*/  @P1 IMAD.MOV.U32 R0, RZ, RZ, R6 ;  /* 0x000000ffff001224 */ /* 0x000fe200078e0006 */
[----:B------:R-:W-:Y:S01]  /*6b40*/  @P0 MOV R8, R6 ;  /* 0x0000000600080202 */ /* 0x000fe20000000f00 */
[----:B------:R-:W-:-:S04]  /*6b50*/  @P0 IMAD.MOV.U32 R0, RZ, RZ, R5 ;  /* 0x000000ffff000224 */ /* 0x000fc800078e0005 */
[----:B------:R-:W-:Y:S01]  /*6b60*/  @P3 IMAD.MOV.U32 R8, RZ, RZ, R5 ;  /* 0x000000ffff083224 */ /* 0x000fe200078e0005 */
[----:B------:R-:W-:Y:S01]  /*6b70*/  @P3 MOV R0, R4 ;  /* 0x0000000400003202 */ /* 0x000fe20000000f00 */
[----:B------:R-:W-:Y:S02]  /*6b80*/  @P5 IMAD.MOV.U32 R8, RZ, RZ, R4 ;  /* 0x000000ffff085224 */ /* 0x000fe400078e0004 */
[----:B------:R-:W-:Y:S01]  /*6b90*/  @P5 IMAD.MOV.U32 R0, RZ, RZ, R19 ;  /* 0x000000ffff005224 */ /* 0x000fe200078e0013 */
[----:B------:R-:W-:Y:S01]  /*6ba0*/  @P4 MOV R8, R19 ;  /* 0x0000001300084202 */ /* 0x000fe20000000f00 */
[----:B------:R-:W-:Y:S06]  /*6bb0*/  @!P6 BRA `(.L_x_83) ;  /* 0x000000000024e947 */ /* 0x000fec0003800000 */
[----:B------:R-:W-:Y:S01]  /*6bc0*/  @P1 IMAD.MOV.U32 R21, RZ, RZ, R20 ;  /* 0x000000ffff151224 */ /* 0x000fe200078e0014 */
[----:B------:R-:W-:Y:S01]  /*6bd0*/  SHF.L.W.U32.HI R0, R8, R15, R0 ;  /* 0x0000000f08007219 */ /* 0x000fe20000010e00 */
[----:B------:R-:W-:Y:S01]  /*6be0*/  @P0 IMAD.MOV.U32 R21, RZ, RZ, R7 ;  /* 0x000000ffff150224 */ /* 0x000fe200078e0007 */
[----:B------:R-:W-:Y:S02]  /*6bf0*/  ISETP.EQ.AND P0, PT, R9, 0x8, PT ;  /* 0x000000080900780c */ /* 0x000fe40003f02270 */
[----:B------:R-:W-:Y:S01]  /*6c00*/  @P3 MOV R21, R6 ;  /* 0x0000000600153202 */ /* 0x000fe20000000f00 */
[----:B------:R-:W-:Y:S02]  /*6c10*/  @P5 IMAD.MOV.U32 R21, RZ, RZ, R5 ;  /* 0x000000ffff155224 */ /* 0x000fe400078e0005 */
[----:B------:R-:W-:-:S08]  /*6c20*/  @P4 IMAD.MOV.U32 R21, RZ, RZ, R4 ;  /* 0x000000ffff154224 */ /* 0x000fd000078e0004 */
[----:B------:R-:W-:-:S04]  /*6c30*/  @P0 MOV R21, R19 ;  /* 0x0000001300150202 */ /* 0x000fc80000000f00 */
[----:B------:R-:W-:-:S07]  /*6c40*/  SHF.L.W.U32.HI R8, R21, R15, R8 ;  /* 0x0000000f15087219 */ /* 0x000fce0000010e08 */
.L_x_83:
[----:B------:R-:W-:Y:S05]  /*6c50*/  BSYNC.RECONVERGENT B1 ;  /* 0x0000000000017941 */ /* 0x000fea0003800200 */
.L_x_82:
        /* <DEDUP_REMOVED lines=8> */
[----:B------:R-:W-:Y:S02]  /*6ce0*/  SHF.R.U32.HI R0, RZ, 0x1e, R0 ;  /* 0x0000001eff007819 */ /* 0x000fe40000011600 */
[----:B------:R-:W0:Y:S02]  /*6cf0*/  I2F.F64.S64 R4, R6 ;  /* 0x0000000600047312 */ /* 0x000e240000301c00 */
[----:B------:R-:W-:Y:S01]  /*6d00*/  LEA.HI R16, R9, R0, RZ, 0x1 ;  /* 0x0000000009107211 */ /* 0x000fe200078f08ff */
[----:B0-----:R-:W-:-:S10]  /*6d10*/  DMUL R4, R4, UR4 ;  /* 0x0000000404047c28 */ /* 0x001fd40008000000 */
[----:B------:R-:W0:Y:S02]  /*6d20*/  F2F.F32.F64 R4, R4 ;  /* 0x0000000400047310 */ /* 0x000e240000301000 */
[----:B0-----:R-:W-:Y:S01]  /*6d30*/  FSEL R14, -R4, R4, !P0 ;  /* 0x00000004040e7208 */ /* 0x001fe20004000100 */
[----:B------:R-:W-:Y:S06]  /*6d40*/  BRA `(.L_x_79) ;  /* 0x0000000000087947 */ /* 0x000fec0003800000 */
.L_x_80:
[----:B------:R-:W-:Y:S01]  /*6d50*/  FMUL R14, RZ, R15 ;  /* 0x0000000fff0e7220 */ /* 0x000fe20000400000 */
[----:B------:R-:W-:-:S07]  /*6d60*/  IMAD.MOV.U32 R16, RZ, RZ, RZ ;  /* 0x000000ffff107224 */ /* 0x000fce00078e00ff */
.L_x_79:
[----:B------:R-:W-:Y:S05]  /*6d70*/  BSYNC.RECONVERGENT B0 ;  /* 0x0000000000007941 */ /* 0x000fea0003800200 */
.L_x_78:
[----:B------:R-:W-:Y:S01]  /*6d80*/  LOP3.LUT R0, R16, 0x1, RZ, 0xc0, !PT ;  /* 0x0000000110007812 */ /* 0x000fe200078ec0ff */
[----:B------:R-:W-:Y:S01]  /*6d90*/  FMUL R4, R14, R14 ;  /* 0x0000000e0e047220 */ /* 0x000fe20000400000 */
[----:B------:R-:W-:Y:S02]  /*6da0*/  LOP3.LUT P1, RZ, R16, 0x2, RZ, 0xc0, !PT ;  /* 0x0000000210ff7812 */ /* 0x000fe4000782c0ff */
[----:B------:R-:W-:Y:S01]  /*6db0*/  ISETP.NE.U32.AND P0, PT, R0, 0x1, PT ;  /* 0x000000010000780c */ /* 0x000fe20003f05070 */
[----:B------:R-:W-:Y:S02]  /*6dc0*/  FFMA R0, R4, R3, -0.0013887860113754868507 ;  /* 0xbab607ed04007423 */ /* 0x000fe40000000003 */
[----:B------:R-:W0:Y:S01]  /*6dd0*/  S2R R3, SR_TID.X ;  /* 0x0000000000037919 */ /* 0x000e220000002100 */
[----:B------:R-:W-:Y:S02]  /*6de0*/  FSEL R7, R12, 0.0083327032625675201416, !P0 ;  /* 0x3c0885e40c077808 */ /* 0x000fe40004000000 */
[----:B------:R-:W-:-:S02]  /*6df0*/  FSEL R5, R0, -0.00019574658654164522886, !P0 ;  /* 0xb94d415300057808 */ /* 0x000fc40004000000 */
[----:B------:R-:W-:Y:S02]  /*6e00*/  FSEL R6, -R13, -0.16666662693023681641, !P0 ;  /* 0xbe2aaaa80d067808 */ /* 0x000fe40004000100 */
[----:B------:R-:W-:Y:S01]  /*6e10*/  FSEL R0, R14, 1, P0 ;  /* 0x3f8000000e007808 */ /* 0x000fe20000000000 */
[----:B------:R-:W-:-:S04]  /*6e20*/  FFMA R5, R4, R5, R7 ;  /* 0x0000000504057223 */ /* 0x000fc80000000007 */
[C---:B------:R-:W-:Y:S01]  /*6e30*/  FFMA R6, R4.reuse, R5, R6 ;  /* 0x0000000504067223 */ /* 0x040fe20000000006 */
[----:B------:R-:W-:-:S04]  /*6e40*/  FFMA R5, R4, R0, RZ ;  /* 0x0000000004057223 */ /* 0x000fc800000000ff */
[----:B------:R-:W-:-:S04]  /*6e50*/  FFMA R0, R5, R6, R0 ;  /* 0x0000000605007223 */ /* 0x000fc80000000000 */
[----:B------:R-:W-:-:S04]  /*6e60*/  @P1 FADD R0, RZ, -R0 ;  /* 0x80000000ff001221 */ /* 0x000fc80000000000 */
[-C--:B------:R-:W-:Y:S01]  /*6e70*/  FMUL R5, R11, R0.reuse ;  /* 0x000000000b057220 */ /* 0x080fe20000400000 */
[----:B------:R-:W-:-:S03]  /*6e80*/  FMUL R0, R10, R0 ;  /* 0x000000000a007220 */ /* 0x000fc60000400000 */
[-C--:B------:R-:W-:Y:S01]  /*6e90*/  FFMA R16, R10, R2.reuse, R5 ;  /* 0x000000020a107223 */ /* 0x080fe20000000005 */
[----:B------:R-:W-:Y:S01]  /*6ea0*/  FFMA R17, R11, R2, -R0 ;  /* 0x000000020b117223 */ /* 0x000fe20000000800 */
[----:B0-----:R-:W-:-:S04]  /*6eb0*/  IMAD R0, R3, -0x38, R22 ;  /* 0xffffffc803007824 */ /* 0x001fc800078e0216 */
[----:B------:R-:W-:Y:S04]  /*6ec0*/  STS.64 [R22+0x38], R16 ;  /* 0x0000381016007388 */ /* 0x000fe80000000a00 */
[----:B------:R-:W-:Y:S04]  /*6ed0*/  LDS.64 R14, [R0+0x40] ;  /* 0x00004000000e7984 */ /* 0x000fe80000000a00 */
[----:B------:R-:W0:Y:S04]  /*6ee0*/  LDS.64 R12, [R0+0x140] ;  /* 0x00014000000c7984 */ /* 0x000e280000000a00 */
[----:B------:R-:W-:Y:S04]  /*6ef0*/  LDS.64 R10, [R0+0x80] ;  /* 0x00008000000a7984 */ /* 0x000fe80000000a00 */
[----:B------:R-:W1:Y:S04]  /*6f00*/  LDS.64 R8, [R0+0x180] ;  /* 0x0001800000087984 */ /* 0x000e680000000a00 */
[----:B------:R-:W-:Y:S04]  /*6f10*/  LDS.64 R18, [R0] ;  /* 0x0000000000127984 */ /* 0x000fe80000000a00 */
[----:B------:R-:W2:Y:S04]  /*6f20*/  LDS.64 R20, [R0+0x100] ;  /* 0x0001000000147984 */ /* 0x000ea80000000a00 */
[----:B------:R-:W-:Y:S04]  /*6f30*/  LDS.64 R4, [R0+0xc0] ;  /* 0x0000c00000047984 */ /* 0x000fe80000000a00 */
[----:B------:R-:W3:Y:S01]  /*6f40*/  LDS.64 R6, [R0+0x1c0] ;  /* 0x0001c00000067984 */ /* 0x000ee20000000a00 */
[C-C-:B0-----:R-:W-:Y:S01]  /*6f50*/  FADD R24, R15.reuse, -R13.reuse ;  /* 0x8000000d0f187221 */ /* 0x141fe20000000000 */
[C-C-:B------:R-:W-:Y:S01]  /*6f60*/  FADD R16, R14.reuse, -R12.reuse ;  /* 0x8000000c0e107221 */ /* 0x140fe20000000000 */
[----:B------:R-:W-:Y:S01]  /*6f70*/  FADD R12, R14, R12 ;  /* 0x0000000c0e0c7221 */ /* 0x000fe20000000000 */
[----:B------:R-:W-:Y:S01]  /*6f80*/  FADD R13, R15, R13 ;  /* 0x0000000d0f0d7221 */ /* 0x000fe20000000000 */
[----:B------:R-:W-:-:S04]  /*6f90*/  FMUL R17, R24, 0.70710676908493041992 ;  /* 0x3f3504f318117820 */ /* 0x000fc80000400000 */
[C-C-:B------:R-:W-:Y:S01]  /*6fa0*/  FFMA R14, R16.reuse, 0.70710676908493041992, R17.reuse ;  /* 0x3f3504f3100e7823 */ /* 0x140fe20000000011 */
[----:B------:R-:W-:Y:S01]  /*6fb0*/  FFMA R16, R16, -0.70710676908493041992, R17 ;  /* 0xbf3504f310107823 */ /* 0x000fe20000000011 */
[C-C-:B-1----:R-:W-:Y:S01]  /*6fc0*/  FADD R17, R10.reuse, R8.reuse ;  /* 0x000000080a117221 */ /* 0x142fe20000000000 */
[----:B------:R-:W-:Y:S01]  /*6fd0*/  FADD R24, -R10, R8 ;  /* 0x000000080a187221 */ /* 0x000fe20000000100 */
[C-C-:B------:R-:W-:Y:S01]  /*6fe0*/  FADD R8, R11.reuse, -R9.reuse ;  /* 0x800000090b087221 */ /* 0x140fe20000000000 */
[----:B------:R-:W-:Y:S01]  /*6ff0*/  FADD R15, R11, R9 ;  /* 0x000000090b0f7221 */ /* 0x000fe20000000000 */
[C-C-:B--2---:R-:W-:Y:S01]  /*7000*/  FADD R23, R18.reuse, -R20.reuse ;  /* 0x8000001412177221 */ /* 0x144fe20000000000 */
[----:B------:R-:W-:Y:S01]  /*7010*/  FADD R2, R18, R20 ;  /* 0x0000001412027221 */ /* 0x000fe20000000000 */
[C-C-:B------:R-:W-:Y:S01]  /*7020*/  FADD R20, R19.reuse, R21.reuse ;  /* 0x0000001513147221 */ /* 0x140fe20000000000 */
[----:B------:R-:W-:Y:S01]  /*7030*/  FADD R21, R19, -R21 ;  /* 0x8000001513157221 */ /* 0x000fe20000000000 */
[C-C-:B------:R-:W-:Y:S01]  /*7040*/  FADD R11, R23.reuse, R8.reuse ;  /* 0x00000008170b7221 */ /* 0x140fe20000000000 */
[----:B------:R-:W-:Y:S01]  /*7050*/  FADD R19, R23, -R8 ;  /* 0x8000000817137221 */ /* 0x000fe20000000000 */
[C-C-:B------:R-:W-:Y:S01]  /*7060*/  FADD R9, R2.reuse, R17.reuse ;  /* 0x0000001102097221 */ /* 0x140fe20000000000 */
[----:B------:R-:W-:Y:S01]  /*7070*/  FADD R17, R2, -R17 ;  /* 0x8000001102117221 */ /* 0x000fe20000000000 */
[----:B---3--:R-:W-:Y:S01]  /*7080*/  FADD R8, R4, -R6 ;  /* 0x8000000604087221 */ /* 0x008fe20000000000 */
[C-C-:B------:R-:W-:Y:S01]  /*7090*/  FADD R18, R20.reuse, R15.reuse ;  /* 0x0000000f14127221 */ /* 0x140fe20000000000 */
[----:B------:R-:W-:Y:S01]  /*70a0*/  FADD R10, R20, -R15 ;  /* 0x8000000f140a7221 */ /* 0x000fe20000000000 */
[C-C-:B------:R-:W-:Y:S01]  /*70b0*/  FADD R15, R21.reuse, R24.reuse ;  /* 0x00000018150f7221 */ /* 0x140fe20000000000 */
[----:B------:R-:W-:Y:S01]  /*70c0*/  FADD R2, R21, -R24 ;  /* 0x8000001815027221 */ /* 0x000fe20000000000 */
[----:B------:R-:W-:Y:S01]  /*70d0*/  FADD R21, R4, R6 ;  /* 0x0000000604157221 */ /* 0x000fe20000000000 */
[C-C-:B------:R-:W-:Y:S01]  /*70e0*/  FADD R6, R5.reuse, -R7.reuse ;  /* 0x8000000705067221 */ /* 0x140fe20000000000 */
[----:B------:R-:W-:Y:S01]  /*70f0*/  FMUL R23, R8, 0.70710676908493041992 ;  /* 0x3f3504f308177820 */ /* 0x000fe20000400000 */
[----:B------:R-:W-:Y:S01]  /*7100*/  FADD R4, R5, R7 ;  /* 0x0000000705047221 */ /* 0x000fe20000000000 */
[C-C-:B------:R-:W-:Y:S01]  /*7110*/  FADD R20, R12.reuse, R21.reuse ;  /* 0x000000150c147221 */ /* 0x140fe20000000000 */
[----:B------:R-:W-:Y:S01]  /*7120*/  FADD R21, -R12, R21 ;  /* 0x000000150c157221 */ /* 0x000fe20000000100 */
[C-C-:B------:R-:W-:Y:S01]  /*7130*/  FFMA R5, R6.reuse, 0.70710676908493041992, -R23.reuse ;  /* 0x3f3504f306057823 */ /* 0x140fe20000000817 */
[----:B------:R-:W-:Y:S01]  /*7140*/  FFMA R23, R6, -0.70710676908493041992, -R23 ;  /* 0xbf3504f306177823 */ /* 0x000fe20000000817 */
[C-C-:B------:R-:W-:Y:S01]  /*7150*/  FADD R7, R13.reuse, R4.reuse ;  /* 0x000000040d077221 */ /* 0x140fe20000000000 */
[----:B------:R-:W-:Y:S01]  /*7160*/  FADD R4, R13, -R4 ;  /* 0x800000040d047221 */ /* 0x000fe20000000000 */
[----:B------:R-:W-:Y:S01]  /*7170*/  FADD R6, R14, R5 ;  /* 0x000000050e067221 */ /* 0x000fe20000000000 */
[C-C-:B------:R-:W-:Y:S01]  /*7180*/  FADD R24, R16.reuse, R23.reuse ;  /* 0x0000001710187221 */ /* 0x140fe20000000000 */
[----:B------:R-:W-:Y:S01]  /*7190*/  FADD R26, R16, -R23 ;  /* 0x80000017101a7221 */ /* 0x000fe20000000000 */
[C-C-:B------:R-:W-:Y:S01]  /*71a0*/  FADD R16, R17.reuse, R4.reuse ;  /* 0x0000000411107221 */ /* 0x140fe20000000000 */
[----:B------:R-:W-:Y:S01]  /*71b0*/  FADD R25, -R14, R5 ;  /* 0x000000050e197221 */ /* 0x000fe20000000100 */
[----:B------:R-:W-:Y:S01]  /*71c0*/  FADD R4, R17, -R4 ;  /* 0x8000000411047221 */ /* 0x000fe20000000000 */
[C-C-:B------:R-:W-:Y:S01]  /*71d0*/  FADD R8, R9.reuse, R20.reuse ;  /* 0x0000001409087221 */ /* 0x140fe20000000000 */
        /* <DEDUP_REMOVED lines=10> */
[C-C-:B------:R-:W-:Y:S01]  /*7280*/  FADD R19, R2.reuse, R25.reuse ;  /* 0x0000001902137221 */ /* 0x140fe20000000000 */
[----:B------:R-:W-:Y:S01]  /*7290*/  FADD R7, R2, -R25 ;  /* 0x8000001902077221 */ /* 0x000fe20000000000 */
[----:B------:R-:W-:Y:S01]  /*72a0*/  FADD R15, R15, -R24 ;  /* 0x800000180f0f7221 */ /* 0x000fe20000000000 */
[----:B------:R-:W0:Y:S01]  /*72b0*/  S2R R2, SR_TID.Y ;  /* 0x0000000000027919 */ /* 0x000e220000002200 */
[----:B------:R-:W-:Y:S04]  /*72c0*/  STS.128 [R22], R8 ;  /* 0x0000000816007388 */ /* 0x000fe80000000c00 */
[----:B------:R1:W-:Y:S04]  /*72d0*/  STS.128 [R22+0x20], R12 ;  /* 0x0000200c16007388 */ /* 0x0003e80000000c00 */
[----:B------:R-:W-:Y:S04]  /*72e0*/  STS.128 [R22+0x10], R16 ;  /* 0x0000101016007388 */ /* 0x000fe80000000c00 */
[----:B------:R-:W-:Y:S04]  /*72f0*/  STS.128 [R22+0x30], R4 ;  /* 0x0000300416007388 */ /* 0x000fe80000000c00 */
[----:B------:R-:W2:Y:S04]  /*7300*/  LDS.64 R32, [R0] ;  /* 0x0000000000207984 */ /* 0x000ea80000000a00 */
[----:B------:R-:W3:Y:S01]  /*7310*/  LDS.64 R34, [R0+0x40] ;  /* 0x0000400000227984 */ /* 0x000ee20000000a00 */
[----:B-1----:R-:W1:Y:S03]  /*7320*/  LDC.64 R12, c[0x0][0x388] ;  /* 0x0000e200ff0c7b82 */ /* 0x002e660000000a00 */
[----:B------:R-:W-:Y:S04]  /*7330*/  LDS.64 R28, [R0+0x80] ;  /* 0x00008000001c7984 */ /* 0x000fe80000000a00 */
[----:B------:R-:W4:Y:S01]  /*7340*/  LDS.64 R30, [R0+0xc0] ;  /* 0x0000c000001e7984 */ /* 0x000f220000000a00 */
[----:B0-----:R-:W-:-:S03]  /*7350*/  LEA R2, R2, R3, 0x3 ;  /* 0x0000000302027211 */ /* 0x001fc600078e18ff */
[----:B------:R-:W-:Y:S02]  /*7360*/  LDS.64 R24, [R0+0x100] ;  /* 0x0001000000187984 */ /* 0x000fe40000000a00 */
[----:B------:R-:W-:Y:S02]  /*7370*/  IMAD.SHL.U32 R3, R2, 0x10, RZ ;  /* 0x0000001002037824 */ /* 0x000fe400078e00ff */
[----:B------:R-:W0:Y:S04]  /*7380*/  LDS.64 R26, [R0+0x140] ;  /* 0x00014000001a7984 */ /* 0x000e280000000a00 */
[----:B------:R-:W-:Y:S04]  /*7390*/  LDS.64 R8, [R0+0x180] ;  /* 0x0001800000087984 */ /* 0x000fe80000000a00 */
[----:B------:R-:W5:Y:S01]  /*73a0*/  LDS.64 R10, [R0+0x1c0] ;  /* 0x0001c000000a7984 */ /* 0x000f620000000a00 */
[----:B-1----:R-:W-:-:S05]  /*73b0*/  IMAD.WIDE.U32 R2, R3, 0x4, R12 ;  /* 0x0000000403027825 */ /* 0x002fca00078e000c */
[----:B--2---:R-:W-:Y:S04]  /*73c0*/  STG.E desc[UR6][R2.64], R32 ;  /* 0x0000002002007986 */ /* 0x004fe8000c101906 */
[----:B---3--:R-:W-:Y:S04]  /*73d0*/  STS.128 [R22], R32 ;  /* 0x0000002016007388 */ /* 0x008fe80000000c00 */
[----:B------:R-:W-:Y:S04]  /*73e0*/  STG.E desc[UR6][R2.64+0x4], R33 ;  /* 0x0000042102007986 */ /* 0x000fe8000c101906 */
[----:B----4-:R-:W-:Y:S04]  /*73f0*/  STS.128 [R22+0x10], R28 ;  /* 0x0000101c16007388 */ /* 0x010fe80000000c00 */
[----:B------:R-:W-:Y:S04]  /*7400*/  STG.E desc[UR6][R2.64+0x8], R34 ;  /* 0x0000082202007986 */ /* 0x000fe8000c101906 */
[----:B0-----:R-:W-:Y:S04]  /*7410*/  STS.128 [R22+0x20], R24 ;  /* 0x0000201816007388 */ /* 0x001fe80000000c00 */
[----:B------:R-:W-:Y:S04]  /*7420*/  STG.E desc[UR6][R2.64+0xc], R35 ;  /* 0x00000c2302007986 */ /* 0x000fe8000c101906 */
[----:B-----5:R-:W-:Y:S04]  /*7430*/  STS.128 [R22+0x30], R8 ;  /* 0x0000300816007388 */ /* 0x020fe80000000c00 */
[----:B------:R-:W-:Y:S04]  /*7440*/  STG.E desc[UR6][R2.64+0x10], R28 ;  /* 0x0000101c02007986 */ /* 0x000fe8000c101906 */
        /* <DEDUP_REMOVED lines=10> */
[----:B------:R-:W-:Y:S01]  /*74f0*/  STG.E desc[UR6][R2.64+0x3c], R11 ;  /* 0x00003c0b02007986 */ /* 0x000fe2000c101906 */
[----:B------:R-:W-:Y:S05]  /*7500*/  EXIT ;  /* 0x000000000000794d */ /* 0x000fea0003800000 */
.L_x_84:
[----:B------:R-:W-:-:S00]  /*7510*/  BRA `(.L_x_84) ;  /* 0xfffffffc00fc7947 */ /* 0x000fc0000383ffff */
[----:B------:R-:W-:-:S00]  /*7520*/  NOP ;  /* 0x0000000000007918 */ /* 0x000fc00000000000 */
        /* <DEDUP_REMOVED lines=13> */
.L_x_340:


//--------------------- .text._Z6fft_16PfS_       --------------------------
	.section	.text._Z6fft_16PfS_,"ax",@progbits
	.align	128
        .global         _Z6fft_16PfS_
        .type           _Z6fft_16PfS_,@function
        .size           _Z6fft_16PfS_,(.L_x_341 - _Z6fft_16PfS_)
        .other          _Z6fft_16PfS_,@"STO_CUDA_ENTRY STV_DEFAULT"
_Z6fft_16PfS_:
.text._Z6fft_16PfS_:
        /* <DEDUP_REMOVED lines=26> */
[----:B------:R-:W-:Y:S01]  /*01a0*/  BSSY.RECONVERGENT B0, `(.L_x_85) ;  /* 0x00000c3000007945 */ /* 0x000fe20003800200 */
[----:B0-----:R-:W-:-:S06]  /*01b0*/  ULEA UR4, UR5, UR4, 0x18 ;  /* 0x0000000405047291 */ /* 0x001fcc000f8ec0ff */
[----:B------:R-:W-:-:S05]  /*01c0*/  LEA R20, R21, UR4, 0x2 ;  /* 0x0000000415147c11 */ /* 0x000fca000f8e10ff */
[--C-:B------:R-:W-:Y:S02]  /*01d0*/  IMAD R2, R0, -0x38, R20.reuse ;  /* 0xffffffc800027824 */ /* 0x100fe400078e0214 */
[----:B------:R-:W-:Y:S01]  /*01e0*/  IMAD R3, R3, -0x180, R20 ;  /* 0xfffffe8003037824 */ /* 0x000fe200078e0214 */
[----:B--2---:R-:W-:Y:S04]  /*01f0*/  STS.128 [R20], R4 ;  /* 0x0000000414007388 */ /* 0x004fe80000000c00 */
[----:B---3--:R-:W-:Y:S04]  /*0200*/  STS.128 [R20+0x10], R8 ;  /* 0x0000100814007388 */ /* 0x008fe80000000c00 */
[----:B----4-:R-:W-:Y:S04]  /*0210*/  STS.128 [R20+0x20], R12 ;  /* 0x0000200c14007388 */ /* 0x010fe80000000c00 */
[----:B-----5:R-:W-:Y:S04]  /*0220*/  STS.128 [R20+0x30], R16 ;  /* 0x0000301014007388 */ /* 0x020fe80000000c00 */
[----:B------:R-:W-:Y:S04]  /*0230*/  LDS.64 R28, [R2+0x10] ;  /* 0x00001000021c7984 */ /* 0x000fe80000000a00 */
[----:B------:R-:W0:Y:S04]  /*0240*/  LDS.64 R6, [R2+0x50] ;  /* 0x0000500002067984 */ /* 0x000e280000000a00 */
[----:B------:R-:W-:Y:S04]  /*0250*/  LDS.64 R10, [R2] ;  /* 0x00000000020a7984 */ /* 0x000fe80000000a00 */
[----:B------:R-:W1:Y:S04]  /*0260*/  LDS.64 R8, [R2+0x40] ;  /* 0x0000400002087984 */ /* 0x000e680000000a00 */
[----:B------:R-:W-:Y:S04]  /*0270*/  LDS.64 R26, [R2+0x20] ;  /* 0x00002000021a7984 */ /* 0x000fe80000000a00 */
[----:B------:R-:W2:Y:S04]  /*0280*/  LDS.64 R24, [R2+0x60] ;  /* 0x0000600002187984 */ /* 0x000ea80000000a00 */
[----:B------:R-:W-:Y:S04]  /*0290*/  LDS.64 R22, [R2+0x30] ;  /* 0x0000300002167984 */ /* 0x000fe80000000a00 */
[----:B------:R-:W3:Y:S01]  /*02a0*/  LDS.64 R4, [R2+0x70] ;  /* 0x0000700002047984 */ /* 0x000ee20000000a00 */
[C-C-:B0-----:R-:W-:Y:S01]  /*02b0*/  FADD R12, R29.reuse, -R7.reuse ;  /* 0x800000071d0c7221 */ /* 0x141fe20000000000 */
[----:B------:R-:W-:-:S03]  /*02c0*/  FADD R29, R29, R7 ;  /* 0x000000071d1d7221 */ /* 0x000fc60000000000 */
[----:B------:R-:W-:Y:S01]  /*02d0*/  FMUL R13, R12, 0.70710676908493041992 ;  /* 0x3f3504f30c0d7820 */ /* 0x000fe20000400000 */
[C-C-:B-1----:R-:W-:Y:S01]  /*02e0*/  FADD R16, R10.reuse, R8.reuse ;  /* 0x000000080a107221 */ /* 0x142fe20000000000 */
[----:B------:R-:W-:Y:S01]  /*02f0*/  FADD R8, R10, -R8 ;  /* 0x800000080a087221 */ /* 0x000fe20000000000 */
[C-C-:B------:R-:W-:Y:S01]  /*0300*/  FADD R10, R28.reuse, -R6.reuse ;  /* 0x800000061c0a7221 */ /* 0x140fe20000000000 */
[C-C-:B------:R-:W-:Y:S01]  /*0310*/  FADD R17, R11.reuse, R9.reuse ;  /* 0x000000090b117221 */ /* 0x140fe20000000000 */
[----:B------:R-:W-:Y:S01]  /*0320*/  FADD R9, R11, -R9 ;  /* 0x800000090b097221 */ /* 0x000fe20000000000 */
[----:B------:R-:W-:Y:S01]  /*0330*/  FADD R6, R28, R6 ;  /* 0x000000061c067221 */ /* 0x000fe20000000000 */
[C-C-:B------:R-:W-:Y:S01]  /*0340*/  FFMA R14, R10.reuse, 0.70710676908493041992, R13.reuse ;  /* 0x3f3504f30a0e7823 */ /* 0x140fe2000000000d */
[----:B------:R-:W-:Y:S01]  /*0350*/  FFMA R7, R10, -0.70710676908493041992, R13 ;  /* 0xbf3504f30a077823 */ /* 0x000fe2000000000d */
[C-C-:B--2---:R-:W-:Y:S01]  /*0360*/  FADD R10, R27.reuse, R25.reuse ;  /* 0x000000191b0a7221 */ /* 0x144fe20000000000 */
[----:B------:R-:W-:Y:S01]  /*0370*/  FADD R25, R27, -R25 ;  /* 0x800000191b197221 */ /* 0x000fe20000000000 */
[C-C-:B------:R-:W-:Y:S01]  /*0380*/  FADD R11, R26.reuse, R24.reuse ;  /* 0x000000181a0b7221 */ /* 0x140fe20000000000 */
[----:B------:R-:W-:Y:S01]  /*0390*/  FADD R24, -R26, R24 ;  /* 0x000000181a187221 */ /* 0x000fe20000000100 */
[C-C-:B------:R-:W-:Y:S01]  /*03a0*/  FADD R12, R17.reuse, R10.reuse ;  /* 0x0000000a110c7221 */ /* 0x140fe20000000000 */
[----:B------:R-:W-:Y:S01]  /*03b0*/  FADD R17, R17, -R10 ;  /* 0x8000000a11117221 */ /* 0x000fe20000000000 */
[C-C-:B------:R-:W-:Y:S01]  /*03c0*/  FADD R10, R8.reuse, R25.reuse ;  /* 0x00000019080a7221 */ /* 0x140fe20000000000 */
[----:B------:R-:W-:Y:S01]  /*03d0*/  FADD R18, R8, -R25 ;  /* 0x8000001908127221 */ /* 0x000fe20000000000 */
[--C-:B------:R-:W-:Y:S01]  /*03e0*/  FADD R13, R16, R11.reuse ;  /* 0x0000000b100d7221 */ /* 0x100fe20000000000 */
[----:B---3--:R-:W-:Y:S01]  /*03f0*/  FADD R8, R22, -R4 ;  /* 0x8000000416087221 */ /* 0x008fe20000000000 */
        /* <DEDUP_REMOVED lines=13> */
[C-C-:B------:R-:W-:Y:S01]  /*04d0*/  FADD R23, R14.reuse, R5.reuse ;  /* 0x000000050e177221 */ /* 0x140fe20000000000 */
[----:B------:R-:W-:Y:S01]  /*04e0*/  FADD R22, -R14, R5 ;  /* 0x000000050e167221 */ /* 0x000fe20000000100 */
[C-C-:B------:R-:W-:Y:S01]  /*04f0*/  FADD R14, R7.reuse, R24.reuse ;  /* 0x00000018070e7221 */ /* 0x140fe20000000000 */
[----:B------:R-:W-:Y:S01]  /*0500*/  FADD R15, R7, -R24 ;  /* 0x80000018070f7221 */ /* 0x000fe20000000000 */
[C-C-:B------:R-:W-:Y:S01]  /*0510*/  FADD R4, R13.reuse, R8.reuse ;  /* 0x000000080d047221 */ /* 0x140fe20000000000 */
[----:B------:R-:W-:Y:S01]  /*0520*/  FADD R8, R13, -R8 ;  /* 0x800000080d087221 */ /* 0x000fe20000000000 */
[C-C-:B------:R-:W-:Y:S01]  /*0530*/  FADD R7, R11.reuse, R14.reuse ;  /* 0x0000000e0b077221 */ /* 0x140fe20000000000 */
[----:B------:R-:W-:Y:S01]  /*0540*/  FADD R11, R11, -R14 ;  /* 0x8000000e0b0b7221 */ /* 0x000fe20000000000 */
[----:B------:R-:W-:Y:S01]  /*0550*/  FADD R5, R12, R9 ;  /* 0x000000090c057221 */ /* 0x000fe20000000000 */
[C-C-:B------:R-:W-:Y:S01]  /*0560*/  FADD R13, R17.reuse, R6.reuse ;  /* 0x00000006110d7221 */ /* 0x140fe20000000000 */
[----:B------:R-:W-:Y:S01]  /*0570*/  FADD R14, R18, R15 ;  /* 0x0000000f120e7221 */ /* 0x000fe20000000000 */
[----:B------:R-:W-:Y:S01]  /*0580*/  FADD R9, R12, -R9 ;  /* 0x800000090c097221 */ /* 0x000fe20000000000 */
[----:B------:R-:W-:Y:S01]  /*0590*/  FADD R17, R17, -R6 ;  /* 0x8000000611117221 */ /* 0x000fe20000000000 */
[----:B------:R-:W-:Y:S01]  /*05a0*/  FADD R18, R18, -R15 ;  /* 0x8000000f12127221 */ /* 0x000fe20000000000 */
[----:B------:R-:W-:Y:S01]  /*05b0*/  FADD R12, R16, R29 ;  /* 0x0000001d100c7221 */ /* 0x000fe20000000000 */
[----:B------:R-:W-:Y:S01]  /*05c0*/  FADD R6, R10, R23 ;  /* 0x000000170a067221 */ /* 0x000fe20000000000 */
[C-C-:B------:R-:W-:Y:S01]  /*05d0*/  FADD R15, R19.reuse, R22.reuse ;  /* 0x00000016130f7221 */ /* 0x140fe20000000000 */
[----:B------:R-:W-:Y:S01]  /*05e0*/  FADD R16, R16, -R29 ;  /* 0x8000001d10107221 */ /* 0x000fe20000000000 */
[----:B------:R-:W-:Y:S01]  /*05f0*/  FADD R10, R10, -R23 ;  /* 0x800000170a0a7221 */ /* 0x000fe20000000000 */
[----:B------:R-:W-:Y:S01]  /*0600*/  FADD R19, R19, -R22 ;  /* 0x8000001613137221 */ /* 0x000fe20000000000 */
[----:B------:R0:W-:Y:S01]  /*0610*/  STS.128 [R20], R4 ;  /* 0x0000000414007388 */ /* 0x0001e20000000c00 */
[----:B------:R-:W-:Y:S01]  /*0620*/  IMAD.MOV.U32 R27, RZ, RZ, 0x394d4153 ;  /* 0x394d4153ff1b7424 */ /* 0x000fe200078e00ff */
[----:B------:R-:W-:Y:S01]  /*0630*/  I2FP.F32.U32 R23, R0 ;  /* 0x0000000000177245 */ /* 0x000fe20000201000 */
[----:B------:R-:W-:Y:S01]  /*0640*/  IMAD.MOV.U32 R22, RZ, RZ, 0x37cbac00 ;  /* 0x37cbac00ff167424 */ /* 0x000fe200078e00ff */
[----:B------:R-:W-:Y:S01]  /*0650*/  STS.128 [R20+0x20], R8 ;  /* 0x0000200814007388 */ /* 0x000fe20000000c00 */
[----:B------:R-:W-:-:S02]  /*0660*/  FFMA R27, RZ, -R27, 0.0083327032625675201416 ;  /* 0x3c0885e4ff1b7423 */ /* 0x000fc4000000081b */
[----:B------:R-:W-:Y:S01]  /*0670*/  FFMA R26, RZ, R22, -0.0013887860113754868507 ;  /* 0xbab607edff1a7423 */ /* 0x000fe20000000016 */
[----:B------:R-:W-:Y:S01]  /*0680*/  STS.128 [R20+0x10], R12 ;  /* 0x0000100c14007388 */ /* 0x000fe20000000c00 */
[----:B------:R-:W-:Y:S01]  /*0690*/  FMUL R23, R23, 0.39269909262657165527 ;  /* 0x3ec90fdb17177820 */ /* 0x000fe20000400000 */
[----:B------:R-:W-:Y:S01]  /*06a0*/  FFMA R27, RZ, R27, -0.16666662693023681641 ;  /* 0xbe2aaaa8ff1b7423 */ /* 0x000fe2000000001b */
[----:B------:R-:W-:Y:S01]  /*06b0*/  FFMA R26, RZ, R26, 0.041666727513074874878 ;  /* 0x3d2aaabbff1a7423 */ /* 0x000fe2000000001a */
[----:B------:R1:W-:Y:S02]  /*06c0*/  STS.128 [R20+0x30], R16 ;  /* 0x0000301014007388 */ /* 0x0003e40000000c00 */
[C---:B------:R-:W-:Y:S01]  /*06d0*/  FSETP.GE.AND P0, PT, |R23|.reuse, 105615, PT ;  /* 0x47ce47801700780b */ /* 0x040fe20003f06200 */
[----:B------:R-:W-:Y:S01]  /*06e0*/  FFMA R26, RZ, R26, -0.4999999701976776123 ;  /* 0xbeffffffff1a7423 */ /* 0x000fe2000000001a */
[----:B------:R-:W2:Y:S01]  /*06f0*/  LDS.64 R24, [R3] ;  /* 0x0000000003187984 */ /* 0x000ea20000000a00 */
[----:B0-----:R-:W-:Y:S01]  /*0700*/  FFMA R4, RZ, RZ, RZ ;  /* 0x000000ffff047223 */ /* 0x001fe200000000ff */
[----:B------:R-:W-:Y:S01]  /*0710*/  FMUL R6, R23, 0.63661974668502807617 ;  /* 0x3f22f98317067820 */ /* 0x000fe20000400000 */
[----:B------:R-:W-:-:S02]  /*0720*/  FFMA R26, RZ, R26, 1 ;  /* 0x3f800000ff1a7423 */ /* 0x000fc4000000001a */
[----:B------:R-:W-:Y:S01]  /*0730*/  FFMA R4, R4, R27, RZ ;  /* 0x0000001b04047223 */ /* 0x000fe200000000ff */
[----:B-1----:R-:W0:Y:S02]  /*0740*/  F2I.NTZ R16, R6 ;  /* 0x0000000600107305 */ /* 0x002e240000203100 */
[-C--:B0-----:R-:W-:Y:S02]  /*0750*/  I2FP.F32.S32 R14, R16.reuse ;  /* 0x00000010000e7245 */ /* 0x081fe40000201400 */
[----:B------:R-:W-:Y:S01]  /*0760*/  MOV R15, R16 ;  /* 0x00000010000f7202 */ /* 0x000fe20000000f00 */
[C---:B--2---:R-:W-:Y:S01]  /*0770*/  FMUL R5, R4.reuse, R25 ;  /* 0x0000001904057220 */ /* 0x044fe20000400000 */
[----:B------:R-:W-:-:S03]  /*0780*/  FMUL R4, R4, R24 ;  /* 0x0000001804047220 */ /* 0x000fc60000400000 */
[C---:B------:R-:W-:Y:S01]  /*0790*/  FFMA R24, R26.reuse, R24, R5 ;  /* 0x000000181a187223 */ /* 0x040fe20000000005 */
[----:B------:R-:W-:Y:S01]  /*07a0*/  FFMA R25, R26, R25, -R4 ;  /* 0x000000191a197223 */ /* 0x000fe20000000804 */
[----:B------:R-:W-:Y:S01]  /*07b0*/  FFMA R5, R14, -1.5707962512969970703, R23 ;  /* 0xbfc90fda0e057823 */ /* 0x000fe20000000017 */
[----:B------:R-:W-:-:S03]  /*07c0*/  P2R R4, PR, RZ, 0x1 ;  /* 0x00000001ff047803 */ /* 0x000fc60000000000 */
[----:B------:R0:W-:Y:S01]  /*07d0*/  STS.64 [R3], R24 ;  /* 0x0000001803007388 */ /* 0x0001e20000000a00 */
[----:B------:R-:W-:-:S04]  /*07e0*/  FFMA R5, R14, -7.5497894158615963534e-08, R5 ;  /* 0xb3a221680e057823 */ /* 0x000fc80000000005 */
[----:B------:R-:W-:-:S04]  /*07f0*/  FFMA R14, R14, -5.3903029534742383927e-15, R5 ;  /* 0xa7c234c50e0e7823 */ /* 0x000fc80000000005 */
[----:B------:R-:W-:Y:S01]  /*0800*/  IMAD.MOV.U32 R17, RZ, RZ, R14 ;  /* 0x000000ffff117224 */ /* 0x000fe200078e000e */
[----:B------:R-:W-:Y:S06]  /*0810*/  @!P0 BRA `(.L_x_86) ;  /* 0x00000004006c8947 */ /* 0x000fec0003800000 */
[----:B------:R-:W-:-:S13]  /*0820*/  FSETP.NEU.AND P0, PT, |R23|, +INF , PT ;  /* 0x7f8000001700780b */ /* 0x000fda0003f0d200 */
[----:B------:R-:W-:Y:S05]  /*0830*/  @!P0 BRA `(.L_x_87) ;  /* 0x00000004005c8947 */ /* 0x000fea0003800000 */
[----:B------:R-:W-:Y:S01]  /*0840*/  IMAD.SHL.U32 R4, R23, 0x100, RZ ;  /* 0x0000010017047824 */ /* 0x000fe200078e00ff */
[----:B------:R-:W1:Y:S01]  /*0850*/  LDCU.64 UR8, c[0x4][URZ] ;  /* 0x01000000ff0877ac */ /* 0x000e620008000a00 */
[----:B------:R-:W-:Y:S02]  /*0860*/  IMAD.MOV.U32 R17, RZ, RZ, RZ ;  /* 0x000000ffff117224 */ /* 0x000fe400078e00ff */
[----:B------:R-:W-:Y:S01]  /*0870*/  IMAD.MOV.U32 R18, RZ, RZ, RZ ;  /* 0x000000ffff127224 */ /* 0x000fe200078e00ff */
[----:B------:R-:W-:Y:S01]  /*0880*/  LOP3.LUT R16, R4, 0x80000000, RZ, 0xfc, !PT ;  /* 0x8000000004107812 */ /* 0x000fe200078efcff */
[----:B------:R-:W-:Y:S01]  /*0890*/  UMOV UR5, URZ ;  /* 0x000000ff00057c82 */ /* 0x000fe20008000000 */
[----:B------:R-:W-:-:S05]  /*08a0*/  UMOV UR4, URZ ;  /* 0x000000ff00047c82 */ /* 0x000fca0008000000 */
.L_x_88:
[----:B-1----:R-:W-:Y:S01]  /*08b0*/  IMAD.U32 R11, RZ, RZ, UR9 ;  /* 0x00000009ff0b7e24 */ /* 0x002fe2000f8e00ff */
        /* <DEDUP_REMOVED lines=37> */
[--C-:B------:R-:W-:Y:S01]  /*0b10*/  @P4 IMAD.MOV.U32 R16, RZ, RZ, R5.reuse ;  /* 0x000000ffff104224 */ /* 0x100fe200078e0005 */
[----:B------:R-:W-:Y:S01]  /*0b20*/  ISETP.EQ.AND P4, PT, R13, RZ, PT ;  /* 0x000000ff0d00720c */ /* 0x000fe20003f82270 */
[----:B------:R-:W-:Y:S01]  /*0b30*/  @P0 IMAD.MOV.U32 R11, RZ, RZ, R5 ;  /* 0x000000ffff0b0224 */ /* 0x000fe200078e0005 */
[----:B------:R-:W-:Y:S01]  /*0b40*/  @P0 MOV R16, R6 ;  /* 0x0000000600100202 */ /* 0x000fe20000000f00 */
[----:B------:R-:W-:Y:S02]  /*0b50*/  @P1 IMAD.MOV.U32 R11, RZ, RZ, R6 ;  /* 0x000000ffff0b1224 */ /* 0x000fe400078e0006 */
[----:B------:R-:W-:-:S02]  /*0b60*/  @P2 IMAD.MOV.U32 R11, RZ, RZ, R7 ;  /* 0x000000ffff0b2224 */ /* 0x000fc400078e0007 */
[----:B------:R-:W-:Y:S02]  /*0b70*/  @P1 IMAD.MOV.U32 R16, RZ, RZ, R7 ;  /* 0x000000ffff101224 */ /* 0x000fe400078e0007 */
[----:B------:R-:W-:Y:S01]  /*0b80*/  @P3 MOV R11, R8 ;  /* 0x00000008000b3202 */ /* 0x000fe20000000f00 */
[----:B------:R-:W-:Y:S02]  /*0b90*/  @P2 IMAD.MOV.U32 R16, RZ, RZ, R8 ;  /* 0x000000ffff102224 */ /* 0x000fe400078e0008 */
[--C-:B------:R-:W-:Y:S02]  /*0ba0*/  @P3 IMAD.MOV.U32 R16, RZ, RZ, R9.reuse ;  /* 0x000000ffff103224 */ /* 0x100fe400078e0009 */
[----:B------:R-:W-:Y:S02]  /*0bb0*/  @P4 IMAD.MOV.U32 R11, RZ, RZ, R9 ;  /* 0x000000ffff0b4224 */ /* 0x000fe400078e0009 */
[--C-:B------:R-:W-:Y:S02]  /*0bc0*/  @P5 IMAD.MOV.U32 R11, RZ, RZ, R17.reuse ;  /* 0x000000ffff0b5224 */ /* 0x100fe400078e0011 */
[----:B------:R-:W-:-:S03]  /*0bd0*/  @P4 IMAD.MOV.U32 R16, RZ, RZ, R17 ;  /* 0x000000ffff104224 */ /* 0x000fc600078e0011 */
[----:B------:R-:W-:Y:S02]  /*0be0*/  MOV R12, R11 ;  /* 0x0000000b000c7202 */ /* 0x000fe40000000f00 */
[----:B------:R-:W-:-:S13]  /*0bf0*/  LOP3.LUT P6, R11, R10, 0x1f, RZ, 0xc0, !PT ;  /* 0x0000001f0a0b7812 */ /* 0x000fda00078cc0ff */
[----:B------:R-:W-:Y:S05]  /*0c00*/  @!P6 BRA `(.L_x_90) ;  /* 0x000000000028e947 */ /* 0x000fea0003800000 */
[----:B------:R-:W-:Y:S01]  /*0c10*/  @P0 IMAD.MOV.U32 R10, RZ, RZ, R4 ;  /* 0x000000ffff0a0224 */ /* 0x000fe200078e0004 */
[----:B------:R-:W-:Y:S01]  /*0c20*/  ISETP.EQ.AND P0, PT, R13, 0x8, PT ;  /* 0x000000080d00780c */ /* 0x000fe20003f02270 */
[----:B------:R-:W-:Y:S01]  /*0c30*/  @P1 IMAD.MOV.U32 R10, RZ, RZ, R5 ;  /* 0x000000ffff0a1224 */ /* 0x000fe200078e0005 */
[----:B------:R-:W-:Y:S01]  /*0c40*/  SHF.L.W.U32.HI R16, R12, R11, R16 ;  /* 0x0000000b0c107219 */ /* 0x000fe20000010e10 */
[----:B------:R-:W-:Y:S02]  /*0c50*/  @P2 IMAD.MOV.U32 R10, RZ, RZ, R6 ;  /* 0x000000ffff0a2224 */ /* 0x000fe400078e0006 */
[----:B------:R-:W-:Y:S01]  /*0c60*/  @P3 IMAD.MOV.U32 R10, RZ, RZ, R7 ;  /* 0x000000ffff0a3224 */ /* 0x000fe200078e0007 */
[----:B------:R-:W-:Y:S01]  /*0c70*/  @P4 MOV R10, R8 ;  /* 0x00000008000a4202 */ /* 0x000fe20000000f00 */
[----:B------:R-:W-:-:S06]  /*0c80*/  @P5 IMAD.MOV.U32 R10, RZ, RZ, R9 ;  /* 0x000000ffff0a5224 */ /* 0x000fcc00078e0009 */
[----:B------:R-:W-:-:S05]  /*0c90*/  @P0 IMAD.MOV.U32 R10, RZ, RZ, R17 ;  /* 0x000000ffff0a0224 */ /* 0x000fca00078e0011 */
[----:B------:R-:W-:-:S07]  /*0ca0*/  SHF.L.W.U32.HI R12, R10, R11, R12 ;  /* 0x0000000b0a0c7219 */ /* 0x000fce0000010e0c */
.L_x_90:
[----:B------:R-:W-:Y:S05]  /*0cb0*/  BSYNC.RECONVERGENT B1 ;  /* 0x0000000000017941 */ /* 0x000fea0003800200 */
.L_x_89:
        /* <DEDUP_REMOVED lines=10> */
[----:B------:R-:W1:Y:S02]  /*0d60*/  I2F.F64.S64 R10, R10 ;  /* 0x0000000a000a7312 */ /* 0x000e640000301c00 */
[----:B-1----:R-:W-:-:S10]  /*0d70*/  DMUL R12, R10, UR4 ;  /* 0x000000040a0c7c28 */ /* 0x002fd40008000000 */
[----:B------:R-:W1:Y:S02]  /*0d80*/  F2F.F32.F64 R12, R12 ;  /* 0x0000000c000c7310 */ /* 0x000e640000301000 */
[----:B-1----:R-:W-:Y:S01]  /*0d90*/  FSEL R17, -R12, R12, !P0 ;  /* 0x0000000c0c117208 */ /* 0x002fe20004000100 */
[----:B------:R-:W-:Y:S06]  /*0da0*/  BRA `(.L_x_86) ;  /* 0x0000000000087947 */ /* 0x000fec0003800000 */
.L_x_87:
[----:B------:R-:W-:Y:S01]  /*0db0*/  FMUL R17, RZ, R23 ;  /* 0x00000017ff117220 */ /* 0x000fe20000400000 */
[----:B------:R-:W-:-:S07]  /*0dc0*/  IMAD.MOV.U32 R16, RZ, RZ, RZ ;  /* 0x000000ffff107224 */ /* 0x000fce00078e00ff */
.L_x_86:
[----:B------:R-:W-:Y:S05]  /*0dd0*/  BSYNC.RECONVERGENT B0 ;  /* 0x0000000000007941 */ /* 0x000fea0003800200 */
.L_x_85:
[----:B------:R-:W-:Y:S01]  /*0de0*/  FMUL R11, R17, R17 ;  /* 0x00000011110b7220 */ /* 0x000fe20000400000 */
[C---:B------:R-:W-:Y:S01]  /*0df0*/  LOP3.LUT R12, R16.reuse, 0x1, RZ, 0xc0, !PT ;  /* 0x00000001100c7812 */ /* 0x040fe200078ec0ff */
[----:B------:R-:W-:Y:S01]  /*0e00*/  VIADD R19, R16, 0x1 ;  /* 0x0000000110137836 */ /* 0x000fe20000000000 */
[----:B------:R-:W-:Y:S01]  /*0e10*/  MOV R13, 0x3c0885e4 ;  /* 0x3c0885e4000d7802 */ /* 0x000fe20000000f00 */
[----:B------:R-:W-:Y:S01]  /*0e20*/  FFMA R10, R11, R22, -0.0013887860113754868507 ;  /* 0xbab607ed0b0a7423 */ /* 0x000fe20000000016 */
[----:B------:R-:W-:Y:S01]  /*0e30*/  ISETP.NE.U32.AND P0, PT, R12, 0x1, PT ;  /* 0x000000010c00780c */ /* 0x000fe20003f05070 */
[----:B------:R-:W-:Y:S01]  /*0e40*/  IMAD.MOV.U32 R18, RZ, RZ, 0x3e2aaaa8 ;  /* 0x3e2aaaa8ff127424 */ /* 0x000fe200078e00ff */
[----:B------:R-:W-:Y:S01]  /*0e50*/  FSETP.GE.AND P2, PT, |R23|, 105615, PT ;  /* 0x47ce47801700780b */ /* 0x000fe20003f46200 */
[----:B------:R-:W-:Y:S01]  /*0e60*/  BSSY.RECONVERGENT B0, `(.L_x_91) ;  /* 0x0000065000007945 */ /* 0x000fe20003800200 */
        /* <DEDUP_REMOVED lines=15> */
[----:B------:R-:W1:Y:S03]  /*0f60*/  LDCU.64 UR8, c[0x4][URZ] ;  /* 0x01000000ff0877ac */ /* 0x000e660008000a00 */
[----:B------:R-:W-:Y:S01]  /*0f70*/  LOP3.LUT R19, R10, 0x80000000, RZ, 0xfc, !PT ;  /* 0x800000000a137812 */ /* 0x000fe200078efcff */
[----:B------:R-:W-:Y:S01]  /*0f80*/  UMOV UR5, URZ ;  /* 0x000000ff00057c82 */ /* 0x000fe20008000000 */
[----:B------:R-:W-:-:S05]  /*0f90*/  UMOV UR4, URZ ;  /* 0x000000ff00047c82 */ /* 0x000fca0008000000 */
.L_x_94:
        /* <DEDUP_REMOVED lines=36> */
[----:B------:R-:W-:Y:S02]  /*11e0*/  @P3 MOV R14, R4 ;  /* 0x00000004000e3202 */ /* 0x000fe40000000f00 */
[C---:B------:R-:W-:Y:S01]  /*11f0*/  ISETP.EQ.AND P3, PT, R12.reuse, -0x4, PT ;  /* 0xfffffffc0c00780c */ /* 0x040fe20003f62270 */
[----:B------:R-:W-:Y:S02]  /*1200*/  @P4 IMAD.MOV.U32 R10, RZ, RZ, R4 ;  /* 0x000000ffff0a4224 */ /* 0x000fe400078e0004 */
[--C-:B------:R-:W-:Y:S01]  /*1210*/  @P4 IMAD.MOV.U32 R14, RZ, RZ, R5.reuse ;  /* 0x000000ffff0e4224 */ /* 0x100fe200078e0005 */
[----:B------:R-:W-:Y:S01]  /*1220*/  ISETP.EQ.AND P4, PT, R12, 0x4, PT ;  /* 0x000000040c00780c */ /* 0x000fe20003f82270 */
[----:B------:R-:W-:Y:S01]  /*1230*/  @P2 IMAD.MOV.U32 R10, RZ, RZ, R5 ;  /* 0x000000ffff0a2224 */ /* 0x000fe200078e0005 */
[----:B------:R-:W-:Y:S01]  /*1240*/  @P1 MOV R10, R6 ;  /* 0x00000006000a1202 */ /* 0x000fe20000000f00 */
[----:B------:R-:W-:Y:S02]  /*1250*/  @P2 IMAD.MOV.U32 R14, RZ, RZ, R6 ;  /* 0x000000ffff0e2224 */ /* 0x000fe400078e0006 */
[----:B------:R-:W-:-:S02]  /*1260*/  @P1 IMAD.MOV.U32 R14, RZ, RZ, R7 ;  /* 0x000000ffff0e1224 */ /* 0x000fc400078e0007 */
[----:B------:R-:W-:Y:S02]  /*1270*/  @P0 IMAD.MOV.U32 R10, RZ, RZ, R7 ;  /* 0x000000ffff0a0224 */ /* 0x000fe400078e0007 */
[--C-:B------:R-:W-:Y:S01]  /*1280*/  @P0 IMAD.MOV.U32 R14, RZ, RZ, R8.reuse ;  /* 0x000000ffff0e0224 */ /* 0x100fe200078e0008 */
[----:B------:R-:W-:Y:S01]  /*1290*/  @P3 MOV R14, R9 ;  /* 0x00000009000e3202 */ /* 0x000fe20000000f00 */
[----:B------:R-:W-:Y:S02]  /*12a0*/  @P3 IMAD.MOV.U32 R10, RZ, RZ, R8 ;  /* 0x000000ffff0a3224 */ /* 0x000fe400078e0008 */
        /* <DEDUP_REMOVED lines=10> */
[----:B------:R-:W-:Y:S02]  /*1350*/  @P5 IMAD.MOV.U32 R11, RZ, RZ, R8 ;  /* 0x000000ffff0b5224 */ /* 0x000fe400078e0008 */
[----:B------:R-:W-:-:S08]  /*1360*/  @P4 IMAD.MOV.U32 R11, RZ, RZ, R9 ;  /* 0x000000ffff0b4224 */ /* 0x000fd000078e0009 */
[----:B------:R-:W-:-:S04]  /*1370*/  @P0 MOV R11, R15 ;  /* 0x0000000f000b0202 */ /* 0x000fc80000000f00 */
[----:B------:R-:W-:-:S07]  /*1380*/  SHF.L.W.U32.HI R10, R11, R23, R10 ;  /* 0x000000170b0a7219 */ /* 0x000fce0000010e0a */
.L_x_96:
[----:B------:R-:W-:Y:S05]  /*1390*/  BSYNC.RECONVERGENT B1 ;  /* 0x0000000000017941 */ /* 0x000fea0003800200 */
.L_x_95:
        /* <DEDUP_REMOVED lines=15> */
.L_x_93:
[----:B------:R-:W-:Y:S01]  /*1490*/  FMUL R14, RZ, R23 ;  /* 0x00000017ff0e7220 */ /* 0x000fe20000400000 */
[----:B------:R-:W-:-:S07]  /*14a0*/  IMAD.MOV.U32 R15, RZ, RZ, RZ ;  /* 0x000000ffff0f7224 */ /* 0x000fce00078e00ff */
.L_x_92:
[----:B------:R-:W-:Y:S05]  /*14b0*/  BSYNC.RECONVERGENT B0 ;  /* 0x0000000000007941 */ /* 0x000fea0003800200 */
.L_x_91:
[----:B------:R-:W1:Y:S01]  /*14c0*/  LDS.64 R12, [R3+0x8] ;  /* 0x00000800030c7984 */ /* 0x000e620000000a00 */
[----:B------:R-:W-:Y:S01]  /*14d0*/  LOP3.LUT R10, R15, 0x1, RZ, 0xc0, !PT ;  /* 0x000000010f0a7812 */ /* 0x000fe200078ec0ff */
[----:B------:R-:W-:Y:S01]  /*14e0*/  FMUL R19, R14, R14 ;  /* 0x0000000e0e137220 */ /* 0x000fe20000400000 */
[----:B------:R-:W-:Y:S01]  /*14f0*/  IMAD.SHL.U32 R18, R0, 0x2, RZ ;  /* 0x0000000200127824 */ /* 0x000fe200078e00ff */
[----:B------:R-:W-:Y:S01]  /*1500*/  MOV R11, 0x3effffff ;  /* 0x3effffff000b7802 */ /* 0x000fe20000000f00 */
[----:B------:R-:W-:Y:S01]  /*1510*/  BSSY.RECONVERGENT B0, `(.L_x_97) ;  /* 0x000007b000007945 */ /* 0x000fe20003800200 */
[----:B------:R-:W-:Y:S01]  /*1520*/  ISETP.NE.U32.AND P0, PT, R10, 0x1, PT ;  /* 0x000000010a00780c */ /* 0x000fe20003f05070 */
[----:B------:R-:W-:Y:S01]  /*1530*/  FFMA R22, R19, R22, -0.0013887860113754868507 ;  /* 0xbab607ed13167423 */ /* 0x000fe20000000016 */
[----:B------:R-:W-:Y:S01]  /*1540*/  IMAD.MOV.U32 R10, RZ, RZ, 0x3d2aaabb ;  /* 0x3d2aaabbff0a7424 */ /* 0x000fe200078e00ff */
[----:B------:R-:W-:Y:S02]  /*1550*/  LOP3.LUT P1, RZ, R15, 0x2, RZ, 0xc0, !PT ;  /* 0x000000020fff7812 */ /* 0x000fe4000782c0ff */
[----:B------:R-:W-:-:S02]  /*1560*/  FSEL R14, R14, 1, P0 ;  /* 0x3f8000000e0e7808 */ /* 0x000fc40000000000 */
[----:B------:R-:W-:Y:S02]  /*1570*/  FSEL R22, R22, -0.00019574658654164522886, !P0 ;  /* 0xb94d415316167808 */ /* 0x000fe40004000000 */
[----:B------:R-:W-:-:S05]  /*1580*/  FSEL R16, R10, 0.0083327032625675201416, !P0 ;  /* 0x3c0885e40a107808 */ /* 0x000fca0004000000 */
[----:B------:R-:W-:Y:S01]  /*1590*/  FFMA R22, R19, R22, R16 ;  /* 0x0000001613167223 */ /* 0x000fe20000000010 */
[----:B------:R-:W-:Y:S02]  /*15a0*/  I2FP.F32.U32 R16, R18 ;  /* 0x0000001200107245 */ /* 0x000fe40000201000 */
[----:B------:R-:W-:-:S03]  /*15b0*/  FSEL R18, -R11, -0.16666662693023681641, !P0 ;  /* 0xbe2aaaa80b127808 */ /* 0x000fc60004000100 */
[----:B------:R-:W-:Y:S02]  /*15c0*/  FMUL R16, R16, 0.39269909262657165527 ;  /* 0x3ec90fdb10107820 */ /* 0x000fe40000400000 */
[C---:B------:R-:W-:Y:S01]  /*15d0*/  FFMA R18, R19.reuse, R22, R18 ;  /* 0x0000001613127223 */ /* 0x040fe20000000012 */
[----:B------:R-:W-:Y:S01]  /*15e0*/  FFMA R19, R19, R14, RZ ;  /* 0x0000000e13137223 */ /* 0x000fe200000000ff */
[C---:B------:R-:W-:Y:S01]  /*15f0*/  FMUL R15, R16.reuse, 0.63661974668502807617 ;  /* 0x3f22f983100f7820 */ /* 0x040fe20000400000 */
[----:B------:R-:W-:Y:S02]  /*1600*/  FSETP.GE.AND P2, PT, |R16|, 105615, PT ;  /* 0x47ce47801000780b */ /* 0x000fe40003f46200 */
[----:B------:R-:W-:Y:S02]  /*1610*/  FFMA R14, R19, R18, R14 ;  /* 0x00000012130e7223 */ /* 0x000fe4000000000e */
[----:B------:R-:W2:Y:S02]  /*1620*/  F2I.NTZ R19, R15 ;  /* 0x0000000f00137305 */ /* 0x000ea40000203100 */
[----:B------:R-:W-:-:S04]  /*1630*/  @P1 FADD R14, RZ, -R14 ;  /* 0x8000000eff0e1221 */ /* 0x000fc80000000000 */
[C---:B-1----:R-:W-:Y:S01]  /*1640*/  FMUL R18, R14.reuse, R13 ;  /* 0x0000000d0e127220 */ /* 0x042fe20000400000 */
[----:B------:R-:W-:-:S03]  /*1650*/  FMUL R14, R14, R12 ;  /* 0x0000000c0e0e7220 */ /* 0x000fc60000400000 */
[C---:B------:R-:W-:Y:S01]  /*1660*/  FFMA R12, R17.reuse, R12, R18 ;  /* 0x0000000c110c7223 */ /* 0x040fe20000000012 */
[----:B------:R-:W-:Y:S01]  /*1670*/  FFMA R13, R17, R13, -R14 ;  /* 0x0000000d110d7223 */ /* 0x000fe2000000080e */
[----:B--2---:R-:W-:-:S04]  /*1680*/  I2FP.F32.S32 R17, R19 ;  /* 0x0000001300117245 */ /* 0x004fc80000201400 */
[----:B------:R1:W-:Y:S01]  /*1690*/  STS.64 [R3+0x8], R12 ;  /* 0x0000080c03007388 */ /* 0x0003e20000000a00 */
[----:B------:R-:W-:-:S04]  /*16a0*/  FFMA R14, R17, -1.5707962512969970703, R16 ;  /* 0xbfc90fda110e7823 */ /* 0x000fc80000000010 */
[----:B------:R-:W-:-:S04]  /*16b0*/  FFMA R14, R17, -7.5497894158615963534e-08, R14 ;  /* 0xb3a22168110e7823 */ /* 0x000fc8000000000e */
[----:B------:R-:W-:Y:S01]  /*16c0*/  FFMA R18, R17, -5.3903029534742383927e-15, R14 ;  /* 0xa7c234c511127823 */ /* 0x000fe2000000000e */
[----:B------:R-:W-:Y:S01]  /*16d0*/  IMAD.MOV.U32 R17, RZ, RZ, R19 ;  /* 0x000000ffff117224 */ /* 0x000fe200078e0013 */
[----:B-1----:R-:W-:Y:S02]  /*16e0*/  P2R R12, PR, RZ, 0x4 ;  /* 0x00000004ff0c7803 */ /* 0x002fe40000000000 */
[----:B------:R-:W-:Y:S01]  /*16f0*/  IMAD.MOV.U32 R23, RZ, RZ, R18 ;  /* 0x000000ffff177224 */ /* 0x000fe200078e0012 */
[----:B------:R-:W-:Y:S06]  /*1700*/  @!P2 BRA `(.L_x_98) ;  /* 0x00000004006ca947 */ /* 0x000fec0003800000 */
[----:B------:R-:W-:-:S13]  /*1710*/  FSETP.NEU.AND P0, PT, |R16|, +INF , PT ;  /* 0x7f8000001000780b */ /* 0x000fda0003f0d200 */
[----:B------:R-:W-:Y:S05]  /*1720*/  @!P0 BRA `(.L_x_99) ;  /* 0x00000004005c8947 */ /* 0x000fea0003800000 */
[----:B------:R-:W-:Y:S02]  /*1730*/  IMAD.SHL.U32 R12, R16, 0x100, RZ ;  /* 0x00000100100c7824 */ /* 0x000fe400078e00ff */
[----:B------:R-:W-:Y:S02]  /*1740*/  HFMA2 R23, -RZ, RZ, 0, 0 ;  /* 0x00000000ff177431 */ /* 0x000fe400000001ff */
[----:B------:R-:W-:Y:S01]  /*1750*/  IMAD.MOV.U32 R19, RZ, RZ, RZ ;  /* 0x000000ffff137224 */ /* 0x000fe200078e00ff */
[----:B------:R-:W1:Y:S01]  /*1760*/  LDCU.64 UR8, c[0x4][URZ] ;  /* 0x01000000ff0877ac */ /* 0x000e620008000a00 */
[----:B------:R-:W-:Y:S01]  /*1770*/  LOP3.LUT R22, R12, 0x80000000, RZ, 0xfc, !PT ;  /* 0x800000000c167812 */ /* 0x000fe200078efcff */
[----:B------:R-:W-:Y:S01]  /*1780*/  UMOV UR5, URZ ;  /* 0x000000ff00057c82 */ /* 0x000fe20008000000 */
[----:B------:R-:W-:-:S05]  /*1790*/  UMOV UR4, URZ ;  /* 0x000000ff00047c82 */ /* 0x000fca0008000000 */
.L_x_100:
[----:B-1----:R-:W-:Y:S02]  /*17a0*/  IMAD.U32 R13, RZ, RZ, UR9 ;  /* 0x00000009ff0d7e24 */ /* 0x002fe4000f8e00ff */
        /* <DEDUP_REMOVED lines=16> */
[--C-:B------:R-:W-:Y:S02]  /*18b0*/  @P1 IMAD.MOV.U32 R5, RZ, RZ, R14.reuse ;  /* 0x000000ffff051224 */ /* 0x100fe400078e000e */
[--C-:B------:R-:W-:Y:S02]  /*18c0*/  @P3 IMAD.MOV.U32 R7, RZ, RZ, R14.reuse ;  /* 0x000000ffff073224 */ /* 0x100fe400078e000e */
[--C-:B------:R-:W-:Y:S02]  /*18d0*/  @P4 IMAD.MOV.U32 R8, RZ, RZ, R14.reuse ;  /* 0x000000ffff084224 */ /* 0x100fe400078e000e */
[----:B------:R-:W-:Y:S02]  /*18e0*/  @P5 IMAD.MOV.U32 R9, RZ, RZ, R14 ;  /* 0x000000ffff095224 */ /* 0x000fe400078e000e */
[----:B------:R-:W-:-:S04]  /*18f0*/  VIADD R23, R23, 0x4 ;  /* 0x0000000417177836 */ /* 0x000fc80000000000 */
[----:B------:R-:W-:Y:S01]  /*1900*/  @P2 MOV R6, R14 ;  /* 0x0000000e00062202 */ /* 0x000fe20000000f00 */
[----:B------:R-:W-:Y:S06]  /*1910*/  BRA.U UP0, `(.L_x_100) ;  /* 0xfffffffd00a07547 */ /* 0x000fec000b83ffff */
[----:B------:R-:W-:Y:S01]  /*1920*/  SHF.R.U32.HI R12, RZ, 0x17, R16 ;  /* 0x00000017ff0c7819 */ /* 0x000fe20000011610 */
[----:B------:R-:W-:Y:S03]  /*1930*/  BSSY.RECONVERGENT B1, `(.L_x_101) ;  /* 0x0000027000017945 */ /* 0x000fe60003800200 */
[----:B------:R-:W-:-:S04]  /*1940*/  IADD3 R13, PT, PT, R12, -0x80, RZ ;  /* 0xffffff800c0d7810 */ /* 0x000fc80007ffe0ff */
        /* <DEDUP_REMOVED lines=15> */
[----:B------:R-:W-:Y:S02]  /*1a40*/  @P1 IMAD.MOV.U32 R13, RZ, RZ, R6 ;  /* 0x000000ffff0d1224 */ /* 0x000fe400078e0006 */
[----:B------:R-:W-:-:S02]  /*1a50*/  @P2 IMAD.MOV.U32 R13, RZ, RZ, R7 ;  /* 0x000000ffff0d2224 */ /* 0x000fc400078e0007 */
[----:B------:R-:W-:Y:S01]  /*1a60*/  @P1 IMAD.MOV.U32 R22, RZ, RZ, R7 ;  /* 0x000000ffff161224 */ /* 0x000fe200078e0007 */
[----:B------:R-:W-:Y:S01]  /*1a70*/  @P2 MOV R22, R8 ;  /* 0x0000000800162202 */ /* 0x000fe20000000f00 */
[----:B------:R-:W-:Y:S02]  /*1a80*/  @P3 IMAD.MOV.U32 R13, RZ, RZ, R8 ;  /* 0x000000ffff0d3224 */ /* 0x000fe400078e0008 */
[--C-:B------:R-:W-:Y:S02]  /*1a90*/  @P3 IMAD.MOV.U32 R22, RZ, RZ, R9.reuse ;  /* 0x000000ffff163224 */ /* 0x100fe400078e0009 */
        /* <DEDUP_REMOVED lines=9> */
[----:B------:R-:W-:Y:S01]  /*1b30*/  SHF.L.W.U32.HI R22, R14, R13, R22 ;  /* 0x0000000d0e167219 */ /* 0x000fe20000010e16 */
[----:B------:R-:W-:Y:S01]  /*1b40*/  @P2 IMAD.MOV.U32 R12, RZ, RZ, R6 ;  /* 0x000000ffff0c2224 */ /* 0x000fe200078e0006 */
[----:B------:R-:W-:Y:S01]  /*1b50*/  @P3 MOV R12, R7 ;  /* 0x00000007000c3202 */ /* 0x000fe20000000f00 */
[----:B------:R-:W-:Y:S02]  /*1b60*/  @P4 IMAD.MOV.U32 R12, RZ, RZ, R8 ;  /* 0x000000ffff0c4224 */ /* 0x000fe400078e0008 */
[----:B------:R-:W-:-:S06]  /*1b70*/  @P5 IMAD.MOV.U32 R12, RZ, RZ, R9 ;  /* 0x000000ffff0c5224 */ /* 0x000fcc00078e0009 */
[----:B------:R-:W-:-:S05]  /*1b80*/  @P0 IMAD.MOV.U32 R12, RZ, RZ, R19 ;  /* 0x000000ffff0c0224 */ /* 0x000fca00078e0013 */
[----:B------:R-:W-:-:S07]  /*1b90*/  SHF.L.W.U32.HI R14, R12, R13, R14 ;  /* 0x0000000d0c0e7219 */ /* 0x000fce0000010e0e */
.L_x_102:
[----:B------:R-:W-:Y:S05]  /*1ba0*/  BSYNC.RECONVERGENT B1 ;  /* 0x0000000000017941 */ /* 0x000fea0003800200 */
.L_x_101:
[C---:B0-----:R-:W-:Y:S01]  /*1bb0*/  SHF.L.W.U32.HI R24, R14.reuse, 0x2, R22 ;  /* 0x000000020e187819 */ /* 0x041fe20000010e16 */
        /* <DEDUP_REMOVED lines=14> */
.L_x_99:
[----:B------:R-:W-:Y:S01]  /*1ca0*/  FMUL R23, RZ, R16 ;  /* 0x00000010ff177220 */ /* 0x000fe20000400000 */
[----:B------:R-:W-:-:S07]  /*1cb0*/  MOV R19, RZ ;  /* 0x000000ff00137202 */ /* 0x000fce0000000f00 */
.L_x_98:
[----:B------:R-:W-:Y:S05]  /*1cc0*/  BSYNC.RECONVERGENT B0 ;  /* 0x0000000000007941 */ /* 0x000fea0003800200 */
.L_x_97:
[----:B------:R-:W-:Y:S02]  /*1cd0*/  IMAD.MOV.U32 R22, RZ, RZ, 0x37cbac00 ;  /* 0x37cbac00ff167424 */ /* 0x000fe400078e00ff */
[----:B------:R-:W-:Y:S01]  /*1ce0*/  FMUL R12, R23, R23 ;  /* 0x00000017170c7220 */ /* 0x000fe20000400000 */
[C---:B------:R-:W-:Y:S01]  /*1cf0*/  LOP3.LUT R14, R19.reuse, 0x1, RZ, 0xc0, !PT ;  /* 0x00000001130e7812 */ /* 0x040fe200078ec0ff */
[----:B------:R-:W-:Y:S01]  /*1d00*/  IMAD.MOV.U32 R15, RZ, RZ, 0x3c0885e4 ;  /* 0x3c0885e4ff0f7424 */ /* 0x000fe200078e00ff */
[----:B------:R-:W-:Y:S01]  /*1d10*/  FSETP.GE.AND P2, PT, |R16|, 105615, PT ;  /* 0x47ce47801000780b */ /* 0x000fe20003f46200 */
[----:B------:R-:W-:Y:S01]  /*1d20*/  FFMA R13, R12, R22, -0.0013887860113754868507 ;  /* 0xbab607ed0c0d7423 */ /* 0x000fe20000000016 */
[----:B------:R-:W-:Y:S01]  /*1d30*/  ISETP.NE.U32.AND P0, PT, R14, 0x1, PT ;  /* 0x000000010e00780c */ /* 0x000fe20003f05070 */
[----:B------:R-:W-:Y:S01]  /*1d40*/  VIADD R14, R19, 0x1 ;  /* 0x00000001130e7836 */ /* 0x000fe20000000000 */
[----:B------:R-:W-:Y:S01]  /*1d50*/  BSSY.RECONVERGENT B0, `(.L_x_103) ;  /* 0x0000067000007945 */ /* 0x000fe20003800200 */
[----:B0-----:R-:W-:Y:S01]  /*1d60*/  IMAD.MOV.U32 R24, RZ, RZ, 0x3e2aaaa8 ;  /* 0x3e2aaaa8ff187424 */ /* 0x001fe200078e00ff */
[----:B------:R-:W-:-:S02]  /*1d70*/  FSEL R13, R13, -0.00019574658654164522886, P0 ;  /* 0xb94d41530d0d7808 */ /* 0x000fc40000000000 */
[----:B------:R-:W-:Y:S02]  /*1d80*/  FSEL R15, R15, 0.041666727513074874878, !P0 ;  /* 0x3d2aaabb0f0f7808 */ /* 0x000fe40004000000 */
        /* <DEDUP_REMOVED lines=18> */
.L_x_106:
        /* <DEDUP_REMOVED lines=61> */
[----:B------:R-:W-:-:S05]  /*2280*/  @P0 IMAD.MOV.U32 R13, RZ, RZ, R17 ;  /* 0x000000ffff0d0224 */ /* 0x000fca00078e0011 */
[----:B------:R-:W-:-:S07]  /*2290*/  SHF.L.W.U32.HI R12, R13, R15, R12 ;  /* 0x0000000f0d0c7219 */ /* 0x000fce0000010e0c */
.L_x_108:
[----:B------:R-:W-:Y:S05]  /*22a0*/  BSYNC.RECONVERGENT B1 ;  /* 0x0000000000017941 */ /* 0x000fea0003800200 */
.L_x_107:
        /* <DEDUP_REMOVED lines=15> */
.L_x_105:
[----:B------:R-:W-:Y:S01]  /*23a0*/  FMUL R18, RZ, R16 ;  /* 0x00000010ff127220 */ /* 0x000fe20000400000 */
[----:B------:R-:W-:-:S07]  /*23b0*/  IMAD.MOV.U32 R17, RZ, RZ, RZ ;  /* 0x000000ffff117224 */ /* 0x000fce00078e00ff */
.L_x_104:
[----:B------:R-:W-:Y:S05]  /*23c0*/  BSYNC.RECONVERGENT B0 ;  /* 0x0000000000007941 */ /* 0x000fea0003800200 */
.L_x_103:
[----:B------:R-:W0:Y:S01]  /*23d0*/  LDS.64 R12, [R3+0x10] ;  /* 0x00001000030c7984 */ /* 0x000e220000000a00 */
[----:B------:R-:W-:Y:S02]  /*23e0*/  IMAD R16, R0, 0x3, RZ ;  /* 0x0000000300107824 */ /* 0x000fe400078e02ff */
[----:B------:R-:W-:Y:S01]  /*23f0*/  FMUL R15, R18, R18 ;  /* 0x00000012120f7220 */ /* 0x000fe20000400000 */
[C---:B------:R-:W-:Y:S01]  /*2400*/  LOP3.LUT R14, R17.reuse, 0x1, RZ, 0xc0, !PT ;  /* 0x00000001110e7812 */ /* 0x040fe200078ec0ff */
[----:B------:R-:W-:Y:S01]  /*2410*/  BSSY.RECONVERGENT B0, `(.L_x_109) ;  /* 0x000007a000007945 */ /* 0x000fe20003800200 */
[----:B------:R-:W-:Y:S01]  /*2420*/  LOP3.LUT P1, RZ, R17, 0x2, RZ, 0xc0, !PT ;  /* 0x0000000211ff7812 */ /* 0x000fe2000782c0ff */
[----:B------:R-:W-:Y:S01]  /*2430*/  FFMA R22, R15, R22, -0.0013887860113754868507 ;  /* 0xbab607ed0f167423 */ /* 0x000fe20000000016 */
[----:B------:R-:W-:Y:S02]  /*2440*/  I2FP.F32.U32 R16, R16 ;  /* 0x0000001000107245 */ /* 0x000fe40000201000 */
[----:B------:R-:W-:-:S03]  /*2450*/  ISETP.NE.U32.AND P0, PT, R14, 0x1, PT ;  /* 0x000000010e00780c */ /* 0x000fc60003f05070 */
[----:B------:R-:W-:Y:S01]  /*2460*/  FMUL R16, R16, 0.39269909262657165527 ;  /* 0x3ec90fdb10107820 */ /* 0x000fe20000400000 */
[----:B------:R-:W-:Y:S02]  /*2470*/  FSEL R22, R22, -0.00019574658654164522886, !P0 ;  /* 0xb94d415316167808 */ /* 0x000fe40004000000 */
[----:B------:R-:W-:Y:S01]  /*2480*/  FSEL R14, R10, 0.0083327032625675201416, !P0 ;  /* 0x3c0885e40a0e7808 */ /* 0x000fe20004000000 */
[----:B------:R-:W-:Y:S01]  /*2490*/  FMUL R23, R16, 0.63661974668502807617 ;  /* 0x3f22f98310177820 */ /* 0x000fe20000400000 */
[----:B------:R-:W-:Y:S02]  /*24a0*/  FSEL R18, R18, 1, P0 ;  /* 0x3f80000012127808 */ /* 0x000fe40000000000 */
[----:B------:R-:W-:Y:S01]  /*24b0*/  FSETP.GE.AND P2, PT, |R16|, 105615, PT ;  /* 0x47ce47801000780b */ /* 0x000fe20003f46200 */
[----:B------:R-:W-:Y:S01]  /*24c0*/  FFMA R14, R15, R22, R14 ;  /* 0x000000160f0e7223 */ /* 0x000fe2000000000e */
[----:B------:R-:W-:Y:S01]  /*24d0*/  FSEL R22, -R11, -0.16666662693023681641, !P0 ;  /* 0xbe2aaaa80b167808 */ /* 0x000fe20004000100 */
[----:B------:R-:W1:Y:S04]  /*24e0*/  F2I.NTZ R23, R23 ;  /* 0x0000001700177305 */ /* 0x000e680000203100 */
[C---:B------:R-:W-:Y:S01]  /*24f0*/  FFMA R14, R15.reuse, R14, R22 ;  /* 0x0000000e0f0e7223 */ /* 0x040fe20000000016 */
[----:B------:R-:W-:-:S04]  /*2500*/  FFMA R15, R15, R18, RZ ;  /* 0x000000120f0f7223 */ /* 0x000fc800000000ff */
[----:B------:R-:W-:-:S04]  /*2510*/  FFMA R14, R15, R14, R18 ;  /* 0x0000000e0f0e7223 */ /* 0x000fc80000000012 */
[----:B------:R-:W-:Y:S01]  /*2520*/  @P1 FADD R14, RZ, -R14 ;  /* 0x8000000eff0e1221 */ /* 0x000fe20000000000 */
[----:B-1----:R-:W-:Y:S01]  /*2530*/  I2FP.F32.S32 R15, R23 ;  /* 0x00000017000f7245 */ /* 0x002fe20000201400 */
[----:B------:R-:W-:Y:S02]  /*2540*/  IMAD.MOV.U32 R17, RZ, RZ, R23 ;  /* 0x000000ffff117224 */ /* 0x000fe400078e0017 */
[C---:B0-----:R-:W-:Y:S01]  /*2550*/  FMUL R18, R14.reuse, R13 ;  /* 0x0000000d0e127220 */ /* 0x041fe20000400000 */
[----:B------:R-:W-:-:S03]  /*2560*/  FMUL R14, R14, R12 ;  /* 0x0000000c0e0e7220 */ /* 0x000fc60000400000 */
[C---:B------:R-:W-:Y:S01]  /*2570*/  FFMA R12, R19.reuse, R12, R18 ;  /* 0x0000000c130c7223 */ /* 0x040fe20000000012 */
[----:B------:R-:W-:Y:S01]  /*2580*/  FFMA R13, R19, R13, -R14 ;  /* 0x0000000d130d7223 */ /* 0x000fe2000000080e */
[----:B------:R-:W-:-:S04]  /*2590*/  FFMA R14, R15, -1.5707962512969970703, R16 ;  /* 0xbfc90fda0f0e7823 */ /* 0x000fc80000000010 */
[C---:B------:R-:W-:Y:S01]  /*25a0*/  FFMA R14, R15.reuse, -7.5497894158615963534e-08, R14 ;  /* 0xb3a221680f0e7823 */ /* 0x040fe2000000000e */
[----:B------:R0:W-:Y:S03]  /*25b0*/  STS.64 [R3+0x10], R12 ;  /* 0x0000100c03007388 */ /* 0x0001e60000000a00 */
[----:B------:R-:W-:-:S04]  /*25c0*/  FFMA R18, R15, -5.3903029534742383927e-15, R14 ;  /* 0xa7c234c50f127823 */ /* 0x000fc8000000000e */
[----:B------:R-:W-:Y:S01]  /*25d0*/  IMAD.MOV.U32 R19, RZ, RZ, R18 ;  /* 0x000000ffff137224 */ /* 0x000fe200078e0012 */
[----:B0-----:R-:W-:Y:S01]  /*25e0*/  P2R R12, PR, RZ, 0x4 ;  /* 0x00000004ff0c7803 */ /* 0x001fe20000000000 */
        /* <DEDUP_REMOVED lines=10> */
.L_x_112:
        /* <DEDUP_REMOVED lines=19> */
[--C-:B------:R-:W-:Y:S01]  /*27c0*/  @P4 IMAD.MOV.U32 R8, RZ, RZ, R14.reuse ;  /* 0x000000ffff084224 */ /* 0x100fe200078e000e */
[----:B------:R-:W-:Y:S01]  /*27d0*/  IADD3 R23, PT, PT, R23, 0x4, RZ ;  /* 0x0000000417177810 */ /* 0x000fe20007ffe0ff */
[----:B------:R-:W-:-:S08]  /*27e0*/  @P5 IMAD.MOV.U32 R9, RZ, RZ, R14 ;  /* 0x000000ffff095224 */ /* 0x000fd000078e000e */
        /* <DEDUP_REMOVED lines=19> */
[--C-:B------:R-:W-:Y:S02]  /*2920*/  @P1 IMAD.MOV.U32 R13, RZ, RZ, R6.reuse ;  /* 0x000000ffff0d1224 */ /* 0x100fe400078e0006 */
[----:B------:R-:W-:Y:S01]  /*2930*/  @P2 MOV R13, R7 ;  /* 0x00000007000d2202 */ /* 0x000fe20000000f00 */
[----:B------:R-:W-:Y:S02]  /*2940*/  @P0 IMAD.MOV.U32 R22, RZ, RZ, R6 ;  /* 0x000000ffff160224 */ /* 0x000fe400078e0006 */
[----:B------:R-:W-:-:S02]  /*2950*/  @P1 IMAD.MOV.U32 R22, RZ, RZ, R7 ;  /* 0x000000ffff161224 */ /* 0x000fc400078e0007 */
[--C-:B------:R-:W-:Y:S02]  /*2960*/  @P2 IMAD.MOV.U32 R22, RZ, RZ, R8.reuse ;  /* 0x000000ffff162224 */ /* 0x100fe400078e0008 */
[----:B------:R-:W-:Y:S02]  /*2970*/  @P3 IMAD.MOV.U32 R13, RZ, RZ, R8 ;  /* 0x000000ffff0d3224 */ /* 0x000fe400078e0008 */
[--C-:B------:R-:W-:Y:S01]  /*2980*/  @P3 IMAD.MOV.U32 R22, RZ, RZ, R9.reuse ;  /* 0x000000ffff163224 */ /* 0x100fe200078e0009 */
[----:B------:R-:W-:Y:S01]  /*2990*/  @P4 MOV R22, R19 ;  /* 0x0000001300164202 */ /* 0x000fe20000000f00 */
[----:B------:R-:W-:Y:S02]  /*29a0*/  @P4 IMAD.MOV.U32 R13, RZ, RZ, R9 ;  /* 0x000000ffff0d4224 */ /* 0x000fe400078e0009 */
        /* <DEDUP_REMOVED lines=14> */
.L_x_114:
[----:B------:R-:W-:Y:S05]  /*2a90*/  BSYNC.RECONVERGENT B1 ;  /* 0x0000000000017941 */ /* 0x000fea0003800200 */
.L_x_113:
        /* <DEDUP_REMOVED lines=15> */
.L_x_111:
[----:B------:R-:W-:Y:S01]  /*2b90*/  FMUL R19, RZ, R16 ;  /* 0x00000010ff137220 */ /* 0x000fe20000400000 */
[----:B------:R-:W-:-:S07]  /*2ba0*/  IMAD.MOV.U32 R23, RZ, RZ, RZ ;  /* 0x000000ffff177224 */ /* 0x000fce00078e00ff */
.L_x_110:
[----:B------:R-:W-:Y:S05]  /*2bb0*/  BSYNC.RECONVERGENT B0 ;  /* 0x0000000000007941 */ /* 0x000fea0003800200 */
.L_x_109:
[----:B------:R-:W-:Y:S02]  /*2bc0*/  IMAD.MOV.U32 R22, RZ, RZ, 0x37cbac00 ;  /* 0x37cbac00ff167424 */ /* 0x000fe400078e00ff */
[----:B------:R-:W-:Y:S01]  /*2bd0*/  FMUL R12, R19, R19 ;  /* 0x00000013130c7220 */ /* 0x000fe20000400000 */
[C---:B------:R-:W-:Y:S01]  /*2be0*/  LOP3.LUT R14, R23.reuse, 0x1, RZ, 0xc0, !PT ;  /* 0x00000001170e7812 */ /* 0x040fe200078ec0ff */
[----:B------:R-:W-:Y:S01]  /*2bf0*/  IMAD.MOV.U32 R24, RZ, RZ, 0x3e2aaaa8 ;  /* 0x3e2aaaa8ff187424 */ /* 0x000fe200078e00ff */
[----:B------:R-:W-:Y:S01]  /*2c00*/  MOV R15, 0x3c0885e4 ;  /* 0x3c0885e4000f7802 */ /* 0x000fe20000000f00 */
[----:B------:R-:W-:Y:S01]  /*2c10*/  FFMA R13, R12, R22, -0.0013887860113754868507 ;  /* 0xbab607ed0c0d7423 */ /* 0x000fe20000000016 */
[----:B------:R-:W-:Y:S01]  /*2c20*/  ISETP.NE.U32.AND P0, PT, R14, 0x1, PT ;  /* 0x000000010e00780c */ /* 0x000fe20003f05070 */
[----:B------:R-:W-:Y:S01]  /*2c30*/  VIADD R14, R23, 0x1 ;  /* 0x00000001170e7836 */ /* 0x000fe20000000000 */
[----:B------:R-:W-:Y:S01]  /*2c40*/  FSETP.GE.AND P2, PT, |R16|, 105615, PT ;  /* 0x47ce47801000780b */ /* 0x000fe20003f46200 */
[----:B------:R-:W-:Y:S01]  /*2c50*/  BSSY.RECONVERGENT B0, `(.L_x_115) ;  /* 0x0000066000007945 */ /* 0x000fe20003800200 */
        /* <DEDUP_REMOVED lines=20> */
.L_x_118:
        /* <DEDUP_REMOVED lines=63> */
.L_x_120:
[----:B------:R-:W-:Y:S05]  /*3190*/  BSYNC.RECONVERGENT B1 ;  /* 0x0000000000017941 */ /* 0x000fea0003800200 */
.L_x_119:
        /* <DEDUP_REMOVED lines=15> */
.L_x_117:
[----:B------:R-:W-:Y:S01]  /*3290*/  FMUL R18, RZ, R16 ;  /* 0x00000010ff127220 */ /* 0x000fe20000400000 */
[----:B------:R-:W-:-:S07]  /*32a0*/  IMAD.MOV.U32 R17, RZ, RZ, RZ ;  /* 0x000000ffff117224 */ /* 0x000fce00078e00ff */
.L_x_116:
[----:B------:R-:W-:Y:S05]  /*32b0*/  BSYNC.RECONVERGENT B0 ;  /* 0x0000000000007941 */ /* 0x000fea0003800200 */
.L_x_115:
[----:B------:R-:W0:Y:S01]  /*32c0*/  LDS.64 R12, [R3+0x18] ;  /* 0x00001800030c7984 */ /* 0x000e220000000a00 */
[----:B------:R-:W-:Y:S01]  /*32d0*/  FMUL R15, R18, R18 ;  /* 0x00000012120f7220 */ /* 0x000fe20000400000 */
[----:B------:R-:W-:Y:S01]  /*32e0*/  SHF.L.U32 R16, R0, 0x2, RZ ;  /* 0x0000000200107819 */ /* 0x000fe200000006ff */
[----:B------:R-:W-:Y:S01]  /*32f0*/  BSSY.RECONVERGENT B0, `(.L_x_121) ;  /* 0x000007b000007945 */ /* 0x000fe20003800200 */
[----:B------:R-:W-:Y:S01]  /*3300*/  LOP3.LUT R14, R17, 0x1, RZ, 0xc0, !PT ;  /* 0x00000001110e7812 */ /* 0x000fe200078ec0ff */
[----:B------:R-:W-:Y:S01]  /*3310*/  FFMA R22, R15, R22, -0.0013887860113754868507 ;  /* 0xbab607ed0f167423 */ /* 0x000fe20000000016 */
[----:B------:R-:W-:Y:S02]  /*3320*/  I2FP.F32.U32 R16, R16 ;  /* 0x0000001000107245 */ /* 0x000fe40000201000 */
[----:B------:R-:W-:Y:S02]  /*3330*/  ISETP.NE.U32.AND P0, PT, R14, 0x1, PT ;  /* 0x000000010e00780c */ /* 0x000fe40003f05070 */
[----:B------:R-:W-:Y:S01]  /*3340*/  LOP3.LUT P1, RZ, R17, 0x2, RZ, 0xc0, !PT ;  /* 0x0000000211ff7812 */ /* 0x000fe2000782c0ff */
[----:B------:R-:W-:Y:S01]  /*3350*/  FMUL R16, R16, 0.39269909262657165527 ;  /* 0x3ec90fdb10107820 */ /* 0x000fe20000400000 */
[----:B------:R-:W-:-:S02]  /*3360*/  FSEL R22, R22, -0.00019574658654164522886, !P0 ;  /* 0xb94d415316167808 */ /* 0x000fc40004000000 */
        /* <DEDUP_REMOVED lines=33> */
.L_x_124:
        /* <DEDUP_REMOVED lines=64> */
.L_x_126:
[----:B------:R-:W-:Y:S05]  /*3980*/  BSYNC.RECONVERGENT B1 ;  /* 0x0000000000017941 */ /* 0x000fea0003800200 */
.L_x_125:
        /* <DEDUP_REMOVED lines=15> */
.L_x_123:
[----:B------:R-:W-:Y:S01]  /*3a80*/  FMUL R19, RZ, R16 ;  /* 0x00000010ff137220 */ /* 0x000fe20000400000 */
[----:B------:R-:W-:-:S07]  /*3a90*/  MOV R23, RZ ;  /* 0x000000ff00177202 */ /* 0x000fce0000000f00 */
.L_x_122:
[----:B------:R-:W-:Y:S05]  /*3aa0*/  BSYNC.RECONVERGENT B0 ;  /* 0x0000000000007941 */ /* 0x000fea0003800200 */
.L_x_121:
[----:B------:R-:W-:Y:S02]  /*3ab0*/  IMAD.MOV.U32 R22, RZ, RZ, 0x37cbac00 ;  /* 0x37cbac00ff167424 */ /* 0x000fe400078e00ff */
[----:B------:R-:W-:Y:S01]  /*3ac0*/  FMUL R12, R19, R19 ;  /* 0x00000013130c7220 */ /* 0x000fe20000400000 */
[C---:B------:R-:W-:Y:S01]  /*3ad0*/  LOP3.LUT R14, R23.reuse, 0x1, RZ, 0xc0, !PT ;  /* 0x00000001170e7812 */ /* 0x040fe200078ec0ff */
[----:B------:R-:W-:Y:S02]  /*3ae0*/  HFMA2 R24, -RZ, RZ, 1.541015625, -0.052001953125 ;  /* 0x3e2aaaa8ff187431 */ /* 0x000fe400000001ff */
[----:B------:R-:W-:Y:S02]  /*3af0*/  IMAD.MOV.U32 R15, RZ, RZ, 0x3c0885e4 ;  /* 0x3c0885e4ff0f7424 */ /* 0x000fe400078e00ff */
        /* <DEDUP_REMOVED lines=25> */
.L_x_130:
        /* <DEDUP_REMOVED lines=63> */
.L_x_132:
[----:B------:R-:W-:Y:S05]  /*4080*/  BSYNC.RECONVERGENT B1 ;  /* 0x0000000000017941 */ /* 0x000fea0003800200 */
.L_x_131:
        /* <DEDUP_REMOVED lines=15> */
.L_x_129:
[----:B------:R-:W-:Y:S01]  /*4180*/  FMUL R18, RZ, R16 ;  /* 0x00000010ff127220 */ /* 0x000fe20000400000 */
[----:B------:R-:W-:-:S07]  /*4190*/  IMAD.MOV.U32 R17, RZ, RZ, RZ ;  /* 0x000000ffff117224 */ /* 0x000fce00078e00ff */
.L_x_128:
[----:B------:R-:W-:Y:S05]  /*41a0*/  BSYNC.RECONVERGENT B0 ;  /* 0x0000000000007941 */ /* 0x000fea0003800200 */
.L_x_127:
        /* <DEDUP_REMOVED lines=44> */
.L_x_136:
        /* <DEDUP_REMOVED lines=42> */
[----:B------:R-:W-:Y:S02]  /*4710*/  @P2 IMAD.MOV.U32 R13, RZ, RZ, R7 ;  /* 0x000000ffff0d2224 */ /* 0x000fe400078e0007 */
[----:B------:R-:W-:Y:S01]  /*4720*/  @P0 IMAD.MOV.U32 R22, RZ, RZ, R6 ;  /* 0x000000ffff160224 */ /* 0x000fe200078e0006 */
[----:B------:R-:W-:Y:S01]  /*4730*/  @P1 MOV R22, R7 ;  /* 0x0000000700161202 */ /* 0x000fe20000000f00 */
[----:B------:R-:W-:-:S02]  /*4740*/  @P2 IMAD.MOV.U32 R22, RZ, RZ, R8 ;  /* 0x000000ffff162224 */ /* 0x000fc400078e0008 */
[----:B------:R-:W-:Y:S01]  /*4750*/  @P3 IMAD.MOV.U32 R13, RZ, RZ, R8 ;  /* 0x000000ffff0d3224 */ /* 0x000fe200078e0008 */
[----:B------:R-:W-:-:S03]  /*4760*/  @P3 MOV R22, R9 ;  /* 0x0000000900163202 */ /* 0x000fc60000000f00 */
        /* <DEDUP_REMOVED lines=16> */
.L_x_138:
[----:B------:R-:W-:Y:S05]  /*4870*/  BSYNC.RECONVERGENT B1 ;  /* 0x0000000000017941 */ /* 0x000fea0003800200 */
.L_x_137:
        /* <DEDUP_REMOVED lines=15> */
.L_x_135:
[----:B------:R-:W-:Y:S01]  /*4970*/  FMUL R19, RZ, R16 ;  /* 0x00000010ff137220 */ /* 0x000fe20000400000 */
[----:B------:R-:W-:-:S07]  /*4980*/  IMAD.MOV.U32 R23, RZ, RZ, RZ ;  /* 0x000000ffff177224 */ /* 0x000fce00078e00ff */
.L_x_134:
[----:B------:R-:W-:Y:S05]  /*4990*/  BSYNC.RECONVERGENT B0 ;  /* 0x0000000000007941 */ /* 0x000fea0003800200 */
.L_x_133:
[----:B------:R-:W-:Y:S02]  /*49a0*/  IMAD.MOV.U32 R22, RZ, RZ, 0x37cbac00 ;  /* 0x37cbac00ff167424 */ /* 0x000fe400078e00ff */
[----:B------:R-:W-:Y:S01]  /*49b0*/  FMUL R12, R19, R19 ;  /* 0x00000013130c7220 */ /* 0x000fe20000400000 */
[C---:B------:R-:W-:Y:S01]  /*49c0*/  LOP3.LUT R14, R23.reuse, 0x1, RZ, 0xc0, !PT ;  /* 0x00000001170e7812 */ /* 0x040fe200078ec0ff */
[----:B------:R-:W-:Y:S01]  /*49d0*/  IMAD.MOV.U32 R15, RZ, RZ, 0x3c0885e4 ;  /* 0x3c0885e4ff0f7424 */ /* 0x000fe200078e00ff */
[----:B------:R-:W-:Y:S01]  /*49e0*/  FSETP.GE.AND P2, PT, |R16|, 105615, PT ;  /* 0x47ce47801000780b */ /* 0x000fe20003f46200 */
[----:B------:R-:W-:Y:S01]  /*49f0*/  FFMA R13, R12, R22, -0.0013887860113754868507 ;  /* 0xbab607ed0c0d7423 */ /* 0x000fe20000000016 */
[----:B------:R-:W-:Y:S01]  /*4a00*/  ISETP.NE.U32.AND P0, PT, R14, 0x1, PT ;  /* 0x000000010e00780c */ /* 0x000fe20003f05070 */
[----:B------:R-:W-:Y:S01]  /*4a10*/  IMAD.MOV.U32 R24, RZ, RZ, 0x3e2aaaa8 ;  /* 0x3e2aaaa8ff187424 */ /* 0x000fe200078e00ff */
[----:B------:R-:W-:Y:S01]  /*4a20*/  IADD3 R14, PT, PT, R23, 0x1, RZ ;  /* 0x00000001170e7810 */ /* 0x000fe20007ffe0ff */
        /* <DEDUP_REMOVED lines=21> */
.L_x_142:
        /* <DEDUP_REMOVED lines=44> */
[--C-:B------:R-:W-:Y:S01]  /*4e40*/  @P1 IMAD.MOV.U32 R16, RZ, RZ, R7.reuse ;  /* 0x000000ffff101224 */ /* 0x100fe200078e0007 */
[----:B------:R-:W-:Y:S01]  /*4e50*/  @P0 MOV R16, R8 ;  /* 0x0000000800100202 */ /* 0x000fe20000000f00 */
[----:B------:R-:W-:-:S02]  /*4e60*/  @P0 IMAD.MOV.U32 R12, RZ, RZ, R7 ;  /* 0x000000ffff0c0224 */ /* 0x000fc400078e0007 */
[----:B------:R-:W-:Y:S02]  /*4e70*/  @P3 IMAD.MOV.U32 R12, RZ, RZ, R8 ;  /* 0x000000ffff0c3224 */ /* 0x000fe400078e0008 */
[--C-:B------:R-:W-:Y:S01]  /*4e80*/  @P3 IMAD.MOV.U32 R16, RZ, RZ, R9.reuse ;  /* 0x000000ffff103224 */ /* 0x100fe200078e0009 */
[----:B------:R-:W-:Y:S01]  /*4e90*/  @P5 MOV R16, R17 ;  /* 0x0000001100105202 */ /* 0x000fe20000000f00 */
[----:B------:R-:W-:Y:S02]  /*4ea0*/  @P5 IMAD.MOV.U32 R12, RZ, RZ, R9 ;  /* 0x000000ffff0c5224 */ /* 0x000fe400078e0009 */
        /* <DEDUP_REMOVED lines=12> */
.L_x_144:
[----:B------:R-:W-:Y:S05]  /*4f70*/  BSYNC.RECONVERGENT B1 ;  /* 0x0000000000017941 */ /* 0x000fea0003800200 */
.L_x_143:
        /* <DEDUP_REMOVED lines=15> */
.L_x_141:
[----:B------:R-:W-:Y:S01]  /*5070*/  FMUL R18, RZ, R16 ;  /* 0x00000010ff127220 */ /* 0x000fe20000400000 */
[----:B------:R-:W-:-:S07]  /*5080*/  IMAD.MOV.U32 R17, RZ, RZ, RZ ;  /* 0x000000ffff117224 */ /* 0x000fce00078e00ff */
.L_x_140:
[----:B------:R-:W-:Y:S05]  /*5090*/  BSYNC.RECONVERGENT B0 ;  /* 0x0000000000007941 */ /* 0x000fea0003800200 */
.L_x_139:
[----:B------:R-:W-:Y:S01]  /*50a0*/  FMUL R15, R18, R18 ;  /* 0x00000012120f7220 */ /* 0x000fe20000400000 */
[----:B------:R-:W0:Y:S01]  /*50b0*/  LDS.64 R12, [R3+0x28] ;  /* 0x00002800030c7984 */ /* 0x000e220000000a00 */
[----:B------:R-:W-:Y:S01]  /*50c0*/  LOP3.LUT R14, R17, 0x1, RZ, 0xc0, !PT ;  /* 0x00000001110e7812 */ /* 0x000fe200078ec0ff */
[----:B------:R-:W-:Y:S02]  /*50d0*/  IMAD R16, R0, 0x6, RZ ;  /* 0x0000000600107824 */ /* 0x000fe400078e02ff */
[----:B------:R-:W-:Y:S01]  /*50e0*/  FFMA R22, R15, R22, -0.0013887860113754868507 ;  /* 0xbab607ed0f167423 */ /* 0x000fe20000000016 */
[----:B------:R-:W-:Y:S01]  /*50f0*/  LOP3.LUT P1, RZ, R17, 0x2, RZ, 0xc0, !PT ;  /* 0x0000000211ff7812 */ /* 0x000fe2000782c0ff */
[----:B------:R-:W-:Y:S01]  /*5100*/  BSSY.RECONVERGENT B0, `(.L_x_145) ;  /* 0x0000078000007945 */ /* 0x000fe20003800200 */
[----:B------:R-:W-:Y:S02]  /*5110*/  ISETP.NE.U32.AND P0, PT, R14, 0x1, PT ;  /* 0x000000010e00780c */ /* 0x000fe40003f05070 */
[----:B------:R-:W-:-:S02]  /*5120*/  I2FP.F32.U32 R16, R16 ;  /* 0x0000001000107245 */ /* 0x000fc40000201000 */
[----:B------:R-:W-:Y:S02]  /*5130*/  FSEL R22, R22, -0.00019574658654164522886, !P0 ;  /* 0xb94d415316167808 */ /* 0x000fe40004000000 */
[----:B------:R-:W-:Y:S01]  /*5140*/  FSEL R14, R10, 0.0083327032625675201416, !P0 ;  /* 0x3c0885e40a0e7808 */ /* 0x000fe20004000000 */
[----:B------:R-:W-:Y:S01]  /*5150*/  FMUL R16, R16, 0.39269909262657165527 ;  /* 0x3ec90fdb10107820 */ /* 0x000fe20000400000 */
[----:B------:R-:W-:-:S03]  /*5160*/  FSEL R18, R18, 1, P0 ;  /* 0x3f80000012127808 */ /* 0x000fc60000000000 */
[----:B------:R-:W-:Y:S01]  /*5170*/  FFMA R14, R15, R22, R14 ;  /* 0x000000160f0e7223 */ /* 0x000fe2000000000e */
[----:B------:R-:W-:Y:S02]  /*5180*/  FSEL R22, -R11, -0.16666662693023681641, !P0 ;  /* 0xbe2aaaa80b167808 */ /* 0x000fe40004000100 */
[----:B------:R-:W-:-:S03]  /*5190*/  FSETP.GE.AND P2, PT, |R16|, 105615, PT ;  /* 0x47ce47801000780b */ /* 0x000fc60003f46200 */
[C---:B------:R-:W-:Y:S01]  /*51a0*/  FFMA R14, R15.reuse, R14, R22 ;  /* 0x0000000e0f0e7223 */ /* 0x040fe20000000016 */
[----:B------:R-:W-:Y:S01]  /*51b0*/  FMUL R22, R16, 0.63661974668502807617 ;  /* 0x3f22f98310167820 */ /* 0x000fe20000400000 */
[----:B------:R-:W-:-:S04]  /*51c0*/  FFMA R15, R15, R18, RZ ;  /* 0x000000120f0f7223 */ /* 0x000fc800000000ff */
[----:B------:R-:W-:Y:S01]  /*51d0*/  FFMA R14, R15, R14, R18 ;  /* 0x0000000e0f0e7223 */ /* 0x000fe20000000012 */
[----:B------:R-:W1:Y:S03]  /*51e0*/  F2I.NTZ R22, R22 ;  /* 0x0000001600167305 */ /* 0x000e660000203100 */
[----:B------:R-:W-:-:S04]  /*51f0*/  @P1 FADD R14, RZ, -R14 ;  /* 0x8000000eff0e1221 */ /* 0x000fc80000000000 */
[C---:B0-----:R-:W-:Y:S01]  /*5200*/  FMUL R18, R14.reuse, R13 ;  /* 0x0000000d0e127220 */ /* 0x041fe20000400000 */
[----:B------:R-:W-:-:S03]  /*5210*/  FMUL R14, R14, R12 ;  /* 0x0000000c0e0e7220 */ /* 0x000fc60000400000 */
[C---:B------:R-:W-:Y:S01]  /*5220*/  FFMA R12, R19.reuse, R12, R18 ;  /* 0x0000000c130c7223 */ /* 0x040fe20000000012 */
[----:B-1----:R-:W-:Y:S01]  /*5230*/  I2FP.F32.S32 R15, R22 ;  /* 0x00000016000f7245 */ /* 0x002fe20000201400 */
[----:B------:R-:W-:Y:S01]  /*5240*/  FFMA R13, R19, R13, -R14 ;  /* 0x0000000d130d7223 */ /* 0x000fe2000000080e */
[----:B------:R-:W-:-:S03]  /*5250*/  IMAD.MOV.U32 R17, RZ, RZ, R22 ;  /* 0x000000ffff117224 */ /* 0x000fc600078e0016 */
[C---:B------:R-:W-:Y:S01]  /*5260*/  FFMA R14, R15.reuse, -1.5707962512969970703, R16 ;  /* 0xbfc90fda0f0e7823 */ /* 0x040fe20000000010 */
[----:B------:R0:W-:Y:S03]  /*5270*/  STS.64 [R3+0x28], R12 ;  /* 0x0000280c03007388 */ /* 0x0001e60000000a00 */
[----:B------:R-:W-:-:S04]  /*5280*/  FFMA R14, R15, -7.5497894158615963534e-08, R14 ;  /* 0xb3a221680f0e7823 */ /* 0x000fc8000000000e */
[----:B------:R-:W-:-:S05]  /*5290*/  FFMA R18, R15, -5.3903029534742383927e-15, R14 ;  /* 0xa7c234c50f127823 */ /* 0x000fca000000000e */
[----:B------:R-:W-:Y:S02]  /*52a0*/  MOV R23, R18 ;  /* 0x0000001200177202 */ /* 0x000fe40000000f00 */
[----:B0-----:R-:W-:Y:S01]  /*52b0*/  P2R R12, PR, RZ, 0x4 ;  /* 0x00000004ff0c7803 */ /* 0x001fe20000000000 */
        /* <DEDUP_REMOVED lines=10> */
.L_x_148:
        /* <DEDUP_REMOVED lines=64> */
.L_x_150:
[----:B------:R-:W-:Y:S05]  /*5760*/  BSYNC.RECONVERGENT B1 ;  /* 0x0000000000017941 */ /* 0x000fea0003800200 */
.L_x_149:
        /* <DEDUP_REMOVED lines=15> */
.L_x_147:
[----:B------:R-:W-:Y:S01]  /*5860*/  FMUL R23, RZ, R16 ;  /* 0x00000010ff177220 */ /* 0x000fe20000400000 */
[----:B------:R-:W-:-:S07]  /*5870*/  IMAD.MOV.U32 R22, RZ, RZ, RZ ;  /* 0x000000ffff167224 */ /* 0x000fce00078e00ff */
.L_x_146:
[----:B------:R-:W-:Y:S05]  /*5880*/  BSYNC.RECONVERGENT B0 ;  /* 0x0000000000007941 */ /* 0x000fea0003800200 */
.L_x_145:
[----:B------:R-:W-:Y:S02]  /*5890*/  IMAD.MOV.U32 R19, RZ, RZ, 0x37cbac00 ;  /* 0x37cbac00ff137424 */ /* 0x000fe400078e00ff */
        /* <DEDUP_REMOVED lines=29> */
.L_x_154:
        /* <DEDUP_REMOVED lines=63> */
.L_x_156:
[----:B------:R-:W-:Y:S05]  /*5e60*/  BSYNC.RECONVERGENT B1 ;  /* 0x0000000000017941 */ /* 0x000fea0003800200 */
.L_x_155:
        /* <DEDUP_REMOVED lines=15> */
.L_x_153:
[----:B------:R-:W-:Y:S01]  /*5f60*/  FMUL R18, RZ, R16 ;  /* 0x00000010ff127220 */ /* 0x000fe20000400000 */
[----:B------:R-:W-:-:S07]  /*5f70*/  IMAD.MOV.U32 R17, RZ, RZ, RZ ;  /* 0x000000ffff117224 */ /* 0x000fce00078e00ff */
.L_x_152:
[----:B------:R-:W-:Y:S05]  /*5f80*/  BSYNC.RECONVERGENT B0 ;  /* 0x0000000000007941 */ /* 0x000fea0003800200 */
.L_x_151:
[----:B------:R-:W0:Y:S01]  /*5f90*/  LDS.64 R12, [R3+0x30] ;  /* 0x00003000030c7984 */ /* 0x000e220000000a00 */
        /* <DEDUP_REMOVED lines=8> */
[----:B------:R-:W-:-:S02]  /*6020*/  FSEL R15, R16, -0.00019574658654164522886, !P0 ;  /* 0xb94d4153100f7808 */ /* 0x000fc40004000000 */
[----:B------:R-:W-:Y:S01]  /*6030*/  FSEL R23, R10, 0.0083327032625675201416, !P0 ;  /* 0x3c0885e40a177808 */ /* 0x000fe20004000000 */
[----:B------:R-:W-:Y:S01]  /*6040*/  FMUL R0, R0, 0.39269909262657165527 ;  /* 0x3ec90fdb00007820 */ /* 0x000fe20000400000 */
[----:B------:R-:W-:Y:S02]  /*6050*/  FSEL R17, -R11, -0.16666662693023681641, !P0 ;  /* 0xbe2aaaa80b117808 */ /* 0x000fe40004000100 */
[----:B------:R-:W-:Y:S01]  /*6060*/  FSEL R18, R18, 1, P0 ;  /* 0x3f80000012127808 */ /* 0x000fe20000000000 */
[----:B------:R-:W-:Y:S01]  /*6070*/  FFMA R15, R14, R15, R23 ;  /* 0x0000000f0e0f7223 */ /* 0x000fe20000000017 */
[C---:B------:R-:W-:Y:S01]  /*6080*/  FMUL R16, R0.reuse, 0.63661974668502807617 ;  /* 0x3f22f98300107820 */ /* 0x040fe20000400000 */
[----:B------:R-:W-:Y:S02]  /*6090*/  FSETP.GE.AND P2, PT, |R0|, 105615, PT ;  /* 0x47ce47800000780b */ /* 0x000fe40003f46200 */
[C---:B------:R-:W-:Y:S01]  /*60a0*/  FFMA R17, R14.reuse, R15, R17 ;  /* 0x0000000f0e117223 */ /* 0x040fe20000000011 */
[----:B------:R-:W-:-:S04]  /*60b0*/  FFMA R15, R14, R18, RZ ;  /* 0x000000120e0f7223 */ /* 0x000fc800000000ff */
[----:B------:R-:W-:Y:S02]  /*60c0*/  FFMA R15, R15, R17, R18 ;  /* 0x000000110f0f7223 */ /* 0x000fe40000000012 */
[----:B------:R-:W1:Y:S02]  /*60d0*/  F2I.NTZ R18, R16 ;  /* 0x0000001000127305 */ /* 0x000e640000203100 */
[----:B------:R-:W-:-:S04]  /*60e0*/  @P1 FADD R15, RZ, -R15 ;  /* 0x8000000fff0f1221 */ /* 0x000fc80000000000 */
[CC--:B0-----:R-:W-:Y:S01]  /*60f0*/  FMUL R17, R15.reuse, R13.reuse ;  /* 0x0000000d0f117220 */ /* 0x0c1fe20000400000 */
[----:B------:R-:W-:Y:S01]  /*6100*/  FMUL R14, R15, R12 ;  /* 0x0000000c0f0e7220 */ /* 0x000fe20000400000 */
[----:B-1----:R-:W-:Y:S02]  /*6110*/  MOV R16, R18 ;  /* 0x0000001200107202 */ /* 0x002fe40000000f00 */
[C---:B------:R-:W-:Y:S01]  /*6120*/  FFMA R12, R22.reuse, R12, R17 ;  /* 0x0000000c160c7223 */ /* 0x040fe20000000011 */
[----:B------:R-:W-:Y:S01]  /*6130*/  I2FP.F32.S32 R17, R18 ;  /* 0x0000001200117245 */ /* 0x000fe20000201400 */
[----:B------:R-:W-:-:S04]  /*6140*/  FFMA R13, R22, R13, -R14 ;  /* 0x0000000d160d7223 */ /* 0x000fc8000000080e */
[C---:B------:R-:W-:Y:S01]  /*6150*/  FFMA R14, R17.reuse, -1.5707962512969970703, R0 ;  /* 0xbfc90fda110e7823 */ /* 0x040fe20000000000 */
[----:B------:R0:W-:Y:S03]  /*6160*/  STS.64 [R3+0x30], R12 ;  /* 0x0000300c03007388 */ /* 0x0001e60000000a00 */
[----:B------:R-:W-:-:S04]  /*6170*/  FFMA R14, R17, -7.5497894158615963534e-08, R14 ;  /* 0xb3a22168110e7823 */ /* 0x000fc8000000000e */
[----:B------:R-:W-:-:S04]  /*6180*/  FFMA R17, R17, -5.3903029534742383927e-15, R14 ;  /* 0xa7c234c511117823 */ /* 0x000fc8000000000e */
[----:B------:R-:W-:Y:S01]  /*6190*/  IMAD.MOV.U32 R22, RZ, RZ, R17 ;  /* 0x000000ffff167224 */ /* 0x000fe200078e0011 */
[----:B0-----:R-:W-:Y:S01]  /*61a0*/  P2R R12, PR, RZ, 0x4 ;  /* 0x00000004ff0c7803 */ /* 0x001fe20000000000 */
        /* <DEDUP_REMOVED lines=9> */
.L_x_160:
        /* <DEDUP_REMOVED lines=64> */
.L_x_162:
[----:B------:R-:W-:Y:S05]  /*6640*/  BSYNC.RECONVERGENT B1 ;  /* 0x0000000000017941 */ /* 0x000fea0003800200 */
.L_x_161:
        /* <DEDUP_REMOVED lines=15> */
.L_x_159:
[----:B------:R-:W-:Y:S01]  /*6740*/  FMUL R22, RZ, R0 ;  /* 0x00000000ff167220 */ /* 0x000fe20000400000 */
[----:B------:R-:W-:-:S07]  /*6750*/  IMAD.MOV.U32 R18, RZ, RZ, RZ ;  /* 0x000000ffff127224 */ /* 0x000fce00078e00ff */
.L_x_158:
[----:B------:R-:W-:Y:S05]  /*6760*/  BSYNC.RECONVERGENT B0 ;  /* 0x0000000000007941 */ /* 0x000fea0003800200 */
.L_x_157:
[----:B------:R-:W-:Y:S01]  /*6770*/  FMUL R13, R22, R22 ;  /* 0x00000016160d7220 */ /* 0x000fe20000400000 */
[----:B------:R-:W-:Y:S01]  /*6780*/  LOP3.LUT R14, R18, 0x1, RZ, 0xc0, !PT ;  /* 0x00000001120e7812 */ /* 0x000fe200078ec0ff */
[----:B------:R-:W-:Y:S01]  /*6790*/  IMAD.MOV.U32 R15, RZ, RZ, 0x3c0885e4 ;  /* 0x3c0885e4ff0f7424 */ /* 0x000fe200078e00ff */
[----:B------:R-:W-:Y:S01]  /*67a0*/  MOV R23, 0x3e2aaaa8 ;  /* 0x3e2aaaa800177802 */ /* 0x000fe20000000f00 */
[----:B------:R-:W-:Y:S01]  /*67b0*/  FFMA R12, R13, R19, -0.0013887860113754868507 ;  /* 0xbab607ed0d0c7423 */ /* 0x000fe20000000013 */
[----:B------:R-:W-:Y:S01]  /*67c0*/  ISETP.NE.U32.AND P0, PT, R14, 0x1, PT ;  /* 0x000000010e00780c */ /* 0x000fe20003f05070 */
[----:B------:R-:W-:Y:S01]  /*67d0*/  VIADD R24, R18, 0x1 ;  /* 0x0000000112187836 */ /* 0x000fe20000000000 */
        /* <DEDUP_REMOVED lines=21> */
.L_x_166:
        /* <DEDUP_REMOVED lines=25> */
[----:B------:R-:W-:Y:S04]  /*6ac0*/  BSSY.RECONVERGENT B1, `(.L_x_167) ;  /* 0x0000025000017945 */ /* 0x000fe80003800200 */
[C---:B------:R-:W-:Y:S01]  /*6ad0*/  VIADD R0, R13.reuse, 0xffffff80 ;  /* 0xffffff800d007836 */ /* 0x040fe20000000000 */
[----:B------:R-:W-:-:S04]  /*6ae0*/  LOP3.LUT P6, R13, R13, 0x1f, RZ, 0xc0, !PT ;  /* 0x0000001f0d0d7812 */ /* 0x000fc800078cc0ff */
        /* <DEDUP_REMOVED lines=31> */
[----:B------:R-:W-:-:S10]  /*6ce0*/  @P4 IMAD.MOV.U32 R4, RZ, RZ, R9 ;  /* 0x000000ffff044224 */ /* 0x000fd400078e0009 */
[----:B------:R-:W-:-:S04]  /*6cf0*/  @P0 MOV R4, R17 ;  /* 0x0000001100040202 */ /* 0x000fc80000000f00 */
[----:B------:R-:W-:-:S07]  /*6d00*/  SHF.L.W.U32.HI R12, R4, R13, R12 ;  /* 0x0000000d040c7219 */ /* 0x000fce0000010e0c */
.L_x_168:
[----:B------:R-:W-:Y:S05]  /*6d10*/  BSYNC.RECONVERGENT B1 ;  /* 0x0000000000017941 */ /* 0x000fea0003800200 */
.L_x_167:
        /* <DEDUP_REMOVED lines=15> */
.L_x_165:
[----:B------:R-:W-:Y:S01]  /*6e10*/  FMUL R17, RZ, R0 ;  /* 0x00000000ff117220 */ /* 0x000fe20000400000 */
[----:B------:R-:W-:-:S07]  /*6e20*/  IMAD.MOV.U32 R16, RZ, RZ, RZ ;  /* 0x000000ffff107224 */ /* 0x000fce00078e00ff */
.L_x_164:
[----:B------:R-:W-:Y:S05]  /*6e30*/  BSYNC.RECONVERGENT B0 ;  /* 0x0000000000007941 */ /* 0x000fea0003800200 */
.L_x_163:
[----:B------:R-:W0:Y:S01]  /*6e40*/  LDS.64 R4, [R3+0x38] ;  /* 0x0000380003047984 */ /* 0x000e220000000a00 */
[----:B------:R-:W-:Y:S01]  /*6e50*/  FMUL R6, R17, R17 ;  /* 0x0000001111067220 */ /* 0x000fe20000400000 */
[C---:B------:R-:W-:Y:S01]  /*6e60*/  LOP3.LUT R0, R16.reuse, 0x1, RZ, 0xc0, !PT ;  /* 0x0000000110007812 */ /* 0x040fe200078ec0ff */
[----:B------:R-:W1:Y:S01]  /*6e70*/  LDC.64 R22, c[0x0][0x388] ;  /* 0x0000e200ff167b82 */ /* 0x000e620000000a00 */
[----:B------:R-:W-:Y:S01]  /*6e80*/  LOP3.LUT P1, RZ, R16, 0x2, RZ, 0xc0, !PT ;  /* 0x0000000210ff7812 */ /* 0x000fe2000782c0ff */
[----:B------:R-:W-:Y:S01]  /*6e90*/  FFMA R19, R6, R19, -0.0013887860113754868507 ;  /* 0xbab607ed06137423 */ /* 0x000fe20000000013 */
[----:B------:R-:W-:-:S04]  /*6ea0*/  ISETP.NE.U32.AND P0, PT, R0, 0x1, PT ;  /* 0x000000010000780c */ /* 0x000fc80003f05070 */
[----:B------:R-:W-:Y:S02]  /*6eb0*/  FSEL R7, R10, 0.0083327032625675201416, !P0 ;  /* 0x3c0885e40a077808 */ /* 0x000fe40004000000 */
[----:B------:R-:W-:Y:S02]  /*6ec0*/  FSEL R19, R19, -0.00019574658654164522886, !P0 ;  /* 0xb94d415313137808 */ /* 0x000fe40004000000 */
[----:B------:R-:W-:Y:S02]  /*6ed0*/  FSEL R8, -R11, -0.16666662693023681641, !P0 ;  /* 0xbe2aaaa80b087808 */ /* 0x000fe40004000100 */
[----:B------:R-:W-:Y:S01]  /*6ee0*/  FSEL R0, R17, 1, P0 ;  /* 0x3f80000011007808 */ /* 0x000fe20000000000 */
[----:B------:R-:W-:-:S04]  /*6ef0*/  FFMA R7, R6, R19, R7 ;  /* 0x0000001306077223 */ /* 0x000fc80000000007 */
[C---:B------:R-:W-:Y:S01]  /*6f00*/  FFMA R8, R6.reuse, R7, R8 ;  /* 0x0000000706087223 */ /* 0x040fe20000000008 */
[----:B------:R-:W-:-:S04]  /*6f10*/  FFMA R7, R6, R0, RZ ;  /* 0x0000000006077223 */ /* 0x000fc800000000ff */
[----:B------:R-:W-:Y:S01]  /*6f20*/  FFMA R0, R7, R8, R0 ;  /* 0x0000000807007223 */ /* 0x000fe20000000000 */
[----:B-1----:R-:W-:-:S04]  /*6f30*/  IMAD.WIDE.U32 R22, R21, 0x4, R22 ;  /* 0x0000000415167825 */ /* 0x002fc800078e0016 */
[----:B------:R-:W-:-:S04]  /*6f40*/  @P1 FADD R0, RZ, -R0 ;  /* 0x80000000ff001221 */ /* 0x000fc80000000000 */
[C---:B0-----:R-:W-:Y:S01]  /*6f50*/  FMUL R7, R0.reuse, R5 ;  /* 0x0000000500077220 */ /* 0x041fe20000400000 */
[----:B------:R-:W-:-:S03]  /*6f60*/  FMUL R0, R0, R4 ;  /* 0x0000000400007220 */ /* 0x000fc60000400000 */
[C---:B------:R-:W-:Y:S01]  /*6f70*/  FFMA R8, R18.reuse, R4, R7 ;  /* 0x0000000412087223 */ /* 0x040fe20000000007 */
[----:B------:R-:W-:-:S05]  /*6f80*/  FFMA R9, R18, R5, -R0 ;  /* 0x0000000512097223 */ /* 0x000fca0000000800 */
[----:B------:R-:W-:Y:S04]  /*6f90*/  STS.64 [R3+0x38], R8 ;  /* 0x0000380803007388 */ /* 0x000fe80000000a00 */
[----:B------:R-:W-:Y:S04]  /*6fa0*/  LDS.64 R10, [R2] ;  /* 0x00000000020a7984 */ /* 0x000fe80000000a00 */
[----:B------:R-:W0:Y:S04]  /*6fb0*/  LDS.64 R12, [R2+0x40] ;  /* 0x00004000020c7984 */ /* 0x000e280000000a00 */
[----:B------:R-:W1:Y:S04]  /*6fc0*/  LDS.64 R18, [R2+0x80] ;  /* 0x0000800002127984 */ /* 0x000e680000000a00 */
[----:B------:R-:W-:Y:S04]  /*6fd0*/  LDS.64 R6, [R2+0x60] ;  /* 0x0000600002067984 */ /* 0x000fe80000000a00 */
[----:B------:R-:W2:Y:S04]  /*6fe0*/  LDS.64 R4, [R2+0xa0] ;  /* 0x0000a00002047984 */ /* 0x000ea80000000a00 */
[----:B------:R-:W3:Y:S01]  /*6ff0*/  LDS.64 R16, [R2+0x20] ;  /* 0x0000200002107984 */ /* 0x000ee20000000a00 */
[C-C-:B0-----:R-:W-:Y:S01]  /*7000*/  FADD R14, R10.reuse, R12.reuse ;  /* 0x0000000c0a0e7221 */ /* 0x141fe20000000000 */
[C-C-:B------:R-:W-:Y:S01]  /*7010*/  FADD R15, R11.reuse, R13.reuse ;  /* 0x0000000d0b0f7221 */ /* 0x140fe20000000000 */
[----:B------:R-:W-:Y:S01]  /*7020*/  FADD R10, R10, -R12 ;  /* 0x8000000c0a0a7221 */ /* 0x000fe20000000000 */
[----:B------:R-:W-:Y:S01]  /*7030*/  FADD R11, R11, -R13 ;  /* 0x8000000d0b0b7221 */ /* 0x000fe20000000000 */
[C-C-:B-1----:R-:W-:Y:S01]  /*7040*/  FADD R8, R12.reuse, R18.reuse ;  /* 0x000000120c087221 */ /* 0x142fe20000000000 */
[C-C-:B------:R-:W-:Y:S01]  /*7050*/  FADD R9, R13.reuse, R19.reuse ;  /* 0x000000130d097221 */ /* 0x140fe20000000000 */
[----:B------:R-:W-:Y:S01]  /*7060*/  FADD R28, R12, -R18 ;  /* 0x800000120c1c7221 */ /* 0x000fe20000000000 */
[----:B------:R-:W-:Y:S01]  /*7070*/  FADD R29, R13, -R19 ;  /* 0x800000130d1d7221 */ /* 0x000fe20000000000 */
[----:B------:R-:W-:Y:S01]  /*7080*/  STS.64 [R2], R14 ;  /* 0x0000000e02007388 */ /* 0x000fe20000000a00 */
[C-C-:B--2---:R-:W-:Y:S01]  /*7090*/  FADD R12, R6.reuse, R4.reuse ;  /* 0x00000004060c7221 */ /* 0x144fe20000000000 */
[C-C-:B------:R-:W-:Y:S01]  /*70a0*/  FADD R13, R7.reuse, R5.reuse ;  /* 0x00000005070d7221 */ /* 0x140fe20000000000 */
[----:B------:R-:W-:Y:S01]  /*70b0*/  FADD R4, R6, -R4 ;  /* 0x8000000406047221 */ /* 0x000fe20000000000 */
[----:B------:R-:W-:Y:S01]  /*70c0*/  FADD R5, R7, -R5 ;  /* 0x8000000507057221 */ /* 0x000fe20000000000 */
[C-C-:B---3--:R-:W-:Y:S01]  /*70d0*/  FADD R24, R16.reuse, R6.reuse ;  /* 0x0000000610187221 */ /* 0x148fe20000000000 */
[----:B------:R-:W-:Y:S01]  /*70e0*/  FADD R26, R16, -R6 ;  /* 0x80000006101a7221 */ /* 0x000fe20000000000 */
[C-C-:B------:R-:W-:Y:S01]  /*70f0*/  FADD R25, R17.reuse, R7.reuse ;  /* 0x0000000711197221 */ /* 0x140fe20000000000 */
[----:B------:R-:W-:Y:S01]  /*7100*/  FADD R27, R17, -R7 ;  /* 0x80000007111b7221 */ /* 0x000fe20000000000 */
[----:B------:R-:W-:Y:S04]  /*7110*/  STS.64 [R2+0x10], R10 ;  /* 0x0000100a02007388 */ /* 0x000fe80000000a00 */
[----:B------:R-:W-:Y:S04]  /*7120*/  STS.64 [R2+0x40], R8 ;  /* 0x0000400802007388 */ /* 0x000fe80000000a00 */
[----:B------:R-:W-:Y:S04]  /*7130*/  STS.64 [R2+0x50], R28 ;  /* 0x0000501c02007388 */ /* 0x000fe80000000a00 */
[----:B------:R-:W-:Y:S04]  /*7140*/  STS.64 [R2+0x20], R24 ;  /* 0x0000201802007388 */ /* 0x000fe80000000a00 */
[----:B------:R-:W-:Y:S04]  /*7150*/  STS.64 [R2+0x30], R26 ;  /* 0x0000301a02007388 */ /* 0x000fe80000000a00 */
[----:B------:R-:W-:Y:S04]  /*7160*/  STS.64 [R2+0x60], R12 ;  /* 0x0000600c02007388 */ /* 0x000fe80000000a00 */
[----:B------:R-:W-:Y:S04]  /*7170*/  STS.64 [R2+0x70], R4 ;  /* 0x0000700402007388 */ /* 0x000fe80000000a00 */
[----:B------:R-:W0:Y:S04]  /*7180*/  LDS.128 R12, [R20] ;  /* 0x00000000140c7984 */ /* 0x000e280000000c00 */
[----:B------:R-:W1:Y:S04]  /*7190*/  LDS.128 R8, [R20+0x10] ;  /* 0x0000100014087984 */ /* 0x000e680000000c00 */
[----:B------:R-:W2:Y:S04]  /*71a0*/  LDS.128 R4, [R20+0x20] ;  /* 0x0000200014047984 */ /* 0x000ea80000000c00 */
[----:B------:R-:W3:Y:S04]  /*71b0*/  LDS.128 R16, [R20+0x30] ;  /* 0x0000300014107984 */ /* 0x000ee80000000c00 */
[----:B0-----:R-:W-:Y:S04]  /*71c0*/  STG.E desc[UR6][R22.64], R12 ;  /* 0x0000000c16007986 */ /* 0x001fe8000c101906 */
[----:B------:R-:W-:Y:S04]  /*71d0*/  STG.E desc[UR6][R22.64+0x4], R13 ;  /* 0x0000040d16007986 */ /* 0x000fe8000c101906 */
[----:B------:R-:W-:Y:S04]  /*71e0*/  STG.E desc[UR6][R22.64+0x8], R14 ;  /* 0x0000080e16007986 */ /* 0x000fe8000c101906 */
[----:B------:R-:W-:Y:S04]  /*71f0*/  STG.E desc[UR6][R22.64+0xc], R15 ;  /* 0x00000c0f16007986 */ /* 0x000fe8000c101906 */
[----:B-1----:R-:W-:Y:S04]  /*7200*/  STG.E desc[UR6][R22.64+0x10], R8 ;  /* 0x0000100816007986 */ /* 0x002fe8000c101906 */
[----:B------:R-:W-:Y:S04]  /*7210*/  STG.E desc[UR6][R22.64+0x14], R9 ;  /* 0x0000140916007986 */ /* 0x000fe8000c101906 */
[----:B------:R-:W-:Y:S04]  /*7220*/  STG.E desc[UR6][R22.64+0x18], R10 ;  /* 0x0000180a16007986 */ /* 0x000fe8000c101906 */
[----:B------:R-:W-:Y:S04]  /*7230*/  STG.E desc[UR6][R22.64+0x1c], R11 ;  /* 0x00001c0b16007986 */ /* 0x000fe8000c101906 */
[----:B--2---:R-:W-:Y:S04]  /*7240*/  STG.E desc[UR6][R22.64+0x20], R4 ;  /* 0x0000200416007986 */ /* 0x004fe8000c101906 */
[----:B------:R-:W-:Y:S04]  /*7250*/  STG.E desc[UR6][R22.64+0x24], R5 ;  /* 0x0000240516007986 */ /* 0x000fe8000c101906 */
[----:B------:R-:W-:Y:S04]  /*7260*/  STG.E desc[UR6][R22.64+0x28], R6 ;  /* 0x0000280616007986 */ /* 0x000fe8000c101906 */
[----:B------:R-:W-:Y:S04]  /*7270*/  STG.E desc[UR6][R22.64+0x2c], R7 ;  /* 0x00002c0716007986 */ /* 0x000fe8000c101906 */
[----:B---3--:R-:W-:Y:S04]  /*7280*/  STG.E desc[UR6][R22.64+0x30], R16 ;  /* 0x0000301016007986 */ /* 0x008fe8000c101906 */
[----:B------:R-:W-:Y:S04]  /*7290*/  STG.E desc[UR6][R22.64+0x34], R17 ;  /* 0x0000341116007986 */ /* 0x000fe8000c101906 */
[----:B------:R-:W-:Y:S04]  /*72a0*/  STG.E desc[UR6][R22.64+0x38], R18 ;  /* 0x0000381216007986 */ /* 0x000fe8000c101906 */
[----:B------:R-:W-:Y:S01]  /*72b0*/  STG.E desc[UR6][R22.64+0x3c], R19 ;  /* 0x00003c1316007986 */ /* 0x000fe2000c101906 */
[----:B------:R-:W-:Y:S05]  /*72c0*/  EXIT ;  /* 0x000000000000794d */ /* 0x000fea0003800000 */
.L_x_169:
        /* <DEDUP_REMOVED lines=11> */
.L_x_341:


//--------------------- .text._Z6fft_32PfS_       --------------------------
	.section	.text._Z6fft_32PfS_,"ax",@progbits
	.align	128
        .global         _Z6fft_32PfS_
        .type           _Z6fft_32PfS_,@function
        .size           _Z6fft_32PfS_,(.L_x_342 - _Z6fft_32PfS_)
        .other          _Z6fft_32PfS_,@"STO_CUDA_ENTRY STV_DEFAULT"
_Z6fft_32PfS_:
.text._Z6fft_32PfS_:
        /* <DEDUP_REMOVED lines=26> */
[----:B------:R-:W-:Y:S01]  /*01a0*/  IMAD R21, R21, -0x40, R20 ;  /* 0xffffffc015157824 */ /* 0x000fe200078e0214 */
[----:B------:R-:W-:Y:S01]  /*01b0*/  BSSY.RECONVERGENT B0, `(.L_x_170) ;  /* 0x00000c3000007945 */ /* 0x000fe20003800200 */
[----:B0-----:R-:W-:-:S06]  /*01c0*/  ULEA UR4, UR5, UR4, 0x18 ;  /* 0x0000000405047291 */ /* 0x001fcc000f8ec0ff */
[----:B------:R-:W-:Y:S02]  /*01d0*/  LEA R3, R20, UR4, 0x2 ;  /* 0x0000000414037c11 */ /* 0x000fe4000f8e10ff */
[----:B------:R-:W-:-:S03]  /*01e0*/  LEA R21, R21, UR4, 0x2 ;  /* 0x0000000415157c11 */ /* 0x000fc6000f8e10ff */
        /* <DEDUP_REMOVED lines=75> */
[----:B------:R-:W-:Y:S01]  /*06a0*/  FMUL R23, R23, 0.19634954631328582764 ;  /* 0x3e490fdb17177820 */ /* 0x000fe20000400000 */
        /* <DEDUP_REMOVED lines=33> */
.L_x_173:
        /* <DEDUP_REMOVED lines=64> */
.L_x_175:
[----:B------:R-:W-:Y:S05]  /*0cc0*/  BSYNC.RECONVERGENT B1 ;  /* 0x0000000000017941 */ /* 0x000fea0003800200 */
.L_x_174:
        /* <DEDUP_REMOVED lines=15> */
.L_x_172:
[----:B------:R-:W-:Y:S01]  /*0dc0*/  FMUL R17, RZ, R23 ;  /* 0x00000017ff117220 */ /* 0x000fe20000400000 */
[----:B------:R-:W-:-:S07]  /*0dd0*/  MOV R16, RZ ;  /* 0x000000ff00107202 */ /* 0x000fce0000000f00 */
.L_x_171:
[----:B------:R-:W-:Y:S05]  /*0de0*/  BSYNC.RECONVERGENT B0 ;  /* 0x0000000000007941 */ /* 0x000fea0003800200 */
.L_x_170:
[----:B------:R-:W-:Y:S01]  /*0df0*/  FMUL R11, R17, R17 ;  /* 0x00000011110b7220 */ /* 0x000fe20000400000 */
[----:B------:R-:W-:Y:S01]  /*0e00*/  LOP3.LUT R12, R16, 0x1, RZ, 0xc0, !PT ;  /* 0x00000001100c7812 */ /* 0x000fe200078ec0ff */
[----:B------:R-:W-:Y:S01]  /*0e10*/  IMAD.MOV.U32 R13, RZ, RZ, 0x3c0885e4 ;  /* 0x3c0885e4ff0d7424 */ /* 0x000fe200078e00ff */
[----:B------:R-:W-:Y:S01]  /*0e20*/  FSETP.GE.AND P2, PT, |R23|, 105615, PT ;  /* 0x47ce47801700780b */ /* 0x000fe20003f46200 */
[----:B------:R-:W-:Y:S01]  /*0e30*/  FFMA R10, R11, R22, -0.0013887860113754868507 ;  /* 0xbab607ed0b0a7423 */ /* 0x000fe20000000016 */
[----:B------:R-:W-:Y:S01]  /*0e40*/  ISETP.NE.U32.AND P0, PT, R12, 0x1, PT ;  /* 0x000000010c00780c */ /* 0x000fe20003f05070 */
[----:B------:R-:W-:Y:S01]  /*0e50*/  VIADD R19, R16, 0x1 ;  /* 0x0000000110137836 */ /* 0x000fe20000000000 */
[----:B------:R-:W-:Y:S01]  /*0e60*/  BSSY.RECONVERGENT B0, `(.L_x_176) ;  /* 0x0000066000007945 */ /* 0x000fe20003800200 */
[----:B------:R-:W-:Y:S01]  /*0e70*/  IMAD.MOV.U32 R18, RZ, RZ, 0x3e2aaaa8 ;  /* 0x3e2aaaa8ff127424 */ /* 0x000fe200078e00ff */
        /* <DEDUP_REMOVED lines=13> */
[----:B------:R-:W-:Y:S02]  /*0f50*/  SHF.L.U32 R10, R23, 0x8, RZ ;  /* 0x00000008170a7819 */ /* 0x000fe400000006ff */
[----:B------:R-:W-:Y:S01]  /*0f60*/  CS2R R14, SRZ ;  /* 0x00000000000e7805 */ /* 0x000fe2000001ff00 */
[----:B------:R-:W1:Y:S01]  /*0f70*/  LDCU.64 UR8, c[0x4][URZ] ;  /* 0x01000000ff0877ac */ /* 0x000e620008000a00 */
[----:B------:R-:W-:Y:S01]  /*0f80*/  LOP3.LUT R19, R10, 0x80000000, RZ, 0xfc, !PT ;  /* 0x800000000a137812 */ /* 0x000fe200078efcff */
[----:B------:R-:W-:Y:S01]  /*0f90*/  UMOV UR5, URZ ;  /* 0x000000ff00057c82 */ /* 0x000fe20008000000 */
[----:B------:R-:W-:-:S05]  /*0fa0*/  UMOV UR4, URZ ;  /* 0x000000ff00047c82 */ /* 0x000fca0008000000 */
.L_x_179:
        /* <DEDUP_REMOVED lines=63> */
.L_x_181:
[----:B------:R-:W-:Y:S05]  /*13a0*/  BSYNC.RECONVERGENT B1 ;  /* 0x0000000000017941 */ /* 0x000fea0003800200 */
.L_x_180:
        /* <DEDUP_REMOVED lines=15> */
.L_x_178:
[----:B------:R-:W-:Y:S01]  /*14a0*/  FMUL R14, RZ, R23 ;  /* 0x00000017ff0e7220 */ /* 0x000fe20000400000 */
[----:B------:R-:W-:-:S07]  /*14b0*/  IMAD.MOV.U32 R15, RZ, RZ, RZ ;  /* 0x000000ffff0f7224 */ /* 0x000fce00078e00ff */
.L_x_177:
[----:B------:R-:W-:Y:S05]  /*14c0*/  BSYNC.RECONVERGENT B0 ;  /* 0x0000000000007941 */ /* 0x000fea0003800200 */
.L_x_176:
[----:B------:R-:W1:Y:S01]  /*14d0*/  LDS.64 R12, [R21+0x8] ;  /* 0x00000800150c7984 */ /* 0x000e620000000a00 */
[----:B------:R-:W-:Y:S01]  /*14e0*/  LOP3.LUT R10, R15, 0x1, RZ, 0xc0, !PT ;  /* 0x000000010f0a7812 */ /* 0x000fe200078ec0ff */
[----:B------:R-:W-:Y:S01]  /*14f0*/  FMUL R19, R14, R14 ;  /* 0x0000000e0e137220 */ /* 0x000fe20000400000 */
[----:B------:R-:W-:Y:S01]  /*1500*/  SHF.L.U32 R18, R0, 0x1, RZ ;  /* 0x0000000100127819 */ /* 0x000fe200000006ff */
[----:B------:R-:W-:Y:S01]  /*1510*/  IMAD.MOV.U32 R11, RZ, RZ, 0x3effffff ;  /* 0x3effffffff0b7424 */ /* 0x000fe200078e00ff */
[----:B------:R-:W-:Y:S01]  /*1520*/  ISETP.NE.U32.AND P0, PT, R10, 0x1, PT ;  /* 0x000000010a00780c */ /* 0x000fe20003f05070 */
[----:B------:R-:W-:Y:S01]  /*1530*/  FFMA R22, R19, R22, -0.0013887860113754868507 ;  /* 0xbab607ed13167423 */ /* 0x000fe20000000016 */
[----:B------:R-:W-:Y:S01]  /*1540*/  IMAD.MOV.U32 R10, RZ, RZ, 0x3d2aaabb ;  /* 0x3d2aaabbff0a7424 */ /* 0x000fe200078e00ff */
[----:B------:R-:W-:Y:S01]  /*1550*/  LOP3.LUT P1, RZ, R15, 0x2, RZ, 0xc0, !PT ;  /* 0x000000020fff7812 */ /* 0x000fe2000782c0ff */
[----:B------:R-:W-:Y:S01]  /*1560*/  BSSY.RECONVERGENT B0, `(.L_x_182) ;  /* 0x0000077000007945 */ /* 0x000fe20003800200 */
[----:B------:R-:W-:-:S02]  /*1570*/  FSEL R14, R14, 1, P0 ;  /* 0x3f8000000e0e7808 */ /* 0x000fc40000000000 */
[----:B------:R-:W-:Y:S02]  /*1580*/  FSEL R22, R22, -0.00019574658654164522886, !P0 ;  /* 0xb94d415316167808 */ /* 0x000fe40004000000 */
[----:B------:R-:W-:-:S05]  /*1590*/  FSEL R16, R10, 0.0083327032625675201416, !P0 ;  /* 0x3c0885e40a107808 */ /* 0x000fca0004000000 */
[----:B------:R-:W-:Y:S01]  /*15a0*/  FFMA R22, R19, R22, R16 ;  /* 0x0000001613167223 */ /* 0x000fe20000000010 */
[----:B------:R-:W-:Y:S02]  /*15b0*/  I2FP.F32.U32 R16, R18 ;  /* 0x0000001200107245 */ /* 0x000fe40000201000 */
[----:B------:R-:W-:-:S03]  /*15c0*/  FSEL R18, -R11, -0.16666662693023681641, !P0 ;  /* 0xbe2aaaa80b127808 */ /* 0x000fc60004000100 */
[----:B------:R-:W-:Y:S02]  /*15d0*/  FMUL R16, R16, 0.19634954631328582764 ;  /* 0x3e490fdb10107820 */ /* 0x000fe40000400000 */
        /* <DEDUP_REMOVED lines=22> */
[----:B------:R-:W-:Y:S01]  /*1740*/  SHF.L.U32 R12, R16, 0x8, RZ ;  /* 0x00000008100c7819 */ /* 0x000fe200000006ff */
[----:B------:R-:W-:Y:S01]  /*1750*/  IMAD.MOV.U32 R19, RZ, RZ, RZ ;  /* 0x000000ffff137224 */ /* 0x000fe200078e00ff */
[----:B------:R-:W1:Y:S01]  /*1760*/  LDCU.64 UR8, c[0x4][URZ] ;  /* 0x01000000ff0877ac */ /* 0x000e620008000a00 */
[----:B------:R-:W-:Y:S01]  /*1770*/  IMAD.MOV.U32 R23, RZ, RZ, RZ ;  /* 0x000000ffff177224 */ /* 0x000fe200078e00ff */
[----:B------:R-:W-:Y:S01]  /*1780*/  LOP3.LUT R22, R12, 0x80000000, RZ, 0xfc, !PT ;  /* 0x800000000c167812 */ /* 0x000fe200078efcff */
[----:B------:R-:W-:Y:S01]  /*1790*/  UMOV UR5, URZ ;  /* 0x000000ff00057c82 */ /* 0x000fe20008000000 */
[----:B------:R-:W-:-:S05]  /*17a0*/  UMOV UR4, URZ ;  /* 0x000000ff00047c82 */ /* 0x000fca0008000000 */
.L_x_185:
[----:B-1----:R-:W-:Y:S01]  /*17b0*/  MOV R13, UR9 ;  /* 0x00000009000d7c02 */ /* 0x002fe20008000f00 */
        /* <DEDUP_REMOVED lines=63> */
.L_x_187:
[----:B------:R-:W-:Y:S05]  /*1bb0*/  BSYNC.RECONVERGENT B1 ;  /* 0x0000000000017941 */ /* 0x000fea0003800200 */
.L_x_186:
[C---:B0-----:R-:W-:Y:S01]  /*1bc0*/  SHF.L.W.U32.HI R24, R14.reuse, 0x2, R22 ;  /* 0x000000020e187819 */ /* 0x041fe20000010e16 */
        /* <DEDUP_REMOVED lines=14> */
.L_x_184:
[----:B------:R-:W-:Y:S01]  /*1cb0*/  FMUL R23, RZ, R16 ;  /* 0x00000010ff177220 */ /* 0x000fe20000400000 */
[----:B------:R-:W-:-:S07]  /*1cc0*/  IMAD.MOV.U32 R19, RZ, RZ, RZ ;  /* 0x000000ffff137224 */ /* 0x000fce00078e00ff */
.L_x_183:
[----:B------:R-:W-:Y:S05]  /*1cd0*/  BSYNC.RECONVERGENT B0 ;  /* 0x0000000000007941 */ /* 0x000fea0003800200 */
.L_x_182:
[----:B------:R-:W-:Y:S02]  /*1ce0*/  IMAD.MOV.U32 R22, RZ, RZ, 0x37cbac00 ;  /* 0x37cbac00ff167424 */ /* 0x000fe400078e00ff */
[----:B------:R-:W-:Y:S01]  /*1cf0*/  FMUL R12, R23, R23 ;  /* 0x00000017170c7220 */ /* 0x000fe20000400000 */
[C---:B------:R-:W-:Y:S01]  /*1d00*/  LOP3.LUT R14, R19.reuse, 0x1, RZ, 0xc0, !PT ;  /* 0x00000001130e7812 */ /* 0x040fe200078ec0ff */
[----:B------:R-:W-:Y:S01]  /*1d10*/  IMAD.MOV.U32 R15, RZ, RZ, 0x3c0885e4 ;  /* 0x3c0885e4ff0f7424 */ /* 0x000fe200078e00ff */
[----:B------:R-:W-:Y:S01]  /*1d20*/  FSETP.GE.AND P2, PT, |R16|, 105615, PT ;  /* 0x47ce47801000780b */ /* 0x000fe20003f46200 */
[----:B------:R-:W-:Y:S01]  /*1d30*/  FFMA R13, R12, R22, -0.0013887860113754868507 ;  /* 0xbab607ed0c0d7423 */ /* 0x000fe20000000016 */
[----:B------:R-:W-:Y:S01]  /*1d40*/  ISETP.NE.U32.AND P0, PT, R14, 0x1, PT ;  /* 0x000000010e00780c */ /* 0x000fe20003f05070 */
[----:B0-----:R-:W-:Y:S01]  /*1d50*/  IMAD.MOV.U32 R24, RZ, RZ, 0x3e2aaaa8 ;  /* 0x3e2aaaa8ff187424 */ /* 0x001fe200078e00ff */
        /* <DEDUP_REMOVED lines=22> */
.L_x_191:
        /* <DEDUP_REMOVED lines=63> */
.L_x_193:
[----:B------:R-:W-:Y:S05]  /*22b0*/  BSYNC.RECONVERGENT B1 ;  /* 0x0000000000017941 */ /* 0x000fea0003800200 */
.L_x_192:
        /* <DEDUP_REMOVED lines=15> */
.L_x_190:
[----:B------:R-:W-:Y:S01]  /*23b0*/  FMUL R18, RZ, R16 ;  /* 0x00000010ff127220 */ /* 0x000fe20000400000 */
[----:B------:R-:W-:-:S07]  /*23c0*/  IMAD.MOV.U32 R17, RZ, RZ, RZ ;  /* 0x000000ffff117224 */ /* 0x000fce00078e00ff */
.L_x_189:
[----:B------:R-:W-:Y:S05]  /*23d0*/  BSYNC.RECONVERGENT B0 ;  /* 0x0000000000007941 */ /* 0x000fea0003800200 */
.L_x_188:
        /* <DEDUP_REMOVED lines=9> */
[----:B------:R-:W-:Y:S01]  /*2470*/  FMUL R16, R16, 0.19634954631328582764 ;  /* 0x3e490fdb10107820 */ /* 0x000fe20000400000 */
        /* <DEDUP_REMOVED lines=34> */
.L_x_197:
        /* <DEDUP_REMOVED lines=64> */
.L_x_199:
[----:B------:R-:W-:Y:S05]  /*2aa0*/  BSYNC.RECONVERGENT B1 ;  /* 0x0000000000017941 */ /* 0x000fea0003800200 */
.L_x_198:
        /* <DEDUP_REMOVED lines=15> */
.L_x_196:
[----:B------:R-:W-:Y:S01]  /*2ba0*/  FMUL R19, RZ, R16 ;  /* 0x00000010ff137220 */ /* 0x000fe20000400000 */
[----:B------:R-:W-:-:S07]  /*2bb0*/  IMAD.MOV.U32 R23, RZ, RZ, RZ ;  /* 0x000000ffff177224 */ /* 0x000fce00078e00ff */
.L_x_195:
[----:B------:R-:W-:Y:S05]  /*2bc0*/  BSYNC.RECONVERGENT B0 ;  /* 0x0000000000007941 */ /* 0x000fea0003800200 */
.L_x_194:
        /* <DEDUP_REMOVED lines=30> */
.L_x_203:
        /* <DEDUP_REMOVED lines=63> */
.L_x_205:
[----:B------:R-:W-:Y:S05]  /*31a0*/  BSYNC.RECONVERGENT B1 ;  /* 0x0000000000017941 */ /* 0x000fea0003800200 */
.L_x_204:
        /* <DEDUP_REMOVED lines=15> */
.L_x_202:
[----:B------:R-:W-:Y:S01]  /*32a0*/  FMUL R18, RZ, R16 ;  /* 0x00000010ff127220 */ /* 0x000fe20000400000 */
[----:B------:R-:W-:-:S07]  /*32b0*/  IMAD.MOV.U32 R17, RZ, RZ, RZ ;  /* 0x000000ffff117224 */ /* 0x000fce00078e00ff */
.L_x_201:
[----:B------:R-:W-:Y:S05]  /*32c0*/  BSYNC.RECONVERGENT B0 ;  /* 0x0000000000007941 */ /* 0x000fea0003800200 */
.L_x_200:
        /* <DEDUP_REMOVED lines=9> */
[----:B------:R-:W-:Y:S01]  /*3360*/  FMUL R16, R16, 0.19634954631328582764 ;  /* 0x3e490fdb10107820 */ /* 0x000fe20000400000 */
        /* <DEDUP_REMOVED lines=34> */
.L_x_209:
        /* <DEDUP_REMOVED lines=64> */
.L_x_211:
[----:B------:R-:W-:Y:S05]  /*3990*/  BSYNC.RECONVERGENT B1 ;  /* 0x0000000000017941 */ /* 0x000fea0003800200 */
.L_x_210:
        /* <DEDUP_REMOVED lines=15> */
.L_x_208:
[----:B------:R-:W-:Y:S01]  /*3a90*/  FMUL R19, RZ, R16 ;  /* 0x00000010ff137220 */ /* 0x000fe20000400000 */
[----:B------:R-:W-:-:S07]  /*3aa0*/  MOV R23, RZ ;  /* 0x000000ff00177202 */ /* 0x000fce0000000f00 */
.L_x_207:
[----:B------:R-:W-:Y:S05]  /*3ab0*/  BSYNC.RECONVERGENT B0 ;  /* 0x0000000000007941 */ /* 0x000fea0003800200 */
.L_x_206:
        /* <DEDUP_REMOVED lines=30> */
.L_x_215:
        /* <DEDUP_REMOVED lines=63> */
.L_x_217:
[----:B------:R-:W-:Y:S05]  /*4090*/  BSYNC.RECONVERGENT B1 ;  /* 0x0000000000017941 */ /* 0x000fea0003800200 */
.L_x_216:
        /* <DEDUP_REMOVED lines=15> */
.L_x_214:
[----:B------:R-:W-:Y:S01]  /*4190*/  FMUL R18, RZ, R16 ;  /* 0x00000010ff127220 */ /* 0x000fe20000400000 */
[----:B------:R-:W-:-:S07]  /*41a0*/  IMAD.MOV.U32 R17, RZ, RZ, RZ ;  /* 0x000000ffff117224 */ /* 0x000fce00078e00ff */
.L_x_213:
[----:B------:R-:W-:Y:S05]  /*41b0*/  BSYNC.RECONVERGENT B0 ;  /* 0x0000000000007941 */ /* 0x000fea0003800200 */
.L_x_212:
        /* <DEDUP_REMOVED lines=44> */
.L_x_221:
        /* <DEDUP_REMOVED lines=64> */
.L_x_223:
[----:B------:R-:W-:Y:S05]  /*4880*/  BSYNC.RECONVERGENT B1 ;  /* 0x0000000000017941 */ /* 0x000fea0003800200 */
.L_x_222:
        /* <DEDUP_REMOVED lines=15> */
.L_x_220:
[----:B------:R-:W-:Y:S01]  /*4980*/  FMUL R19, RZ, R16 ;  /* 0x00000010ff137220 */ /* 0x000fe20000400000 */
[----:B------:R-:W-:-:S07]  /*4990*/  IMAD.MOV.U32 R23, RZ, RZ, RZ ;  /* 0x000000ffff177224 */ /* 0x000fce00078e00ff */
.L_x_219:
[----:B------:R-:W-:Y:S05]  /*49a0*/  BSYNC.RECONVERGENT B0 ;  /* 0x0000000000007941 */ /* 0x000fea0003800200 */
.L_x_218:
        /* <DEDUP_REMOVED lines=30> */
.L_x_227:
        /* <DEDUP_REMOVED lines=63> */
.L_x_229:
[----:B------:R-:W-:Y:S05]  /*4f80*/  BSYNC.RECONVERGENT B1 ;  /* 0x0000000000017941 */ /* 0x000fea0003800200 */
.L_x_228:
        /* <DEDUP_REMOVED lines=15> */
.L_x_226:
[----:B------:R-:W-:Y:S01]  /*5080*/  FMUL R18, RZ, R16 ;  /* 0x00000010ff127220 */ /* 0x000fe20000400000 */
[----:B------:R-:W-:-:S07]  /*5090*/  IMAD.MOV.U32 R17, RZ, RZ, RZ ;  /* 0x000000ffff117224 */ /* 0x000fce00078e00ff */
.L_x_225:
[----:B------:R-:W-:Y:S05]  /*50a0*/  BSYNC.RECONVERGENT B0 ;  /* 0x0000000000007941 */ /* 0x000fea0003800200 */
.L_x_224:
        /* <DEDUP_REMOVED lines=11> */
[----:B------:R-:W-:Y:S01]  /*5160*/  FMUL R16, R16, 0.19634954631328582764 ;  /* 0x3e490fdb10107820 */ /* 0x000fe20000400000 */
        /* <DEDUP_REMOVED lines=32> */
.L_x_233:
        /* <DEDUP_REMOVED lines=64> */
.L_x_235:
[----:B------:R-:W-:Y:S05]  /*5770*/  BSYNC.RECONVERGENT B1 ;  /* 0x0000000000017941 */ /* 0x000fea0003800200 */
.L_x_234:
        /* <DEDUP_REMOVED lines=15> */
.L_x_232:
[----:B------:R-:W-:Y:S01]  /*5870*/  FMUL R23, RZ, R16 ;  /* 0x00000010ff177220 */ /* 0x000fe20000400000 */
[----:B------:R-:W-:-:S07]  /*5880*/  IMAD.MOV.U32 R22, RZ, RZ, RZ ;  /* 0x000000ffff167224 */ /* 0x000fce00078e00ff */
.L_x_231:
[----:B------:R-:W-:Y:S05]  /*5890*/  BSYNC.RECONVERGENT B0 ;  /* 0x0000000000007941 */ /* 0x000fea0003800200 */
.L_x_230:
        /* <DEDUP_REMOVED lines=30> */
.L_x_239:
        /* <DEDUP_REMOVED lines=63> */
.L_x_241:
[----:B------:R-:W-:Y:S05]  /*5e70*/  BSYNC.RECONVERGENT B1 ;  /* 0x0000000000017941 */ /* 0x000fea0003800200 */
.L_x_240:
        /* <DEDUP_REMOVED lines=15> */
.L_x_238:
[----:B------:R-:W-:Y:S01]  /*5f70*/  FMUL R18, RZ, R16 ;  /* 0x00000010ff127220 */ /* 0x000fe20000400000 */
[----:B------:R-:W-:-:S07]  /*5f80*/  IMAD.MOV.U32 R17, RZ, RZ, RZ ;  /* 0x000000ffff117224 */ /* 0x000fce00078e00ff */
.L_x_237:
[----:B------:R-:W-:Y:S05]  /*5f90*/  BSYNC.RECONVERGENT B0 ;  /* 0x0000000000007941 */ /* 0x000fea0003800200 */
.L_x_236:
        /* <DEDUP_REMOVED lines=11> */
[----:B------:R-:W-:Y:S01]  /*6050*/  FMUL R0, R0, 0.19634954631328582764 ;  /* 0x3e490fdb00007820 */ /* 0x000fe20000400000 */
        /* <DEDUP_REMOVED lines=31> */
.L_x_245:
        /* <DEDUP_REMOVED lines=64> */
.L_x_247:
[----:B------:R-:W-:Y:S05]  /*6650*/  BSYNC.RECONVERGENT B1 ;  /* 0x0000000000017941 */ /* 0x000fea0003800200 */
.L_x_246:
        /* <DEDUP_REMOVED lines=15> */
.L_x_244:
[----:B------:R-:W-:Y:S01]  /*6750*/  FMUL R22, RZ, R0 ;  /* 0x00000000ff167220 */ /* 0x000fe20000400000 */
[----:B------:R-:W-:-:S07]  /*6760*/  IMAD.MOV.U32 R18, RZ, RZ, RZ ;  /* 0x000000ffff127224 */ /* 0x000fce00078e00ff */
.L_x_243:
[----:B------:R-:W-:Y:S05]  /*6770*/  BSYNC.RECONVERGENT B0 ;  /* 0x0000000000007941 */ /* 0x000fea0003800200 */
.L_x_242:
        /* <DEDUP_REMOVED lines=28> */
.L_x_251:
        /* <DEDUP_REMOVED lines=62> */
.L_x_253:
[----:B------:R-:W-:Y:S05]  /*6d20*/  BSYNC.RECONVERGENT B1 ;  /* 0x0000000000017941 */ /* 0x000fea0003800200 */
.L_x_252:
        /* <DEDUP_REMOVED lines=15> */
.L_x_250:
[----:B------:R-:W-:Y:S01]  /*6e20*/  FMUL R17, RZ, R0 ;  /* 0x00000000ff117220 */ /* 0x000fe20000400000 */
[----:B------:R-:W-:-:S07]  /*6e30*/  IMAD.MOV.U32 R16, RZ, RZ, RZ ;  /* 0x000000ffff107224 */ /* 0x000fce00078e00ff */
.L_x_249:
[----:B------:R-:W-:Y:S05]  /*6e40*/  BSYNC.RECONVERGENT B0 ;  /* 0x0000000000007941 */ /* 0x000fea0003800200 */
.L_x_248:
        /* <DEDUP_REMOVED lines=14> */
[----:B------:R-:W-:-:S04]  /*6f30*/  FFMA R0, R7, R8, R0 ;  /* 0x0000000807007223 */ /* 0x000fc80000000000 */
        /* <DEDUP_REMOVED lines=8> */
[----:B------:R-:W-:Y:S04]  /*6fc0*/  LDS.64 R12, [R2+0x40] ;  /* 0x00004000020c7984 */ /* 0x000fe80000000a00 */
[----:B------:R-:W2:Y:S04]  /*6fd0*/  LDS.64 R14, [R2+0xc0] ;  /* 0x0000c000020e7984 */ /* 0x000ea80000000a00 */
[----:B------:R-:W-:Y:S04]  /*6fe0*/  LDS.64 R10, [R2+0x20] ;  /* 0x00002000020a7984 */ /* 0x000fe80000000a00 */
[----:B------:R-:W3:Y:S04]  /*6ff0*/  LDS.64 R6, [R2+0xa0] ;  /* 0x0000a00002067984 */ /* 0x000ee80000000a00 */
[----:B------:R-:W-:Y:S04]  /*7000*/  LDS.64 R4, [R2+0x60] ;  /* 0x0000600002047984 */ /* 0x000fe80000000a00 */
[----:B------:R-:W4:Y:S01]  /*7010*/  LDS.64 R8, [R2+0xe0] ;  /* 0x0000e00002087984 */ /* 0x000f220000000a00 */
[C-C-:B0-----:R-:W-:Y:S01]  /*7020*/  FADD R24, R18.reuse, R22.reuse ;  /* 0x0000001612187221 */ /* 0x141fe20000000000 */
[----:B------:R-:W-:Y:S01]  /*7030*/  FADD R0, R18, -R22 ;  /* 0x8000001612007221 */ /* 0x000fe20000000000 */
[C-C-:B------:R-:W-:Y:S01]  /*7040*/  FADD R18, R19.reuse, R23.reuse ;  /* 0x0000001713127221 */ /* 0x140fe20000000000 */
[----:B------:R-:W-:Y:S01]  /*7050*/  FADD R16, R19, -R23 ;  /* 0x8000001713107221 */ /* 0x000fe20000000000 */
[C-C-:B--2---:R-:W-:Y:S01]  /*7060*/  FADD R23, R13.reuse, R15.reuse ;  /* 0x0000000f0d177221 */ /* 0x144fe20000000000 */
[C-C-:B------:R-:W-:Y:S01]  /*7070*/  FADD R21, R12.reuse, R14.reuse ;  /* 0x0000000e0c157221 */ /* 0x140fe20000000000 */
[----:B------:R-:W-:Y:S01]  /*7080*/  FADD R19, R13, -R15 ;  /* 0x8000000f0d137221 */ /* 0x000fe20000000000 */
[----:B------:R-:W-:Y:S01]  /*7090*/  FADD R17, -R12, R14 ;  /* 0x0000000e0c117221 */ /* 0x000fe20000000100 */
[C-C-:B------:R-:W-:Y:S01]  /*70a0*/  FADD R13, R18.reuse, R23.reuse ;  /* 0x00000017120d7221 */ /* 0x140fe20000000000 */
[----:B------:R-:W-:Y:S01]  /*70b0*/  FADD R15, R18, -R23 ;  /* 0x80000017120f7221 */ /* 0x000fe20000000000 */
[C-C-:B------:R-:W-:Y:S01]  /*70c0*/  FADD R12, R24.reuse, R21.reuse ;  /* 0x00000015180c7221 */ /* 0x140fe20000000000 */
[----:B------:R-:W-:Y:S01]  /*70d0*/  FADD R14, R24, -R21 ;  /* 0x80000015180e7221 */ /* 0x000fe20000000000 */
[C-C-:B---3--:R-:W-:Y:S01]  /*70e0*/  FADD R18, R10.reuse, R6.reuse ;  /* 0x000000060a127221 */ /* 0x148fe20000000000 */
[----:B------:R-:W-:Y:S01]  /*70f0*/  FADD R10, R10, -R6 ;  /* 0x800000060a0a7221 */ /* 0x000fe20000000000 */
[C---:B------:R-:W-:Y:S01]  /*7100*/  FADD R6, R11.reuse, R7 ;  /* 0x000000070b067221 */ /* 0x040fe20000000000 */
[----:B------:R-:W-:Y:S01]  /*7110*/  FADD R24, R0, R19 ;  /* 0x0000001300187221 */ /* 0x000fe20000000000 */
[----:B------:R-:W-:Y:S01]  /*7120*/  FADD R25, R16, R17 ;  /* 0x0000001110197221 */ /* 0x000fe20000000000 */
[----:B------:R-:W-:Y:S01]  /*7130*/  FADD R7, R11, -R7 ;  /* 0x800000070b077221 */ /* 0x000fe20000000000 */
[----:B------:R-:W-:Y:S01]  /*7140*/  FADD R22, R0, -R19 ;  /* 0x8000001300167221 */ /* 0x000fe20000000000 */
[----:B------:R-:W-:Y:S01]  /*7150*/  FADD R23, R16, -R17 ;  /* 0x8000001110177221 */ /* 0x000fe20000000000 */
[C-C-:B----4-:R-:W-:Y:S01]  /*7160*/  FADD R11, R4.reuse, R8.reuse ;  /* 0x00000008040b7221 */ /* 0x150fe20000000000 */
[----:B------:R-:W-:Y:S01]  /*7170*/  FADD R4, -R4, R8 ;  /* 0x0000000804047221 */ /* 0x000fe20000000100 */
[C-C-:B------:R-:W-:Y:S01]  /*7180*/  FADD R21, R5.reuse, R9.reuse ;  /* 0x0000000905157221 */ /* 0x140fe20000000000 */
[----:B------:R-:W-:Y:S01]  /*7190*/  FADD R5, R5, -R9 ;  /* 0x8000000905057221 */ /* 0x000fe20000000000 */
[----:B------:R0:W-:Y:S01]  /*71a0*/  STS.64 [R2+0x40], R24 ;  /* 0x0000401802007388 */ /* 0x0001e20000000a00 */
[C-C-:B------:R-:W-:Y:S01]  /*71b0*/  FADD R29, R7.reuse, R4.reuse ;  /* 0x00000004071d7221 */ /* 0x140fe20000000000 */
[----:B------:R-:W-:Y:S01]  /*71c0*/  FADD R19, R6, -R21 ;  /* 0x8000001506137221 */ /* 0x000fe20000000000 */
[----:B------:R-:W-:Y:S01]  /*71d0*/  FADD R28, R10, R5 ;  /* 0x000000050a1c7221 */ /* 0x000fe20000000000 */
[----:B------:R-:W-:Y:S01]  /*71e0*/  FADD R7, R7, -R4 ;  /* 0x8000000407077221 */ /* 0x000fe20000000000 */
[----:B------:R-:W-:Y:S04]  /*71f0*/  STS.64 [R2], R12 ;  /* 0x0000000c02007388 */ /* 0x000fe80000000a00 */
[----:B------:R-:W-:Y:S01]  /*7200*/  STS.64 [R2+0x80], R14 ;  /* 0x0000800e02007388 */ /* 0x000fe20000000a00 */
[----:B0-----:R-:W-:Y:S01]  /*7210*/  FADD R24, R18, R11 ;  /* 0x0000000b12187221 */ /* 0x001fe20000000000 */
[----:B------:R-:W-:Y:S01]  /*7220*/  FADD R25, R6, R21 ;  /* 0x0000001506197221 */ /* 0x000fe20000000000 */
[----:B------:R-:W-:Y:S01]  /*7230*/  FADD R18, R18, -R11 ;  /* 0x8000000b12127221 */ /* 0x000fe20000000000 */
[----:B------:R-:W-:Y:S01]  /*7240*/  FADD R6, R10, -R5 ;  /* 0x800000050a067221 */ /* 0x000fe20000000000 */
[----:B------:R-:W-:Y:S01]  /*7250*/  STS.64 [R2+0xc0], R22 ;  /* 0x0000c01602007388 */ /* 0x000fe20000000a00 */
[----:B-1----:R-:W-:-:S03]  /*7260*/  IMAD.WIDE.U32 R20, R20, 0x4, R26 ;  /* 0x0000000414147825 */ /* 0x002fc600078e001a */
        /* <DEDUP_REMOVED lines=25> */
.L_x_254:
        /* <DEDUP_REMOVED lines=16> */
.L_x_342:


//--------------------- .text._Z3fftPfS_          --------------------------
	.section	.text._Z3fftPfS_,"ax",@progbits
	.align	128
        .global         _Z3fftPfS_
        .type           _Z3fftPfS_,@function
        .size           _Z3fftPfS_,(.L_x_343 - _Z3fftPfS_)
        .other          _Z3fftPfS_,@"STO_CUDA_ENTRY STV_DEFAULT"
_Z3fftPfS_:
.text._Z3fftPfS_:
        /* <DEDUP_REMOVED lines=137> */
.L_x_258:
        /* <DEDUP_REMOVED lines=64> */
.L_x_260:
[----:B------:R-:W-:Y:S05]  /*0c90*/  BSYNC.RECONVERGENT B1 ;  /* 0x0000000000017941 */ /* 0x000fea0003800200 */
.L_x_259:
        /* <DEDUP_REMOVED lines=15> */
.L_x_257:
[----:B------:R-:W-:-:S05]  /*0d90*/  I2FP.F32.U32 R0, R23 ;  /* 0x0000001700007245 */ /* 0x000fca0000201000 */
[----:B------:R-:W-:Y:S01]  /*0da0*/  FMUL R31, R0, 0.098174773156642913818 ;  /* 0x3dc90fdb001f7820 */ /* 0x000fe20000400000 */
[----:B------:R-:W-:-:S03]  /*0db0*/  MOV R0, RZ ;  /* 0x000000ff00007202 */ /* 0x000fc60000000f00 */
[----:B------:R-:W-:-:S07]  /*0dc0*/  FMUL R31, RZ, R31 ;  /* 0x0000001fff1f7220 */ /* 0x000fce0000400000 */
.L_x_256:
[----:B------:R-:W-:Y:S05]  /*0dd0*/  BSYNC.RECONVERGENT B0 ;  /* 0x0000000000007941 */ /* 0x000fea0003800200 */
.L_x_255:
        /* <DEDUP_REMOVED lines=32> */
.L_x_264:
        /* <DEDUP_REMOVED lines=63> */
.L_x_266:
[----:B------:R-:W-:Y:S05]  /*13d0*/  BSYNC.RECONVERGENT B1 ;  /* 0x0000000000017941 */ /* 0x000fea0003800200 */
.L_x_265:
        /* <DEDUP_REMOVED lines=15> */
.L_x_263:
[----:B------:R-:W-:Y:S01]  /*14d0*/  FMUL R29, RZ, R30 ;  /* 0x0000001eff1d7220 */ /* 0x000fe20000400000 */
[----:B------:R-:W-:-:S07]  /*14e0*/  IMAD.MOV.U32 R30, RZ, RZ, RZ ;  /* 0x000000ffff1e7224 */ /* 0x000fce00078e00ff */
.L_x_262:
[----:B------:R-:W-:Y:S05]  /*14f0*/  BSYNC.RECONVERGENT B0 ;  /* 0x0000000000007941 */ /* 0x000fea0003800200 */
.L_x_261:
        /* <DEDUP_REMOVED lines=46> */
.L_x_270:
        /* <DEDUP_REMOVED lines=63> */
.L_x_272:
[----:B------:R-:W-:Y:S05]  /*1bd0*/  BSYNC.RECONVERGENT B1 ;  /* 0x0000000000017941 */ /* 0x000fea0003800200 */
.L_x_271:
        /* <DEDUP_REMOVED lines=15> */
.L_x_269:
[----:B------:R-:W-:Y:S01]  /*1cd0*/  FMUL R31, RZ, R28 ;  /* 0x0000001cff1f7220 */ /* 0x000fe20000400000 */
[----:B------:R-:W-:-:S07]  /*1ce0*/  MOV R0, RZ ;  /* 0x000000ff00007202 */ /* 0x000fce0000000f00 */
.L_x_268:
[----:B------:R-:W-:Y:S05]  /*1cf0*/  BSYNC.RECONVERGENT B0 ;  /* 0x0000000000007941 */ /* 0x000fea0003800200 */
.L_x_267:
        /* <DEDUP_REMOVED lines=29> */
.L_x_276:
        /* <DEDUP_REMOVED lines=63> */
.L_x_278:
[----:B------:R-:W-:Y:S05]  /*22c0*/  BSYNC.RECONVERGENT B1 ;  /* 0x0000000000017941 */ /* 0x000fea0003800200 */
.L_x_277:
        /* <DEDUP_REMOVED lines=15> */
.L_x_275:
[----:B------:R-:W-:Y:S01]  /*23c0*/  FMUL R30, RZ, R28 ;  /* 0x0000001cff1e7220 */ /* 0x000fe20000400000 */
[----:B------:R-:W-:-:S07]  /*23d0*/  MOV R29, RZ ;  /* 0x000000ff001d7202 */ /* 0x000fce0000000f00 */
.L_x_274:
[----:B------:R-:W-:Y:S05]  /*23e0*/  BSYNC.RECONVERGENT B0 ;  /* 0x0000000000007941 */ /* 0x000fea0003800200 */
.L_x_273:
        /* <DEDUP_REMOVED lines=45> */
.L_x_282:
        /* <DEDUP_REMOVED lines=64> */
.L_x_284:
[----:B------:R-:W-:Y:S05]  /*2ac0*/  BSYNC.RECONVERGENT B1 ;  /* 0x0000000000017941 */ /* 0x000fea0003800200 */
.L_x_283:
        /* <DEDUP_REMOVED lines=15> */
.L_x_281:
[----:B------:R-:W-:Y:S01]  /*2bc0*/  FMUL R30, RZ, R24 ;  /* 0x00000018ff1e7220 */ /* 0x000fe20000400000 */
[----:B------:R-:W-:-:S07]  /*2bd0*/  IMAD.MOV.U32 R29, RZ, RZ, RZ ;  /* 0x000000ffff1d7224 */ /* 0x000fce00078e00ff */
.L_x_280:
[----:B------:R-:W-:Y:S05]  /*2be0*/  BSYNC.RECONVERGENT B0 ;  /* 0x0000000000007941 */ /* 0x000fea0003800200 */
.L_x_279:
        /* <DEDUP_REMOVED lines=27> */
.L_x_288:
        /* <DEDUP_REMOVED lines=63> */
.L_x_290:
[----:B------:R-:W-:Y:S05]  /*3190*/  BSYNC.RECONVERGENT B1 ;  /* 0x0000000000017941 */ /* 0x000fea0003800200 */
.L_x_289:
        /* <DEDUP_REMOVED lines=15> */
.L_x_287:
[----:B------:R-:W-:Y:S01]  /*3290*/  FMUL R28, RZ, R24 ;  /* 0x00000018ff1c7220 */ /* 0x000fe20000400000 */
[----:B------:R-:W-:-:S07]  /*32a0*/  MOV R25, RZ ;  /* 0x000000ff00197202 */ /* 0x000fce0000000f00 */
.L_x_286:
[----:B------:R-:W-:Y:S05]  /*32b0*/  BSYNC.RECONVERGENT B0 ;  /* 0x0000000000007941 */ /* 0x000fea0003800200 */
.L_x_285:
        /* <DEDUP_REMOVED lines=45> */
.L_x_294:
        /* <DEDUP_REMOVED lines=64> */
.L_x_296:
[----:B------:R-:W-:Y:S05]  /*3990*/  BSYNC.RECONVERGENT B1 ;  /* 0x0000000000017941 */ /* 0x000fea0003800200 */
.L_x_295:
        /* <DEDUP_REMOVED lines=15> */
.L_x_293:
[----:B------:R-:W-:Y:S01]  /*3a90*/  FMUL R30, RZ, R26 ;  /* 0x0000001aff1e7220 */ /* 0x000fe20000400000 */
[----:B------:R-:W-:-:S07]  /*3aa0*/  IMAD.MOV.U32 R27, RZ, RZ, RZ ;  /* 0x000000ffff1b7224 */ /* 0x000fce00078e00ff */
.L_x_292:
[----:B------:R-:W-:Y:S05]  /*3ab0*/  BSYNC.RECONVERGENT B0 ;  /* 0x0000000000007941 */ /* 0x000fea0003800200 */
.L_x_291:
        /* <DEDUP_REMOVED lines=26> */
.L_x_300:
        /* <DEDUP_REMOVED lines=63> */
.L_x_302:
[----:B------:R-:W-:Y:S05]  /*4050*/  BSYNC.RECONVERGENT B1 ;  /* 0x0000000000017941 */ /* 0x000fea0003800200 */
.L_x_301:
        /* <DEDUP_REMOVED lines=15> */
.L_x_299:
[----:B------:R-:W-:Y:S01]  /*4150*/  FMUL R29, RZ, R26 ;  /* 0x0000001aff1d7220 */ /* 0x000fe20000400000 */
[----:B------:R-:W-:-:S07]  /*4160*/  IMAD.MOV.U32 R28, RZ, RZ, RZ ;  /* 0x000000ffff1c7224 */ /* 0x000fce00078e00ff */
.L_x_298:
[----:B------:R-:W-:Y:S05]  /*4170*/  BSYNC.RECONVERGENT B0 ;  /* 0x0000000000007941 */ /* 0x000fea0003800200 */
.L_x_297:
        /* <DEDUP_REMOVED lines=43> */
.L_x_306:
        /* <DEDUP_REMOVED lines=64> */
.L_x_308:
[----:B------:R-:W-:Y:S05]  /*4830*/  BSYNC.RECONVERGENT B1 ;  /* 0x0000000000017941 */ /* 0x000fea0003800200 */
.L_x_307:
        /* <DEDUP_REMOVED lines=15> */
.L_x_305:
[----:B------:R-:W-:Y:S01]  /*4930*/  FMUL R26, RZ, R15 ;  /* 0x0000000fff1a7220 */ /* 0x000fe20000400000 */
[----:B------:R-:W-:-:S07]  /*4940*/  IMAD.MOV.U32 R14, RZ, RZ, RZ ;  /* 0x000000ffff0e7224 */ /* 0x000fce00078e00ff */
.L_x_304:
[----:B------:R-:W-:Y:S05]  /*4950*/  BSYNC.RECONVERGENT B0 ;  /* 0x0000000000007941 */ /* 0x000fea0003800200 */
.L_x_303:
        /* <DEDUP_REMOVED lines=27> */
.L_x_312:
        /* <DEDUP_REMOVED lines=64> */
.L_x_314:
[----:B------:R-:W-:Y:S05]  /*4f10*/  BSYNC.RECONVERGENT B1 ;  /* 0x0000000000017941 */ /* 0x000fea0003800200 */
.L_x_313:
        /* <DEDUP_REMOVED lines=15> */
.L_x_311:
[----:B------:R-:W-:Y:S01]  /*5010*/  FMUL R28, RZ, R15 ;  /* 0x0000000fff1c7220 */ /* 0x000fe20000400000 */
[----:B------:R-:W-:-:S07]  /*5020*/  IMAD.MOV.U32 R27, RZ, RZ, RZ ;  /* 0x000000ffff1b7224 */ /* 0x000fce00078e00ff */
.L_x_310:
[----:B------:R-:W-:Y:S05]  /*5030*/  BSYNC.RECONVERGENT B0 ;  /* 0x0000000000007941 */ /* 0x000fea0003800200 */
.L_x_309:
        /* <DEDUP_REMOVED lines=42> */
.L_x_318:
        /* <DEDUP_REMOVED lines=64> */
.L_x_320:
[----:B------:R-:W-:Y:S05]  /*56e0*/  BSYNC.RECONVERGENT B1 ;  /* 0x0000000000017941 */ /* 0x000fea0003800200 */
.L_x_319:
        /* <DEDUP_REMOVED lines=15> */
.L_x_317:
[----:B------:R-:W-:Y:S01]  /*57e0*/  FMUL R26, RZ, R15 ;  /* 0x0000000fff1a7220 */ /* 0x000fe20000400000 */
[----:B------:R-:W-:-:S07]  /*57f0*/  MOV R14, RZ ;  /* 0x000000ff000e7202 */ /* 0x000fce0000000f00 */
.L_x_316:
[----:B------:R-:W-:Y:S05]  /*5800*/  BSYNC.RECONVERGENT B0 ;  /* 0x0000000000007941 */ /* 0x000fea0003800200 */
.L_x_315:
        /* <DEDUP_REMOVED lines=26> */
.L_x_324:
        /* <DEDUP_REMOVED lines=64> */
.L_x_326:
[----:B------:R-:W-:Y:S05]  /*5db0*/  BSYNC.RECONVERGENT B1 ;  /* 0x0000000000017941 */ /* 0x000fea0003800200 */
.L_x_325:
        /* <DEDUP_REMOVED lines=15> */
.L_x_323:
[----:B------:R-:W-:Y:S01]  /*5eb0*/  FMUL R25, RZ, R15 ;  /* 0x0000000fff197220 */ /* 0x000fe20000400000 */
[----:B------:R-:W-:-:S07]  /*5ec0*/  MOV R24, RZ ;  /* 0x000000ff00187202 */ /* 0x000fce0000000f00 */
.L_x_322:
[----:B------:R-:W-:Y:S05]  /*5ed0*/  BSYNC.RECONVERGENT B0 ;  /* 0x0000000000007941 */ /* 0x000fea0003800200 */
.L_x_321:
        /* <DEDUP_REMOVED lines=43> */
.L_x_330:
        /* <DEDUP_REMOVED lines=64> */
.L_x_332:
[----:B------:R-:W-:Y:S05]  /*6590*/  BSYNC.RECONVERGENT B1 ;  /* 0x0000000000017941 */ /* 0x000fea0003800200 */
.L_x_331:
        /* <DEDUP_REMOVED lines=15> */
.L_x_329:
[----:B------:R-:W-:Y:S01]  /*6690*/  FMUL R17, RZ, R15 ;  /* 0x0000000fff117220 */ /* 0x000fe20000400000 */
[----:B------:R-:W-:-:S07]  /*66a0*/  IMAD.MOV.U32 R23, RZ, RZ, RZ ;  /* 0x000000ffff177224 */ /* 0x000fce00078e00ff */
.L_x_328:
[----:B------:R-:W-:Y:S05]  /*66b0*/  BSYNC.RECONVERGENT B0 ;  /* 0x0000000000007941 */ /* 0x000fea0003800200 */
.L_x_327:
        /* <DEDUP_REMOVED lines=27> */
.L_x_336:
        /* <DEDUP_REMOVED lines=62> */
.L_x_338:
[----:B------:R-:W-:Y:S05]  /*6c50*/  BSYNC.RECONVERGENT B1 ;  /* 0x0000000000017941 */ /* 0x000fea0003800200 */
.L_x_337:
        /* <DEDUP_REMOVED lines=15> */
.L_x_335:
[----:B------:R-:W-:Y:S01]  /*6d50*/  FMUL R14, RZ, R15 ;  /* 0x0000000fff0e7220 */ /* 0x000fe20000400000 */
[----:B------:R-:W-:-:S07]  /*6d60*/  IMAD.MOV.U32 R16, RZ, RZ, RZ ;  /* 0x000000ffff107224 */ /* 0x000fce00078e00ff */
.L_x_334:
[----:B------:R-:W-:Y:S05]  /*6d70*/  BSYNC.RECONVERGENT B0 ;  /* 0x0000000000007941 */ /* 0x000fea0003800200 */
.L_x_333:
        /* <DEDUP_REMOVED lines=30> */
[C-C-:B------:R-:W-:Y:S01]  /*6f60*/  FADD R17, R14.reuse, -R12.reuse ;  /* 0x8000000c0e117221 */ /* 0x140fe20000000000 */
[----:B------:R-:W-:Y:S01]  /*6f70*/  FADD R14, R14, R12 ;  /* 0x0000000c0e0e7221 */ /* 0x000fe20000000000 */
[----:B------:R-:W-:Y:S01]  /*6f80*/  FADD R13, R15, R13 ;  /* 0x0000000d0f0d7221 */ /* 0x000fe20000000000 */
[C-C-:B-1----:R-:W-:Y:S01]  /*6f90*/  FADD R23, R18.reuse, R20.reuse ;  /* 0x0000001412177221 */ /* 0x142fe20000000000 */
[----:B------:R-:W-:Y:S01]  /*6fa0*/  FADD R18, R18, -R20 ;  /* 0x8000001412127221 */ /* 0x000fe20000000000 */
[----:B------:R-:W-:Y:S01]  /*6fb0*/  FMUL R20, R2, 0.70710676908493041992 ;  /* 0x3f3504f302147820 */ /* 0x000fe20000400000 */
[C-C-:B------:R-:W-:Y:S01]  /*6fc0*/  FADD R16, R19.reuse, R21.reuse ;  /* 0x0000001513107221 */ /* 0x140fe20000000000 */
[----:B------:R-:W-:-:S02]  /*6fd0*/  FADD R19, R19, -R21 ;  /* 0x8000001513137221 */ /* 0x000fc40000000000 */
[C-C-:B------:R-:W-:Y:S01]  /*6fe0*/  FFMA R2, R17.reuse, 0.70710676908493041992, R20.reuse ;  /* 0x3f3504f311027823 */ /* 0x140fe20000000014 */
[----:B------:R-:W-:Y:S01]  /*6ff0*/  FFMA R12, R17, -0.70710676908493041992, R20 ;  /* 0xbf3504f3110c7823 */ /* 0x000fe20000000014 */
[C-C-:B--2---:R-:W-:Y:S01]  /*7000*/  FADD R20, R8.reuse, R10.reuse ;  /* 0x0000000a08147221 */ /* 0x144fe20000000000 */
[C-C-:B------:R-:W-:Y:S01]  /*7010*/  FADD R15, R9.reuse, R11.reuse ;  /* 0x0000000b090f7221 */ /* 0x140fe20000000000 */
[----:B------:R-:W-:Y:S01]  /*7020*/  FADD R24, -R8, R10 ;  /* 0x0000000a08187221 */ /* 0x000fe20000000100 */
[----:B------:R-:W-:Y:S01]  /*7030*/  FADD R11, R9, -R11 ;  /* 0x8000000b090b7221 */ /* 0x000fe20000000000 */
[C-C-:B------:R-:W-:Y:S01]  /*7040*/  FADD R21, R23.reuse, R20.reuse ;  /* 0x0000001417157221 */ /* 0x140fe20000000000 */
[----:B------:R-:W-:Y:S01]  /*7050*/  FADD R8, R23, -R20 ;  /* 0x8000001417087221 */ /* 0x000fe20000000000 */
[C-C-:B------:R-:W-:Y:S01]  /*7060*/  FADD R20, R16.reuse, R15.reuse ;  /* 0x0000000f10147221 */ /* 0x140fe20000000000 */
[----:B------:R-:W-:Y:S01]  /*7070*/  FADD R10, R16, -R15 ;  /* 0x8000000f100a7221 */ /* 0x000fe20000000000 */
[C-C-:B---3--:R-:W-:Y:S01]  /*7080*/  FADD R17, R6.reuse, R4.reuse ;  /* 0x0000000406117221 */ /* 0x148fe20000000000 */
[----:B------:R-:W-:Y:S01]  /*7090*/  FADD R16, R6, -R4 ;  /* 0x8000000406107221 */ /* 0x000fe20000000000 */
[C-C-:B------:R-:W-:Y:S01]  /*70a0*/  FADD R9, R18.reuse, R11.reuse ;  /* 0x0000000b12097221 */ /* 0x140fe20000000000 */
[----:B------:R-:W-:Y:S01]  /*70b0*/  FADD R15, R18, -R11 ;  /* 0x8000000b120f7221 */ /* 0x000fe20000000000 */
[C-C-:B------:R-:W-:Y:S01]  /*70c0*/  FADD R11, R19.reuse, R24.reuse ;  /* 0x00000018130b7221 */ /* 0x140fe20000000000 */
[----:B------:R-:W-:Y:S01]  /*70d0*/  FADD R18, R19, -R24 ;  /* 0x8000001813127221 */ /* 0x000fe20000000000 */
[C---:B------:R-:W-:Y:S01]  /*70e0*/  FADD R4, R7.reuse, R5 ;  /* 0x0000000507047221 */ /* 0x040fe20000000000 */
[C-C-:B------:R-:W-:Y:S01]  /*70f0*/  FADD R24, R14.reuse, R17.reuse ;  /* 0x000000110e187221 */ /* 0x140fe20000000000 */
[----:B------:R-:W-:Y:S01]  /*7100*/  FADD R25, -R14, R17 ;  /* 0x000000110e197221 */ /* 0x000fe20000000100 */
[----:B------:R-:W-:Y:S01]  /*7110*/  FADD R19, R7, -R5 ;  /* 0x8000000507137221 */ /* 0x000fe20000000000 */
[----:B------:R-:W-:Y:S01]  /*7120*/  FMUL R14, R16, 0.70710676908493041992 ;  /* 0x3f3504f3100e7820 */ /* 0x000fe20000400000 */
[C-C-:B------:R-:W-:Y:S01]  /*7130*/  FADD R5, R13.reuse, R4.reuse ;  /* 0x000000040d057221 */ /* 0x140fe20000000000 */
[----:B------:R-:W-:Y:S01]  /*7140*/  FADD R23, R13, -R4 ;  /* 0x800000040d177221 */ /* 0x000fe20000000000 */
[----:B------:R-:W-:Y:S01]  /*7150*/  FADD R6, R21, R24 ;  /* 0x0000001815067221 */ /* 0x000fe20000000000 */
[C-C-:B------:R-:W-:Y:S01]  /*7160*/  FFMA R13, R19.reuse, 0.70710676908493041992, -R14.reuse ;  /* 0x3f3504f3130d7823 */ /* 0x140fe2000000080e */
[----:B------:R-:W-:Y:S01]  /*7170*/  FFMA R19, R19, -0.70710676908493041992, -R14 ;  /* 0xbf3504f313137823 */ /* 0x000fe2000000080e */
[----:B------:R-:W-:Y:S01]  /*7180*/  FADD R4, R21, -R24 ;  /* 0x8000001815047221 */ /* 0x000fe20000000000 */
[----:B------:R-:W-:Y:S01]  /*7190*/  FADD R7, R20, R5 ;  /* 0x0000000514077221 */ /* 0x000fe20000000000 */
[C-C-:B------:R-:W-:Y:S01]  /*71a0*/  FADD R14, R2.reuse, R13.reuse ;  /* 0x0000000d020e7221 */ /* 0x140fe20000000000 */
[----:B------:R-:W-:Y:S01]  /*71b0*/  FADD R21, -R2, R13 ;  /* 0x0000000d02157221 */ /* 0x000fe20000000100 */
[----:B------:R-:W-:Y:S01]  /*71c0*/  FADD R5, R20, -R5 ;  /* 0x8000000514057221 */ /* 0x000fe20000000000 */
[C-C-:B------:R-:W-:Y:S01]  /*71d0*/  FADD R2, R12.reuse, R19.reuse ;  /* 0x000000130c027221 */ /* 0x140fe20000000000 */
[----:B------:R-:W-:Y:S01]  /*71e0*/  FADD R20, R12, -R19 ;  /* 0x800000130c147221 */ /* 0x000fe20000000000 */
[----:B------:R-:W-:Y:S01]  /*71f0*/  FADD R31, R18, R21 ;  /* 0x00000015121f7221 */ /* 0x000fe20000000000 */
[----:B------:R-:W-:Y:S01]  /*7200*/  FADD R16, R8, R23 ;  /* 0x0000001708107221 */ /* 0x000fe20000000000 */
[C-C-:B------:R-:W-:Y:S01]  /*7210*/  FADD R29, R11.reuse, R2.reuse ;  /* 0x000000020b1d7221 */ /* 0x140fe20000000000 */
[----:B------:R-:W-:Y:S01]  /*7220*/  FADD R33, R11, -R2 ;  /* 0x800000020b217221 */ /* 0x000fe20000000000 */
[----:B------:R-:W-:Y:S01]  /*7230*/  FADD R30, R15, R20 ;  /* 0x000000140f1e7221 */ /* 0x000fe20000000000 */
[----:B------:R-:W-:Y:S01]  /*7240*/  FADD R17, R10, R25 ;  /* 0x000000190a117221 */ /* 0x000fe20000000000 */
[----:B------:R-:W-:Y:S01]  /*7250*/  FADD R12, R8, -R23 ;  /* 0x80000017080c7221 */ /* 0x000fe20000000000 */
[----:B------:R-:W-:Y:S01]  /*7260*/  FADD R13, R10, -R25 ;  /* 0x800000190a0d7221 */ /* 0x000fe20000000000 */
[C-C-:B------:R-:W-:Y:S01]  /*7270*/  FADD R28, R9.reuse, R14.reuse ;  /* 0x0000000e091c7221 */ /* 0x140fe20000000000 */
[----:B------:R-:W-:Y:S01]  /*7280*/  FADD R32, R9, -R14 ;  /* 0x8000000e09207221 */ /* 0x000fe20000000000 */
[----:B------:R-:W-:Y:S01]  /*7290*/  FADD R20, R15, -R20 ;  /* 0x800000140f147221 */ /* 0x000fe20000000000 */
[----:B------:R-:W-:Y:S01]  /*72a0*/  FADD R21, R18, -R21 ;  /* 0x8000001512157221 */ /* 0x000fe20000000000 */
[----:B------:R-:W0:Y:S01]  /*72b0*/  S2R R2, SR_TID.Y ;  /* 0x0000000000027919 */ /* 0x000e220000002200 */
[----:B------:R-:W1:Y:S01]  /*72c0*/  LDC.64 R14, c[0x0][0x388] ;  /* 0x0000e200ff0e7b82 */ /* 0x000e620000000a00 */
[----:B------:R-:W-:Y:S04]  /*72d0*/  STS.64 [R0], R6 ;  /* 0x0000000600007388 */ /* 0x000fe80000000a00 */
[----:B------:R-:W-:Y:S04]  /*72e0*/  STS.64 [R0+0x100], R4 ;  /* 0x0001000400007388 */ /* 0x000fe80000000a00 */
[----:B------:R-:W-:Y:S04]  /*72f0*/  STS.64 [R0+0x80], R16 ;  /* 0x0000801000007388 */ /* 0x000fe80000000a00 */
[----:B------:R-:W-:Y:S04]  /*7300*/  STS.64 [R0+0x180], R12 ;  /* 0x0001800c00007388 */ /* 0x000fe80000000a00 */
[----:B------:R-:W-:Y:S04]  /*7310*/  STS.64 [R0+0x40], R28 ;  /* 0x0000401c00007388 */ /* 0x000fe80000000a00 */
[----:B------:R-:W-:Y:S04]  /*7320*/  STS.64 [R0+0x140], R32 ;  /* 0x0001402000007388 */ /* 0x000fe80000000a00 */
[----:B------:R-:W-:Y:S04]  /*7330*/  STS.64 [R0+0xc0], R30 ;  /* 0x0000c01e00007388 */ /* 0x000fe80000000a00 */
[----:B------:R-:W-:Y:S01]  /*7340*/  STS.64 [R0+0x1c0], R20 ;  /* 0x0001c01400007388 */ /* 0x000fe20000000a00 */
[----:B0-----:R-:W-:-:S03]  /*7350*/  LEA R2, R2, R3, 0x3 ;  /* 0x0000000302027211 */ /* 0x001fc600078e18ff */
[----:B------:R-:W0:Y:S02]  /*7360*/  LDS.128 R4, [R22] ;  /* 0x0000000016047984 */ /* 0x000e240000000c00 */
[----:B------:R-:W-:Y:S02]  /*7370*/  IMAD.SHL.U32 R3, R2, 0x10, RZ ;  /* 0x0000001002037824 */ /* 0x000fe400078e00ff */
[----:B------:R-:W2:Y:S02]  /*7380*/  LDS.128 R8, [R22+0x10] ;  /* 0x0000100016087984 */ /* 0x000ea40000000c00 */
[----:B-1----:R-:W-:Y:S02]  /*7390*/  IMAD.WIDE.U32 R2, R3, 0x4, R14 ;  /* 0x0000000403027825 */ /* 0x002fe400078e000e */
[----:B------:R-:W1:Y:S04]  /*73a0*/  LDS.128 R16, [R22+0x20] ;  /* 0x0000200016107984 */ /* 0x000e680000000c00 */
[----:B------:R-:W3:Y:S04]  /*73b0*/  LDS.128 R24, [R22+0x30] ;  /* 0x0000300016187984 */ /* 0x000ee80000000c00 */
[----:B0-----:R-:W-:Y:S04]  /*73c0*/  STG.E desc[UR6][R2.64], R4 ;  /* 0x0000000402007986 */ /* 0x001fe8000c101906 */
[----:B------:R-:W-:Y:S04]  /*73d0*/  STG.E desc[UR6][R2.64+0x4], R5 ;  /* 0x0000040502007986 */ /* 0x000fe8000c101906 */
[----:B------:R-:W-:Y:S04]  /*73e0*/  STG.E desc[UR6][R2.64+0x8], R6 ;  /* 0x0000080602007986 */ /* 0x000fe8000c101906 */
[----:B------:R-:W-:Y:S04]  /*73f0*/  STG.E desc[UR6][R2.64+0xc], R7 ;  /* 0x00000c0702007986 */ /* 0x000fe8000c101906 */
[----:B--2---:R-:W-:Y:S04]  /*7400*/  STG.E desc[UR6][R2.64+0x10], R8 ;  /* 0x0000100802007986 */ /* 0x004fe8000c101906 */
[----:B------:R-:W-:Y:S04]  /*7410*/  STG.E desc[UR6][R2.64+0x14], R9 ;  /* 0x0000140902007986 */ /* 0x000fe8000c101906 */
[----:B------:R-:W-:Y:S04]  /*7420*/  STG.E desc[UR6][R2.64+0x18], R10 ;  /* 0x0000180a02007986 */ /* 0x000fe8000c101906 */
[----:B------:R-:W-:Y:S04]  /*7430*/  STG.E desc[UR6][R2.64+0x1c], R11 ;  /* 0x00001c0b02007986 */ /* 0x000fe8000c101906 */
[----:B-1----:R-:W-:Y:S04]  /*7440*/  STG.E desc[UR6][R2.64+0x20], R16 ;  /* 0x0000201002007986 */ /* 0x002fe8000c101906 */
        /* <DEDUP_REMOVED lines=8> */
.L_x_339:
        /* <DEDUP_REMOVED lines=11> */
.L_x_343:


//--------------------- .nv.global.init           --------------------------
	.section	.nv.global.init,"aw",@progbits
	.align	4
.nv.global.init:
	.type		__cudart_i2opi_f,@object
	.size		__cudart_i2opi_f,(.L_0 - __cudart_i2opi_f)
__cudart_i2opi_f:
        /*0000*/ 	.byte	0x41, 0x90, 0x43, 0x3c, 0x99, 0x95, 0x62, 0xdb, 0xc0, 0xdd, 0x34, 0xf5, 0xd1, 0x57, 0x27, 0xfc
        /*0010*/ 	.byte	0x29, 0x15, 0x44, 0x4e, 0x6e, 0x83, 0xf9, 0xa2
.L_0:


//--------------------- .nv.shared._Z7fft_oldPfS_ --------------------------
	.section	.nv.shared._Z7fft_oldPfS_,"aw",@nobits
	.sectionflags	@""
	.align	4
.nv.shared._Z7fft_oldPfS_:
	.zero		1536


//--------------------- .nv.shared.reserved.0     --------------------------
	.section	.nv.shared.reserved.0,"aw",@nobits
	.weak		__nv_reservedSMEM_offset_0_alias
	.size		__nv_reservedSMEM_offset_0_alias, 0, 64
	.other		__nv_reservedSMEM_offset_0_alias,@"STO_CUDA_RESERVED_SHARED STV_DEFAULT"
__nv_reservedSMEM_offset_0_alias:
	.zero		0
	.zero		64


//--------------------- .nv.shared._Z6fft_16PfS_  --------------------------
	.section	.nv.shared._Z6fft_16PfS_,"aw",@nobits
	.sectionflags	@""
	.align	4
.nv.shared._Z6fft_16PfS_:
	.zero		1536


//--------------------- .nv.shared._Z6fft_32PfS_  --------------------------
	.section	.nv.shared._Z6fft_32PfS_,"aw",@nobits
	.sectionflags	@""
	.align	4
.nv.shared._Z6fft_32PfS_:
	.zero		1536


//--------------------- .nv.shared._Z3fftPfS_     --------------------------
	.section	.nv.shared._Z3fftPfS_,"aw",@nobits
	.sectionflags	@""
	.align	4
.nv.shared._Z3fftPfS_:
	.zero		1536


//--------------------- .nv.constant0._Z7fft_oldPfS_ --------------------------
	.section	.nv.constant0._Z7fft_oldPfS_,"a",@progbits
	.sectionflags	@""
	.align	4
.nv.constant0._Z7fft_oldPfS_:
	.zero		912


//--------------------- .nv.constant0._Z6fft_16PfS_ --------------------------
	.section	.nv.constant0._Z6fft_16PfS_,"a",@progbits
	.sectionflags	@""
	.align	4
.nv.constant0._Z6fft_16PfS_:
	.zero		912


//--------------------- .nv.constant0._Z6fft_32PfS_ --------------------------
	.section	.nv.constant0._Z6fft_32PfS_,"a",@progbits
	.sectionflags	@""
	.align	4
.nv.constant0._Z6fft_32PfS_:
	.zero		912


//--------------------- .nv.constant0._Z3fftPfS_  --------------------------
	.section	.nv.constant0._Z3fftPfS_,"a",@progbits
	.sectionflags	@""
	.align	4
.nv.constant0._Z3fftPfS_:
	.zero		912


//--------------------- SYMBOLS --------------------------

	.type		.nv.reservedSmem.offset0,@object
	.size		.nv.reservedSmem.offset0,0x4
	.type		.nv.reservedSmem.cap,@object
	.size		.nv.reservedSmem.cap,0x4
